// auto-generated by cutlass_sweep.gemm — config: {"arch": "sm_90", "cluster_m": 2, "cluster_n": 1, "dtype": "e4m3", "dtype_b": "e4m3", "layout": "nt", "stages": 0, "tile_k": 128, "tile_m": 512, "tile_n": 240}
#include "cutlass/cutlass.h"
#include "cutlass/gemm/collective/collective_builder.hpp"
#include "cutlass/gemm/device/gemm_universal_adapter.h"
#include "cutlass/gemm/kernel/gemm_universal.hpp"
#include "cutlass/epilogue/collective/collective_builder.hpp"

using ElemA = cutlass::float_e4m3_t;
using ElemB = cutlass::float_e4m3_t;
using ElemCD = cutlass::float_e4m3_t;
using Acc  = float;
using TileShape    = cute::Shape<cute::_512, cute::_240, cute::_128>;
using ClusterShape = cute::Shape<cute::_2, cute::_1, cute::_1>;

using CollectiveEpilogue = typename cutlass::epilogue::collective::CollectiveBuilder<
    cutlass::arch::Sm90, cutlass::arch::OpClassTensorOp,
    TileShape, ClusterShape,
    cutlass::epilogue::collective::EpilogueTileAuto,
    Acc, Acc,
    ElemCD, cutlass::layout::RowMajor, 128 / cutlass::sizeof_bits<ElemCD>::value,
    ElemCD, cutlass::layout::RowMajor, 128 / cutlass::sizeof_bits<ElemCD>::value,
    cutlass::epilogue::collective::EpilogueScheduleAuto
  >::CollectiveOp;

using CollectiveMainloop = typename cutlass::gemm::collective::CollectiveBuilder<
    cutlass::arch::Sm90, cutlass::arch::OpClassTensorOp,
    ElemA, cutlass::layout::RowMajor, 128 / cutlass::sizeof_bits<ElemA>::value,
    ElemB, cutlass::layout::ColumnMajor, 128 / cutlass::sizeof_bits<ElemB>::value,
    Acc,
    TileShape, ClusterShape,
    cutlass::gemm::collective::StageCountAutoCarveout<static_cast<int>(sizeof(typename CollectiveEpilogue::SharedStorage))>,
    cutlass::gemm::collective::KernelScheduleAuto
  >::CollectiveOp;

using GemmKernel = cutlass::gemm::kernel::GemmUniversal<
    cute::Shape<int,int,int,int>,
    CollectiveMainloop,
    CollectiveEpilogue
>;
using Gemm = cutlass::gemm::device::GemmUniversalAdapter<GemmKernel>;

// Force the device kernel symbol into the cubin without needing a host main.
auto* _anchor = &cutlass::device_kernel<GemmKernel>;


// ===== COMPILED SASS (sm_90a) =====

	.target	sm_90a

	.elftype	@"ET_EXEC"


//--------------------- .note.nv.tkinfo           --------------------------
	.section	.note.nv.tkinfo,"",@"SHT_NOTE"
	.sectionflags	@"SHF_NOTE_NV_TKINFO"
	.tkinfo
        /*0018*/ 	.word	0x00000002
        /*0030*/ 	.string	""
        /*0030*/ 	.string	"ptxas"
        /*0030*/ 	.string	"Cuda compilation tools, release 13.0, V13.0.88"
        /*0030*/ 	.string	"Build cuda_13.0.r13.0/compiler.36424714_0"
        /*0030*/ 	.string	"-arch sm_90a -m 64 "



//--------------------- .note.nv.cuinfo           --------------------------
	.section	.note.nv.cuinfo,"",@"SHT_NOTE"
	.sectionflags	@"SHF_NOTE_NV_CUINFO"
        /*0018*/ 	.short	0x0002
        /*001a*/ 	.short	0x005a
        /*001c*/ 	.short	0x0082
	.zero		2


//--------------------- .nv.info                  --------------------------
	.section	.nv.info,"",@"SHT_CUDA_INFO"
	.align	4


	//----- nvinfo : EIATTR_REGCOUNT
	.align		4
        /*0000*/ 	.byte	0x04, 0x2f
        /*0002*/ 	.short	(.L_12 - .L_11)
	.align		4
.L_11:
        /*0004*/ 	.word	index@(_ZN7cutlass13device_kernelINS_4gemm6kernel13GemmUniversalIN4cute5tupleIJiiiiEEENS1_10collective13CollectiveMmaINS1_37MainloopSm90TmaGmmaWarpSpecializedFP8ILi2ENS5_IJNS4_1CILi2EEENSA_ILi1EEESC_EEENS1_35KernelTmaWarpSpecializedCooperativeEEENS5_IJNSA_ILi512EEENSA_ILi240EEENSA_ILi128EEEEEENS_12float_e4m3_tENS5_IJlSC_lEEESK_SL_NS4_8TiledMMAINS4_8MMA_AtomIJNS4_4SM904GMMA30MMA_64x16x32_F32E4M3E4M3_SS_TNILNSP_7ScaleInE1ELSR_1EEEEEENS4_6LayoutISD_NS5_IJSC_NSA_ILi0EEESV_EEEEENS5_IJNS4_10UnderscoreESY_SY_EEEEENS4_13SM90_TMA_LOADENS4_14ComposedLayoutINS4_7SwizzleILi3ELi4ELi3EEENS4_18smem_ptr_flag_bitsILi8EEENSU_INS5_IJNSA_ILi8EEESI_EEENS5_IJSI_SC_EEEEEEEvNS4_8identityENS4_23SM90_TMA_LOAD_MULTICASTES1B_vS1C_EENS_8epilogue10collective6detail29Sm90TmaWarpSpecializedAdapterINS1G_15DefaultEpilogueISK_SL_SL_NS1F_6thread17LinearCombinationISK_Li1EffLNS1K_9ScaleType4KindE0ELNS_15FloatRoundStyleE2ESK_EENS1_15EpilogueDefaultEEEEEvvEEEEvNT_6ParamsE)
        /*0008*/ 	.word	0x000000a8


	//----- nvinfo : EIATTR_FRAME_SIZE
	.align		4
.L_12:
        /*000c*/ 	.byte	0x04, 0x11
        /*000e*/ 	.short	(.L_14 - .L_13)
	.align		4
.L_13:
        /*0010*/ 	.word	index@(_ZN7cutlass13device_kernelINS_4gemm6kernel13GemmUniversalIN4cute5tupleIJiiiiEEENS1_10collective13CollectiveMmaINS1_37MainloopSm90TmaGmmaWarpSpecializedFP8ILi2ENS5_IJNS4_1CILi2EEENSA_ILi1EEESC_EEENS1_35KernelTmaWarpSpecializedCooperativeEEENS5_IJNSA_ILi512EEENSA_ILi240EEENSA_ILi128EEEEEENS_12float_e4m3_tENS5_IJlSC_lEEESK_SL_NS4_8TiledMMAINS4_8MMA_AtomIJNS4_4SM904GMMA30MMA_64x16x32_F32E4M3E4M3_SS_TNILNSP_7ScaleInE1ELSR_1EEEEEENS4_6LayoutISD_NS5_IJSC_NSA_ILi0EEESV_EEEEENS5_IJNS4_10UnderscoreESY_SY_EEEEENS4_13SM90_TMA_LOADENS4_14ComposedLayoutINS4_7SwizzleILi3ELi4ELi3EEENS4_18smem_ptr_flag_bitsILi8EEENSU_INS5_IJNSA_ILi8EEESI_EEENS5_IJSI_SC_EEEEEEEvNS4_8identityENS4_23SM90_TMA_LOAD_MULTICASTES1B_vS1C_EENS_8epilogue10collective6detail29Sm90TmaWarpSpecializedAdapterINS1G_15DefaultEpilogueISK_SL_SL_NS1F_6thread17LinearCombinationISK_Li1EffLNS1K_9ScaleType4KindE0ELNS_15FloatRoundStyleE2ESK_EENS1_15EpilogueDefaultEEEEEvvEEEEvNT_6ParamsE)
        /*0014*/ 	.word	0x000013e0


	//----- nvinfo : EIATTR_MIN_STACK_SIZE
	.align		4
.L_14:
        /*0018*/ 	.byte	0x04, 0x12
        /*001a*/ 	.short	(.L_16 - .L_15)
	.align		4
.L_15:
        /*001c*/ 	.word	index@(_ZN7cutlass13device_kernelINS_4gemm6kernel13GemmUniversalIN4cute5tupleIJiiiiEEENS1_10collective13CollectiveMmaINS1_37MainloopSm90TmaGmmaWarpSpecializedFP8ILi2ENS5_IJNS4_1CILi2EEENSA_ILi1EEESC_EEENS1_35KernelTmaWarpSpecializedCooperativeEEENS5_IJNSA_ILi512EEENSA_ILi240EEENSA_ILi128EEEEEENS_12float_e4m3_tENS5_IJlSC_lEEESK_SL_NS4_8TiledMMAINS4_8MMA_AtomIJNS4_4SM904GMMA30MMA_64x16x32_F32E4M3E4M3_SS_TNILNSP_7ScaleInE1ELSR_1EEEEEENS4_6LayoutISD_NS5_IJSC_NSA_ILi0EEESV_EEEEENS5_IJNS4_10UnderscoreESY_SY_EEEEENS4_13SM90_TMA_LOADENS4_14ComposedLayoutINS4_7SwizzleILi3ELi4ELi3EEENS4_18smem_ptr_flag_bitsILi8EEENSU_INS5_IJNSA_ILi8EEESI_EEENS5_IJSI_SC_EEEEEEEvNS4_8identityENS4_23SM90_TMA_LOAD_MULTICASTES1B_vS1C_EENS_8epilogue10collective6detail29Sm90TmaWarpSpecializedAdapterINS1G_15DefaultEpilogueISK_SL_SL_NS1F_6thread17LinearCombinationISK_Li1EffLNS1K_9ScaleType4KindE0ELNS_15FloatRoundStyleE2ESK_EENS1_15EpilogueDefaultEEEEEvvEEEEvNT_6ParamsE)
        /*0020*/ 	.word	0x000013e0
.L_16:


//--------------------- .nv.compat                --------------------------
	.section	.nv.compat,"",@"SHT_CUDA_COMPAT_INFO"
	.align	4
        /*0000*/ 	.byte	0x02, 0x09, 0x01, 0x00, 0x02, 0x02, 0x04, 0x00, 0x02, 0x05, 0x05, 0x00, 0x03, 0x07, 0x01, 0x01
        /*0010*/ 	.byte	0x02, 0x03, 0x01, 0x00, 0x02, 0x06, 0x01, 0x00, 0x04, 0x0b, 0x08, 0x00, 0x00, 0x00, 0x00, 0x00
        /*0020*/ 	.byte	0x00, 0x00, 0x00, 0x00


//--------------------- .nv.info._ZN7cutlass13device_kernelINS_4gemm6kernel13GemmUniversalIN4cute5tupleIJiiiiEEENS1_10collective13CollectiveMmaINS1_37MainloopSm90TmaGmmaWarpSpecializedFP8ILi2ENS5_IJNS4_1CILi2EEENSA_ILi1EEESC_EEENS1_35KernelTmaWarpSpecializedCooperativeEEENS5_IJNSA_ILi512EEENSA_ILi240EEENSA_ILi128EEEEEENS_12float_e4m3_tENS5_IJlSC_lEEESK_SL_NS4_8TiledMMAINS4_8MMA_AtomIJNS4_4SM904GMMA30MMA_64x16x32_F32E4M3E4M3_SS_TNILNSP_7ScaleInE1ELSR_1EEEEEENS4_6LayoutISD_NS5_IJSC_NSA_ILi0EEESV_EEEEENS5_IJNS4_10UnderscoreESY_SY_EEEEENS4_13SM90_TMA_LOADENS4_14ComposedLayoutINS4_7SwizzleILi3ELi4ELi3EEENS4_18smem_ptr_flag_bitsILi8EEENSU_INS5_IJNSA_ILi8EEESI_EEENS5_IJSI_SC_EEEEEEEvNS4_8identityENS4_23SM90_TMA_LOAD_MULTICASTES1B_vS1C_EENS_8epilogue10collective6detail29Sm90TmaWarpSpecializedAdapterINS1G_15DefaultEpilogueISK_SL_SL_NS1F_6thread17LinearCombinationISK_Li1EffLNS1K_9ScaleType4KindE0ELNS_15FloatRoundStyleE2ESK_EENS1_15EpilogueDefaultEEEEEvvEEEEvNT_6ParamsE --------------------------
	.section	.nv.info._ZN7cutlass13device_kernelINS_4gemm6kernel13GemmUniversalIN4cute5tupleIJiiiiEEENS1_10collective13CollectiveMmaINS1_37MainloopSm90TmaGmmaWarpSpecializedFP8ILi2ENS5_IJNS4_1CILi2EEENSA_ILi1EEESC_EEENS1_35KernelTmaWarpSpecializedCooperativeEEENS5_IJNSA_ILi512EEENSA_ILi240EEENSA_ILi128EEEEEENS_12float_e4m3_tENS5_IJlSC_lEEESK_SL_NS4_8TiledMMAINS4_8MMA_AtomIJNS4_4SM904GMMA30MMA_64x16x32_F32E4M3E4M3_SS_TNILNSP_7ScaleInE1ELSR_1EEEEEENS4_6LayoutISD_NS5_IJSC_NSA_ILi0EEESV_EEEEENS5_IJNS4_10UnderscoreESY_SY_EEEEENS4_13SM90_TMA_LOADENS4_14ComposedLayoutINS4_7SwizzleILi3ELi4ELi3EEENS4_18smem_ptr_flag_bitsILi8EEENSU_INS5_IJNSA_ILi8EEESI_EEENS5_IJSI_SC_EEEEEEEvNS4_8identityENS4_23SM90_TMA_LOAD_MULTICASTES1B_vS1C_EENS_8epilogue10collective6detail29Sm90TmaWarpSpecializedAdapterINS1G_15DefaultEpilogueISK_SL_SL_NS1F_6thread17LinearCombinationISK_Li1EffLNS1K_9ScaleType4KindE0ELNS_15FloatRoundStyleE2ESK_EENS1_15EpilogueDefaultEEEEEvvEEEEvNT_6ParamsE,"",@"SHT_CUDA_INFO"
	.sectionflags	@""
	.align	4


	//----- nvinfo : EIATTR_CUDA_API_VERSION
	.align		4
        /*0000*/ 	.byte	0x04, 0x37
        /*0002*/ 	.short	(.L_18 - .L_17)
.L_17:
        /*0004*/ 	.word	0x00000082


	//----- nvinfo : EIATTR_KPARAM_INFO
	.align		4
.L_18:
        /*0008*/ 	.byte	0x04, 0x17
        /*000a*/ 	.short	(.L_20 - .L_19)
.L_19:
        /*000c*/ 	.word	0x00000000
        /*0010*/ 	.short	0x0000
        /*0012*/ 	.short	0x0070
        /*0014*/ 	.byte	0x00, 0xf0, 0x01, 0x10


	//----- nvinfo : EIATTR_SPARSE_MMA_MASK
	.align		4
.L_20:
        /*0018*/ 	.byte	0x03, 0x50
        /*001a*/ 	.short	0x0000


	//----- nvinfo : EIATTR_MAXREG_COUNT
	.align		4
        /*001c*/ 	.byte	0x03, 0x1b
        /*001e*/ 	.short	0x00a8


	//----- nvinfo : EIATTR_NUM_BARRIERS
	.align		4
        /*0020*/ 	.byte	0x02, 0x4c
        /*0022*/ 	.byte	0x01
	.zero		1


	//----- nvinfo : EIATTR_ANNOTATIONS
	.align		4
        /*0024*/ 	.byte	0x04, 0x55
        /*0026*/ 	.short	(.L_22 - .L_21)


	//   ....[0]....
.L_21:
        /*0028*/ 	.word	0x00000001
        /*002c*/ 	.byte	0x50, 0x02, 0x00, 0x00, 0x01, 0x00, 0x00, 0x00, 0x10, 0x07, 0x00, 0x00, 0x01, 0x00, 0x00, 0x00
        /* <DEDUP_REMOVED lines=334> */
        /*151c*/ 	.byte	0x20, 0x3e, 0x00, 0x00, 0x01, 0x00, 0x00, 0x00, 0x30, 0x3e, 0x00, 0x00


	//----- nvinfo : EIATTR_MERCURY_ISA_VERSION
	.align		4
.L_22:
        /*1528*/ 	.byte	0x03, 0x5f
        /*152a*/ 	.short	0x0101


	//----- nvinfo : EIATTR_INT_WARP_WIDE_INSTR_OFFSETS
	.align		4
        /*152c*/ 	.byte	0x04, 0x31
        /*152e*/ 	.short	(.L_24 - .L_23)


	//   ....[0]....
.L_23:
        /*1530*/ 	.word	0x00000530


	//   ....[1]....
        /*1534*/ 	.word	0x00000550


	//   ....[2]....
        /*1538*/ 	.word	0x000006b0


	//   ....[3]....
        /*153c*/ 	.word	0x000358d0


	//----- nvinfo : EIATTR_COOP_GROUP_MASK_REGIDS
	.align		4
.L_24:
        /*1540*/ 	.byte	0x04, 0x29
        /*1542*/ 	.short	(.L_26 - .L_25)


	//   ....[0]....
.L_25:
        /*1544*/ 	.word	0xffffffff


	//   ....[1]....
        /*1548*/ 	.word	0xffffffff


	//   ....[2]....
        /*154c*/ 	.word	0xffffffff


	//   ....[3]....
        /*1550*/ 	.word	0xffffffff


	//   ....[4]....
        /*1554*/ 	.word	0xffffffff


	//   ....[5]....
        /*1558*/ 	.word	0xffffffff


	//----- nvinfo : EIATTR_COOP_GROUP_INSTR_OFFSETS
	.align		4
.L_26:
        /*155c*/ 	.byte	0x04, 0x28
        /*155e*/ 	.short	(.L_28 - .L_27)


	//   ....[0]....
.L_27:
        /*1560*/ 	.word	0x00000070


	//   ....[1]....
        /*1564*/ 	.word	0x00000080


	//   ....[2]....
        /*1568*/ 	.word	0x000001b0


	//   ....[3]....
        /*156c*/ 	.word	0x000003a0


	//   ....[4]....
        /*1570*/ 	.word	0x00000820


	//   ....[5]....
        /*1574*/ 	.word	0x000043e0


	//----- nvinfo : EIATTR_REG_RECONFIG
	.align		4
.L_28:
        /*1578*/ 	.byte	0x01, 0x54
	.zero		2


	//----- nvinfo : EIATTR_MBARRIER_INSTR_OFFSETS
	.align		4
        /*157c*/ 	.byte	0x04, 0x39
        /*157e*/ 	.short	(.L_30 - .L_29)


	//   ....[0]....
.L_29:
        /*1580*/ 	.word	0x00000340
        /*1584*/ 	.word	0x000000ff
        /*1588*/ 	.word	0x00000000
        /*158c*/ 	.short	0x0100
        /*158e*/ 	.byte	0x09
	.zero		1


	//   ....[1]....
        /*1590*/ 	.word	0x00000350
        /*1594*/ 	.word	0x000000ff
        /*1598*/ 	.word	0x00000010
        /*159c*/ 	.short	0x0100
        /*159e*/ 	.byte	0x09
	.zero		1


	//   ....[2]....
        /*15a0*/ 	.word	0x00000360
        /*15a4*/ 	.word	0x000000ff
        /*15a8*/ 	.word	0x00000008
        /*15ac*/ 	.short	0x0100
        /*15ae*/ 	.byte	0x09
	.zero		1


	//   ....[3]....
        /*15b0*/ 	.word	0x00000370
        /*15b4*/ 	.word	0x000000ff
        /*15b8*/ 	.word	0x00000018
        /*15bc*/ 	.short	0x0100
        /*15be*/ 	.byte	0x09
	.zero		1


	//   ....[4]....
        /*15c0*/ 	.word	0x00000740
        /*15c4*/ 	.word	0x000000ff
        /*15c8*/ 	.word	0x00000030
        /*15cc*/ 	.short	0x0100
        /*15ce*/ 	.byte	0x06
	.zero		1


	//   ....[5]....
        /*15d0*/ 	.word	0x000007c0
        /*15d4*/ 	.word	0x000000ff
        /*15d8*/ 	.word	0x00000038
        /*15dc*/ 	.short	0x0100
        /*15de*/ 	.byte	0x06
	.zero		1


	//   ....[6]....
        /*15e0*/ 	.word	0x00004d30
        /*15e4*/ 	.word	0x000000ff
        /*15e8*/ 	.word	0x00000000
        /*15ec*/ 	.short	0x010a
        /*15ee*/ 	.byte	0x04
	.zero		1


	//   ....[7]....
        /*15f0*/ 	.word	0x00004da0
        /*15f4*/ 	.word	0x000000ff
        /*15f8*/ 	.word	0x00000000
        /*15fc*/ 	.short	0x010a
        /*15fe*/ 	.byte	0x04
	.zero		1


	//   ....[8]....
        /*1600*/ 	.word	0x00018ca0
        /*1604*/ 	.word	0x000000ff
        /*1608*/ 	.word	0x00000000
        /*160c*/ 	.short	0x010a
        /*160e*/ 	.byte	0x05
	.zero		1


	//   ....[9]....
        /*1610*/ 	.word	0x00018ce0
        /*1614*/ 	.word	0x000000ff
        /*1618*/ 	.word	0x00000000
        /*161c*/ 	.short	0x010a
        /*161e*/ 	.byte	0x05
	.zero		1


	//   ....[10]....
        /*1620*/ 	.word	0x0002e5e0
        /*1624*/ 	.word	0x0000000a
        /*1628*/ 	.word	0x00000000
        /*162c*/ 	.short	0x0101
        /*162e*/ 	.byte	0x3f
	.zero		1


	//   ....[11]....
        /*1630*/ 	.word	0x00035990
        /*1634*/ 	.word	0x00000005
        /*1638*/ 	.word	0x00000000
        /*163c*/ 	.short	0x0101
        /*163e*/ 	.byte	0x3f
	.zero		1


	//   ....[12]....
        /*1640*/ 	.word	0x000729f0
        /*1644*/ 	.word	0x0000000c
        /*1648*/ 	.word	0x00000010
        /*164c*/ 	.short	0x010a
        /*164e*/ 	.byte	0x3f
	.zero		1


	//   ....[13]....
        /*1650*/ 	.word	0x00072e00
        /*1654*/ 	.word	0x00000002
        /*1658*/ 	.word	0x00000038
        /*165c*/ 	.short	0x0101
        /*165e*/ 	.byte	0x3f
	.zero		1


	//   ....[14]....
        /*1660*/ 	.word	0x00073570
        /*1664*/ 	.word	0x00000005
        /*1668*/ 	.word	0x00000000
        /*166c*/ 	.short	0x010a
        /*166e*/ 	.byte	0x3f
	.zero		1


	//   ....[15]....
        /*1670*/ 	.word	0x00073600
        /*1674*/ 	.word	0x00000003
        /*1678*/ 	.word	0x00000000
        /*167c*/ 	.short	0x010a
        /*167e*/ 	.byte	0x3f
	.zero		1


	//   ....[16]....
        /*1680*/ 	.word	0x00073670
        /*1684*/ 	.word	0x00000008
        /*1688*/ 	.word	0x00000000
        /*168c*/ 	.short	0x010a
        /*168e*/ 	.byte	0x3f
	.zero		1


	//   ....[17]....
        /*1690*/ 	.word	0x000736e0
        /*1694*/ 	.word	0x00000000
        /*1698*/ 	.word	0x00000000
        /*169c*/ 	.short	0x010a
        /*169e*/ 	.byte	0x3f
	.zero		1


	//   ....[18]....
        /*16a0*/ 	.word	0x000737c0
        /*16a4*/ 	.word	0x0000000c
        /*16a8*/ 	.word	0x00000010
        /*16ac*/ 	.short	0x010a
        /*16ae*/ 	.byte	0x3f
	.zero		1


	//   ....[19]....
        /*16b0*/ 	.word	0x00073890
        /*16b4*/ 	.word	0x00000005
        /*16b8*/ 	.word	0x00000000
        /*16bc*/ 	.short	0x010a
        /*16be*/ 	.byte	0x3f
	.zero		1


	//----- nvinfo : EIATTR_NUM_MBARRIERS
	.align		4
.L_30:
        /*16c0*/ 	.byte	0x03, 0x38
        /*16c2*/ 	.short	0x0006


	//----- nvinfo : EIATTR_EXIT_INSTR_OFFSETS
	.align		4
        /*16c4*/ 	.byte	0x04, 0x1c
        /*16c6*/ 	.short	(.L_32 - .L_31)


	//   ....[0]....
.L_31:
        /*16c8*/ 	.word	0x000009d0


	//   ....[1]....
        /*16cc*/ 	.word	0x00001360


	//   ....[2]....
        /*16d0*/ 	.word	0x000720d0


	//   ....[3]....
        /*16d4*/ 	.word	0x00072680


	//   ....[4]....
        /*16d8*/ 	.word	0x00073650


	//----- nvinfo : EIATTR_MAX_THREADS
	.align		4
.L_32:
        /*16dc*/ 	.byte	0x04, 0x05
        /*16de*/ 	.short	(.L_34 - .L_33)
.L_33:
        /*16e0*/ 	.word	0x00000180
        /*16e4*/ 	.word	0x00000001
        /*16e8*/ 	.word	0x00000001


	//----- nvinfo : EIATTR_CRS_STACK_SIZE
	.align		4
.L_34:
        /*16ec*/ 	.byte	0x04, 0x1e
        /*16ee*/ 	.short	(.L_36 - .L_35)
.L_35:
        /*16f0*/ 	.word	0x00000000


	//----- nvinfo : EIATTR_CBANK_PARAM_SIZE
	.align		4
.L_36:
        /*16f4*/ 	.byte	0x03, 0x19
        /*16f6*/ 	.short	0x0470


	//----- nvinfo : EIATTR_PARAM_CBANK
	.align		4
        /*16f8*/ 	.byte	0x04, 0x0a
        /*16fa*/ 	.short	(.L_38 - .L_37)
	.align		4
.L_37:
        /*16fc*/ 	.word	index@(.nv.constant0._ZN7cutlass13device_kernelINS_4gemm6kernel13GemmUniversalIN4cute5tupleIJiiiiEEENS1_10collective13CollectiveMmaINS1_37MainloopSm90TmaGmmaWarpSpecializedFP8ILi2ENS5_IJNS4_1CILi2EEENSA_ILi1EEESC_EEENS1_35KernelTmaWarpSpecializedCooperativeEEENS5_IJNSA_ILi512EEENSA_ILi240EEENSA_ILi128EEEEEENS_12float_e4m3_tENS5_IJlSC_lEEESK_SL_NS4_8TiledMMAINS4_8MMA_AtomIJNS4_4SM904GMMA30MMA_64x16x32_F32E4M3E4M3_SS_TNILNSP_7ScaleInE1ELSR_1EEEEEENS4_6LayoutISD_NS5_IJSC_NSA_ILi0EEESV_EEEEENS5_IJNS4_10UnderscoreESY_SY_EEEEENS4_13SM90_TMA_LOADENS4_14ComposedLayoutINS4_7SwizzleILi3ELi4ELi3EEENS4_18smem_ptr_flag_bitsILi8EEENSU_INS5_IJNSA_ILi8EEESI_EEENS5_IJSI_SC_EEEEEEEvNS4_8identityENS4_23SM90_TMA_LOAD_MULTICASTES1B_vS1C_EENS_8epilogue10collective6detail29Sm90TmaWarpSpecializedAdapterINS1G_15DefaultEpilogueISK_SL_SL_NS1F_6thread17LinearCombinationISK_Li1EffLNS1K_9ScaleType4KindE0ELNS_15FloatRoundStyleE2ESK_EENS1_15EpilogueDefaultEEEEEvvEEEEvNT_6ParamsE)
        /*1700*/ 	.short	0x0210
        /*1702*/ 	.short	0x0470


	//----- nvinfo : EIATTR_SW_WAR
	.align		4
.L_38:
        /*1704*/ 	.byte	0x04, 0x36
        /*1706*/ 	.short	(.L_40 - .L_39)
.L_39:
        /*1708*/ 	.word	0x00000008
.L_40:


//--------------------- .nv.callgraph             --------------------------
	.section	.nv.callgraph,"",@"SHT_CUDA_CALLGRAPH"
	.align	4
	.sectionentsize	8
	.align		4
        /*0000*/ 	.word	0x00000000
	.align		4
        /*0004*/ 	.word	0xffffffff
	.align		4
        /*0008*/ 	.word	0x00000000
	.align		4
        /*000c*/ 	.word	0xfffffffe
	.align		4
        /*0010*/ 	.word	0x00000000
	.align		4
        /*0014*/ 	.word	0xfffffffd
	.align		4
        /*0018*/ 	.word	0x00000000
	.align		4
        /*001c*/ 	.word	0xfffffffc


//--------------------- .nv.constant4             --------------------------
	.section	.nv.constant4,"a",@progbits
	.align	8
	.align		8
.nv.constant4:
        /*0000*/ 	.dword	_ZN40_INTERNAL_30dbd536_4_k_cu_fcc5bfa7_185984cuda3std3__45__cpo5beginE
	.align		8
        /*0008*/ 	.dword	_ZN40_INTERNAL_30dbd536_4_k_cu_fcc5bfa7_185984cuda3std3__45__cpo3endE
	.align		8
        /*0010*/ 	.dword	_ZN40_INTERNAL_30dbd536_4_k_cu_fcc5bfa7_185984cuda3std3__45__cpo6cbeginE
	.align		8
        /*0018*/ 	.dword	_ZN40_INTERNAL_30dbd536_4_k_cu_fcc5bfa7_185984cuda3std3__45__cpo4cendE
	.align		8
        /*0020*/ 	.dword	_ZN40_INTERNAL_30dbd536_4_k_cu_fcc5bfa7_185984cuda3std3__442_GLOBAL__N__30dbd536_4_k_cu_fcc5bfa7_185986ignoreE
	.align		8
        /*0028*/ 	.dword	_ZN40_INTERNAL_30dbd536_4_k_cu_fcc5bfa7_185984cuda3std3__419piecewise_constructE
	.align		8
        /*0030*/ 	.dword	_ZN40_INTERNAL_30dbd536_4_k_cu_fcc5bfa7_185984cuda3std3__48in_placeE
	.align		8
        /*0038*/ 	.dword	_ZN40_INTERNAL_30dbd536_4_k_cu_fcc5bfa7_185984cuda3std6ranges3__45__cpo4swapE
	.align		8
        /*0040*/ 	.dword	_ZN40_INTERNAL_30dbd536_4_k_cu_fcc5bfa7_185984cuda3std6ranges3__45__cpo9iter_moveE
	.align		8
        /*0048*/ 	.dword	_ZN40_INTERNAL_30dbd536_4_k_cu_fcc5bfa7_185984cute7productE
	.align		8
        /*0050*/ 	.dword	_ZN40_INTERNAL_30dbd536_4_k_cu_fcc5bfa7_185984cute1_E


//--------------------- .text._ZN7cutlass13device_kernelINS_4gemm6kernel13GemmUniversalIN4cute5tupleIJiiiiEEENS1_10collective13CollectiveMmaINS1_37MainloopSm90TmaGmmaWarpSpecializedFP8ILi2ENS5_IJNS4_1CILi2EEENSA_ILi1EEESC_EEENS1_35KernelTmaWarpSpecializedCooperativeEEENS5_IJNSA_ILi512EEENSA_ILi240EEENSA_ILi128EEEEEENS_12float_e4m3_tENS5_IJlSC_lEEESK_SL_NS4_8TiledMMAINS4_8MMA_AtomIJNS4_4SM904GMMA30MMA_64x16x32_F32E4M3E4M3_SS_TNILNSP_7ScaleInE1ELSR_1EEEEEENS4_6LayoutISD_NS5_IJSC_NSA_ILi0EEESV_EEEEENS5_IJNS4_10UnderscoreESY_SY_EEEEENS4_13SM90_TMA_LOADENS4_14ComposedLayoutINS4_7SwizzleILi3ELi4ELi3EEENS4_18smem_ptr_flag_bitsILi8EEENSU_INS5_IJNSA_ILi8EEESI_EEENS5_IJSI_SC_EEEEEEEvNS4_8identityENS4_23SM90_TMA_LOAD_MULTICASTES1B_vS1C_EENS_8epilogue10collective6detail29Sm90TmaWarpSpecializedAdapterINS1G_15DefaultEpilogueISK_SL_SL_NS1F_6thread17LinearCombinationISK_Li1EffLNS1K_9ScaleType4KindE0ELNS_15FloatRoundStyleE2ESK_EENS1_15EpilogueDefaultEEEEEvvEEEEvNT_6ParamsE --------------------------
	.section	.text._ZN7cutlass13device_kernelINS_4gemm6kernel13GemmUniversalIN4cute5tupleIJiiiiEEENS1_10collective13CollectiveMmaINS1_37MainloopSm90TmaGmmaWarpSpecializedFP8ILi2ENS5_IJNS4_1CILi2EEENSA_ILi1EEESC_EEENS1_35KernelTmaWarpSpecializedCooperativeEEENS5_IJNSA_ILi512EEENSA_ILi240EEENSA_ILi128EEEEEENS_12float_e4m3_tENS5_IJlSC_lEEESK_SL_NS4_8TiledMMAINS4_8MMA_AtomIJNS4_4SM904GMMA30MMA_64x16x32_F32E4M3E4M3_SS_TNILNSP_7ScaleInE1ELSR_1EEEEEENS4_6LayoutISD_NS5_IJSC_NSA_ILi0EEESV_EEEEENS5_IJNS4_10UnderscoreESY_SY_EEEEENS4_13SM90_TMA_LOADENS4_14ComposedLayoutINS4_7SwizzleILi3ELi4ELi3EEENS4_18smem_ptr_flag_bitsILi8EEENSU_INS5_IJNSA_ILi8EEESI_EEENS5_IJSI_SC_EEEEEEEvNS4_8identityENS4_23SM90_TMA_LOAD_MULTICASTES1B_vS1C_EENS_8epilogue10collective6detail29Sm90TmaWarpSpecializedAdapterINS1G_15DefaultEpilogueISK_SL_SL_NS1F_6thread17LinearCombinationISK_Li1EffLNS1K_9ScaleType4KindE0ELNS_15FloatRoundStyleE2ESK_EENS1_15EpilogueDefaultEEEEEvvEEEEvNT_6ParamsE,"ax",@progbits
	.align	128
.text._ZN7cutlass13device_kernelINS_4gemm6kernel13GemmUniversalIN4cute5tupleIJiiiiEEENS1_10collective13CollectiveMmaINS1_37MainloopSm90TmaGmmaWarpSpecializedFP8ILi2ENS5_IJNS4_1CILi2EEENSA_ILi1EEESC_EEENS1_35KernelTmaWarpSpecializedCooperativeEEENS5_IJNSA_ILi512EEENSA_ILi240EEENSA_ILi128EEEEEENS_12float_e4m3_tENS5_IJlSC_lEEESK_SL_NS4_8TiledMMAINS4_8MMA_AtomIJNS4_4SM904GMMA30MMA_64x16x32_F32E4M3E4M3_SS_TNILNSP_7ScaleInE1ELSR_1EEEEEENS4_6LayoutISD_NS5_IJSC_NSA_ILi0EEESV_EEEEENS5_IJNS4_10UnderscoreESY_SY_EEEEENS4_13SM90_TMA_LOADENS4_14ComposedLayoutINS4_7SwizzleILi3ELi4ELi3EEENS4_18smem_ptr_flag_bitsILi8EEENSU_INS5_IJNSA_ILi8EEESI_EEENS5_IJSI_SC_EEEEEEEvNS4_8identityENS4_23SM90_TMA_LOAD_MULTICASTES1B_vS1C_EENS_8epilogue10collective6detail29Sm90TmaWarpSpecializedAdapterINS1G_15DefaultEpilogueISK_SL_SL_NS1F_6thread17LinearCombinationISK_Li1EffLNS1K_9ScaleType4KindE0ELNS_15FloatRoundStyleE2ESK_EENS1_15EpilogueDefaultEEEEEvvEEEEvNT_6ParamsE:
        .type           _ZN7cutlass13device_kernelINS_4gemm6kernel13GemmUniversalIN4cute5tupleIJiiiiEEENS1_10collective13CollectiveMmaINS1_37MainloopSm90TmaGmmaWarpSpecializedFP8ILi2ENS5_IJNS4_1CILi2EEENSA_ILi1EEESC_EEENS1_35KernelTmaWarpSpecializedCooperativeEEENS5_IJNSA_ILi512EEENSA_ILi240EEENSA_ILi128EEEEEENS_12float_e4m3_tENS5_IJlSC_lEEESK_SL_NS4_8TiledMMAINS4_8MMA_AtomIJNS4_4SM904GMMA30MMA_64x16x32_F32E4M3E4M3_SS_TNILNSP_7ScaleInE1ELSR_1EEEEEENS4_6LayoutISD_NS5_IJSC_NSA_ILi0EEESV_EEEEENS5_IJNS4_10UnderscoreESY_SY_EEEEENS4_13SM90_TMA_LOADENS4_14ComposedLayoutINS4_7SwizzleILi3ELi4ELi3EEENS4_18smem_ptr_flag_bitsILi8EEENSU_INS5_IJNSA_ILi8EEESI_EEENS5_IJSI_SC_EEEEEEEvNS4_8identityENS4_23SM90_TMA_LOAD_MULTICASTES1B_vS1C_EENS_8epilogue10collective6detail29Sm90TmaWarpSpecializedAdapterINS1G_15DefaultEpilogueISK_SL_SL_NS1F_6thread17LinearCombinationISK_Li1EffLNS1K_9ScaleType4KindE0ELNS_15FloatRoundStyleE2ESK_EENS1_15EpilogueDefaultEEEEEvvEEEEvNT_6ParamsE,@function
        .size           _ZN7cutlass13device_kernelINS_4gemm6kernel13GemmUniversalIN4cute5tupleIJiiiiEEENS1_10collective13CollectiveMmaINS1_37MainloopSm90TmaGmmaWarpSpecializedFP8ILi2ENS5_IJNS4_1CILi2EEENSA_ILi1EEESC_EEENS1_35KernelTmaWarpSpecializedCooperativeEEENS5_IJNSA_ILi512EEENSA_ILi240EEENSA_ILi128EEEEEENS_12float_e4m3_tENS5_IJlSC_lEEESK_SL_NS4_8TiledMMAINS4_8MMA_AtomIJNS4_4SM904GMMA30MMA_64x16x32_F32E4M3E4M3_SS_TNILNSP_7ScaleInE1ELSR_1EEEEEENS4_6LayoutISD_NS5_IJSC_NSA_ILi0EEESV_EEEEENS5_IJNS4_10UnderscoreESY_SY_EEEEENS4_13SM90_TMA_LOADENS4_14ComposedLayoutINS4_7SwizzleILi3ELi4ELi3EEENS4_18smem_ptr_flag_bitsILi8EEENSU_INS5_IJNSA_ILi8EEESI_EEENS5_IJSI_SC_EEEEEEEvNS4_8identityENS4_23SM90_TMA_LOAD_MULTICASTES1B_vS1C_EENS_8epilogue10collective6detail29Sm90TmaWarpSpecializedAdapterINS1G_15DefaultEpilogueISK_SL_SL_NS1F_6thread17LinearCombinationISK_Li1EffLNS1K_9ScaleType4KindE0ELNS_15FloatRoundStyleE2ESK_EENS1_15EpilogueDefaultEEEEEvvEEEEvNT_6ParamsE,(.L_x_192 - _ZN7cutlass13device_kernelINS_4gemm6kernel13GemmUniversalIN4cute5tupleIJiiiiEEENS1_10collective13CollectiveMmaINS1_37MainloopSm90TmaGmmaWarpSpecializedFP8ILi2ENS5_IJNS4_1CILi2EEENSA_ILi1EEESC_EEENS1_35KernelTmaWarpSpecializedCooperativeEEENS5_IJNSA_ILi512EEENSA_ILi240EEENSA_ILi128EEEEEENS_12float_e4m3_tENS5_IJlSC_lEEESK_SL_NS4_8TiledMMAINS4_8MMA_AtomIJNS4_4SM904GMMA30MMA_64x16x32_F32E4M3E4M3_SS_TNILNSP_7ScaleInE1ELSR_1EEEEEENS4_6LayoutISD_NS5_IJSC_NSA_ILi0EEESV_EEEEENS5_IJNS4_10UnderscoreESY_SY_EEEEENS4_13SM90_TMA_LOADENS4_14ComposedLayoutINS4_7SwizzleILi3ELi4ELi3EEENS4_18smem_ptr_flag_bitsILi8EEENSU_INS5_IJNSA_ILi8EEESI_EEENS5_IJSI_SC_EEEEEEEvNS4_8identityENS4_23SM90_TMA_LOAD_MULTICASTES1B_vS1C_EENS_8epilogue10collective6detail29Sm90TmaWarpSpecializedAdapterINS1G_15DefaultEpilogueISK_SL_SL_NS1F_6thread17LinearCombinationISK_Li1EffLNS1K_9ScaleType4KindE0ELNS_15FloatRoundStyleE2ESK_EENS1_15EpilogueDefaultEEEEEvvEEEEvNT_6ParamsE)
        .other          _ZN7cutlass13device_kernelINS_4gemm6kernel13GemmUniversalIN4cute5tupleIJiiiiEEENS1_10collective13CollectiveMmaINS1_37MainloopSm90TmaGmmaWarpSpecializedFP8ILi2ENS5_IJNS4_1CILi2EEENSA_ILi1EEESC_EEENS1_35KernelTmaWarpSpecializedCooperativeEEENS5_IJNSA_ILi512EEENSA_ILi240EEENSA_ILi128EEEEEENS_12float_e4m3_tENS5_IJlSC_lEEESK_SL_NS4_8TiledMMAINS4_8MMA_AtomIJNS4_4SM904GMMA30MMA_64x16x32_F32E4M3E4M3_SS_TNILNSP_7ScaleInE1ELSR_1EEEEEENS4_6LayoutISD_NS5_IJSC_NSA_ILi0EEESV_EEEEENS5_IJNS4_10UnderscoreESY_SY_EEEEENS4_13SM90_TMA_LOADENS4_14ComposedLayoutINS4_7SwizzleILi3ELi4ELi3EEENS4_18smem_ptr_flag_bitsILi8EEENSU_INS5_IJNSA_ILi8EEESI_EEENS5_IJSI_SC_EEEEEEEvNS4_8identityENS4_23SM90_TMA_LOAD_MULTICASTES1B_vS1C_EENS_8epilogue10collective6detail29Sm90TmaWarpSpecializedAdapterINS1G_15DefaultEpilogueISK_SL_SL_NS1F_6thread17LinearCombinationISK_Li1EffLNS1K_9ScaleType4KindE0ELNS_15FloatRoundStyleE2ESK_EENS1_15EpilogueDefaultEEEEEvvEEEEvNT_6ParamsE,@"STO_CUDA_ENTRY STV_DEFAULT"
_ZN7cutlass13device_kernelINS_4gemm6kernel13GemmUniversalIN4cute5tupleIJiiiiEEENS1_10collective13CollectiveMmaINS1_37MainloopSm90TmaGmmaWarpSpecializedFP8ILi2ENS5_IJNS4_1CILi2EEENSA_ILi1EEESC_EEENS1_35KernelTmaWarpSpecializedCooperativeEEENS5_IJNSA_ILi512EEENSA_ILi240EEENSA_ILi128EEEEEENS_12float_e4m3_tENS5_IJlSC_lEEESK_SL_NS4_8TiledMMAINS4_8MMA_AtomIJNS4_4SM904GMMA30MMA_64x16x32_F32E4M3E4M3_SS_TNILNSP_7ScaleInE1ELSR_1EEEEEENS4_6LayoutISD_NS5_IJSC_NSA_ILi0EEESV_EEEEENS5_IJNS4_10UnderscoreESY_SY_EEEEENS4_13SM90_TMA_LOADENS4_14ComposedLayoutINS4_7SwizzleILi3ELi4ELi3EEENS4_18smem_ptr_flag_bitsILi8EEENSU_INS5_IJNSA_ILi8EEESI_EEENS5_IJSI_SC_EEEEEEEvNS4_8identityENS4_23SM90_TMA_LOAD_MULTICASTES1B_vS1C_EENS_8epilogue10collective6detail29Sm90TmaWarpSpecializedAdapterINS1G_15DefaultEpilogueISK_SL_SL_NS1F_6thread17LinearCombinationISK_Li1EffLNS1K_9ScaleType4KindE0ELNS_15FloatRoundStyleE2ESK_EENS1_15EpilogueDefaultEEEEEvvEEEEvNT_6ParamsE:
[----:B------:R-:W0:Y:S02]  /*0000*/  LDC R1, c[0x0][0x28] ;  /* 0x00000a00ff017b82 */ /* 0x000e240000000800 */
[----:B0-----:R-:W-:Y:S01]  /*0010*/  VIADD R1, R1, 0xffffec20 ;  /* 0xffffec2001017836 */ /* 0x001fe20000000000 */
[----:B------:R-:W0:Y:S01]  /*0020*/  S2R R4, SR_TID.X ;  /* 0x0000000000047919 */ /* 0x000e220000002100 */
[----:B------:R-:W-:Y:S01]  /*0030*/  ELECT P0, URZ, PT ;  /* 0x00000000003f782f */ /* 0x000fe20003800000 */
[----:B------:R-:W-:Y:S01]  /*0040*/  BSSY B0, `(.L_x_0) ;  /* 0x0000015000007945 */ /* 0x000fe20003800000 */
[--C-:B0-----:R-:W-:Y:S02]  /*0050*/  SHF.R.U32.HI R0, RZ, 0x5, R4.reuse ;  /* 0x00000005ff007819 */ /* 0x101fe40000011604 */
[----:B------:R-:W-:-:S03]  /*0060*/  SHF.R.U32.HI R2, RZ, 0x7, R4 ;  /* 0x00000007ff027819 */ /* 0x000fc60000011604 */
[----:B------:R-:W0:Y:S04]  /*0070*/  SHFL.IDX PT, R3, R0, RZ, 0x1f ;  /* 0x00001fff00037589 */ /* 0x000e2800000e0000 */
[----:B------:R-:W1:Y:S01]  /*0080*/  SHFL.IDX PT, R2, R2, RZ, 0x1f ;  /* 0x00001fff02027589 */ /* 0x000e6200000e0000 */
[----:B0-----:R-:W-:Y:S02]  /*0090*/  R2UR UR4, R3 ;  /* 0x00000000030472ca */ /* 0x001fe400000e0000 */
[----:B-1----:R-:W-:-:S11]  /*00a0*/  R2UR UR6, R2 ;  /* 0x00000000020672ca */ /* 0x002fd600000e0000 */
[----:B------:R-:W-:Y:S02]  /*00b0*/  USHF.R.S32.HI UR5, URZ, 0x1f, UR4 ;  /* 0x0000001f3f057899 */ /* 0x000fe40008011404 */
[----:B------:R-:W-:Y:S02]  /*00c0*/  ISETP.NE.OR P0, PT, RZ, UR4, !P0 ;  /* 0x00000004ff007c0c */ /* 0x000fe4000c705670 */
[----:B------:R-:W-:-:S04]  /*00d0*/  ULEA.HI UR5, UR5, UR4, URZ, 0x2 ;  /* 0x0000000405057291 */ /* 0x000fc8000f8f103f */
[----:B------:R-:W-:-:S04]  /*00e0*/  ULOP3.LUT UR5, UR5, 0xfffffffc, URZ, 0xc0, !UPT ;  /* 0xfffffffc05057892 */ /* 0x000fc8000f8ec03f */
[----:B------:R-:W-:-:S03]  /*00f0*/  UIADD3 UR8, UR4, -UR5, URZ ;  /* 0x8000000504087290 */ /* 0x000fc6000fffe03f */
[----:B------:R-:W-:Y:S09]  /*0100*/  @P0 BRA `(.L_x_1) ;  /* 0x0000000000200947 */ /* 0x000ff20003800000 */
[----:B------:R-:W-:Y:S02]  /*0110*/  ULDC.64 UR4, c[0x0][0x198] ;  /* 0x0000660000047ab9 */ /* 0x000fe40000000a00 */
[----:B------:R-:W-:Y:S02]  /*0120*/  UIADD3 UR10, UP0, UR4, 0xf0, URZ ;  /* 0x000000f0040a7890 */ /* 0x000fe4000ff1e03f */
[----:B------:R-:W-:Y:S02]  /*0130*/  UIADD3 UR4, UP1, UR4, 0x1f0, URZ ;  /* 0x000001f004047890 */ /* 0x000fe4000ff3e03f */
[----:B------:R-:W-:Y:S02]  /*0140*/  UIADD3.X UR11, URZ, UR5, URZ, UP0, !UPT ;  /* 0x000000053f0b7290 */ /* 0x000fe400087fe43f */
[----:B------:R-:W-:-:S07]  /*0150*/  UIADD3.X UR5, URZ, UR5, URZ, UP1, !UPT ;  /* 0x000000053f057290 */ /* 0x000fce0008ffe43f */
[----:B------:R0:W-:Y:S02]  /*0160*/  UTMACCTL.PF [UR10] ;  /* 0x000000000a0079b9 */ /* 0x0001e40008040000 */
[----:B------:R0:W-:Y:S02]  /*0170*/  UTMACCTL.PF [UR4] ;  /* 0x00000000040079b9 */ /* 0x0001e40008040000 */
[----:B0-----:R-:W-:Y:S01]  /*0180*/  NOP ;  /* 0x0000000000007918 */ /* 0x001fe20000000000 */
.L_x_1:
[----:B------:R-:W-:Y:S05]  /*0190*/  BSYNC B0 ;  /* 0x0000000000007941 */ /* 0x000fea0003800000 */
.L_x_0:
[----:B------:R-:W-:Y:S01]  /*01a0*/  UISETP.NE.AND UP0, UPT, UR8, 0x3, UPT ;  /* 0x000000030800788c */ /* 0x000fe2000bf05270 */
[----:B------:R-:W0:Y:S01]  /*01b0*/  SHFL.IDX PT, R2, R0, RZ, 0x1f ;  /* 0x00001fff00027589 */ /* 0x000e2200000e0000 */
[----:B------:R-:W-:Y:S02]  /*01c0*/  UIADD3 UR10, UR6, -0x1, URZ ;  /* 0xffffffff060a7890 */ /* 0x000fe4000fffe03f */
[----:B------:R-:W-:Y:S01]  /*01d0*/  ISETP.NE.AND P1, PT, RZ, UR6, PT ;  /* 0x00000006ff007c0c */ /* 0x000fe2000bf25270 */
[----:B------:R-:W-:Y:S02]  /*01e0*/  UISETP.EQ.OR UP0, UPT, UR8, URZ, !UP0 ;  /* 0x0000003f0800728c */ /* 0x000fe4000c702670 */
[----:B------:R-:W-:Y:S02]  /*01f0*/  UISETP.GE.U32.AND UP1, UPT, UR10, 0x2, UPT ;  /* 0x000000020a00788c */ /* 0x000fe4000bf26070 */
[----:B------:R-:W-:-:S04]  /*0200*/  UISETP.EQ.AND UP0, UPT, UR6, URZ, UP0 ;  /* 0x0000003f0600728c */ /* 0x000fc80008702270 */
[----:B------:R-:W-:-:S04]  /*0210*/  USEL UR4, URZ, 0x1, !UP0 ;  /* 0x000000013f047887 */ /* 0x000fc8000c000000 */
[----:B------:R-:W-:-:S06]  /*0220*/  USEL UR4, UR4, 0x2, UP1 ;  /* 0x0000000204047887 */ /* 0x000fcc0008800000 */
[----:B------:R-:W-:Y:S01]  /*0230*/  IMAD.U32 R3, RZ, RZ, UR4 ;  /* 0x00000004ff037e24 */ /* 0x000fe2000f8e00ff */
[----:B0-----:R-:W-:-:S04]  /*0240*/  ISETP.NE.AND P0, PT, R2, RZ, PT ;  /* 0x000000ff0200720c */ /* 0x001fc80003f05270 */
[----:B------:R0:W-:Y:S09]  /*0250*/  STL [R1+0xba8], R3 ;  /* 0x000ba80301007387 */ /* 0x0001f20000100800 */
[----:B0-----:R-:W-:Y:S05]  /*0260*/  @P0 BRA `(.L_x_2) ;  /* 0x0000000000480947 */ /* 0x001fea0003800000 */
[----:B------:R-:W0:Y:S01]  /*0270*/  S2UR UR9, SR_CgaCtaId ;  /* 0x00000000000979c3 */ /* 0x000e220000008800 */
[----:B------:R-:W-:Y:S01]  /*0280*/  UMOV UR4, 0x400 ;  /* 0x0000040000047882 */ /* 0x000fe20000000000 */
[----:B------:R-:W-:Y:S01]  /*0290*/  UMOV UR5, 0x1 ;  /* 0x0000000100057882 */ /* 0x000fe20000000000 */
[----:B------:R-:W-:Y:S01]  /*02a0*/  UMOV UR6, 0x4 ;  /* 0x0000000400067882 */ /* 0x000fe20000000000 */
[----:B------:R-:W-:Y:S01]  /*02b0*/  ELECT P0, URZ, PT ;  /* 0x00000000003f782f */ /* 0x000fe20003800000 */
[----:B------:R-:W-:-:S04]  /*02c0*/  UIADD3 UR6, -UR6, 0x100000, URZ ;  /* 0x0010000006067890 */ /* 0x000fc8000fffe13f */
[----:B------:R-:W-:Y:S02]  /*02d0*/  USHF.L.U32 UR7, UR6, 0xb, URZ ;  /* 0x0000000b06077899 */ /* 0x000fe4000800063f */
[----:B------:R-:W-:Y:S02]  /*02e0*/  USHF.L.U32 UR6, UR6, 0x1, URZ ;  /* 0x0000000106067899 */ /* 0x000fe4000800063f */
[----:B0-----:R-:W-:Y:S02]  /*02f0*/  ULEA UR9, UR9, UR4, 0x18 ;  /* 0x0000000409097291 */ /* 0x001fe4000f8ec03f */
[----:B------:R-:W-:-:S04]  /*0300*/  UIADD3 UR4, -UR5, 0x100000, URZ ;  /* 0x0010000005047890 */ /* 0x000fc8000fffe13f */
[----:B------:R-:W-:Y:S02]  /*0310*/  USHF.L.U32 UR5, UR4, 0xb, URZ ;  /* 0x0000000b04057899 */ /* 0x000fe4000800063f */
[----:B------:R-:W-:Y:S01]  /*0320*/  USHF.L.U32 UR4, UR4, 0x1, URZ ;  /* 0x0000000104047899 */ /* 0x000fe2000800063f */
[----:B------:R-:W0:Y:S11]  /*0330*/  FENCE.VIEW.ASYNC.S ;  /* 0x00000000000073c6 */ /* 0x000e360000000000 */
[----:B0-----:R0:W1:Y:S01]  /*0340*/  SYNCS.EXCH.64 URZ, [UR9], UR4 ;  /* 0x00000004093f75b2 */ /* 0x0010620008000100 */
[----:B------:R0:W2:Y:S01]  /*0350*/  SYNCS.EXCH.64 URZ, [UR9+0x10], UR6 ;  /* 0x00001006093f75b2 */ /* 0x0000a20008000100 */
[----:B------:R0:W3:Y:S01]  /*0360*/  SYNCS.EXCH.64 URZ, [UR9+0x8], UR4 ;  /* 0x00000804093f75b2 */ /* 0x0000e20008000100 */
[----:B------:R0:W4:Y:S01]  /*0370*/  SYNCS.EXCH.64 URZ, [UR9+0x18], UR6 ;  /* 0x00001806093f75b2 */ /* 0x0001220008000100 */
[----:B------:R-:W-:Y:S01]  /*0380*/  NOP ;  /* 0x0000000000007918 */ /* 0x000fe20000000000 */
.L_x_2:
[----:B------:R-:W-:Y:S01]  /*0390*/  SHF.R.S32.HI R3, RZ, 0x1f, R4 ;  /* 0x0000001fff037819 */ /* 0x000fe20000011404 */
[----:B------:R-:W5:Y:S01]  /*03a0*/  SHFL.IDX PT, R0, R0, RZ, 0x1f ;  /* 0x00001fff00007589 */ /* 0x000f6200000e0000 */
[----:B0-----:R-:W0:Y:S01]  /*03b0*/  S2UR UR9, SR_CTAID.X ;  /* 0x00000000000979c3 */ /* 0x001e220000002500 */
[----:B------:R-:W-:Y:S02]  /*03c0*/  ELECT P0, URZ, PT ;  /* 0x00000000003f782f */ /* 0x000fe40003800000 */
[----:B------:R-:W-:Y:S01]  /*03d0*/  LEA.HI R3, R3, R4, RZ, 0x7 ;  /* 0x0000000403037211 */ /* 0x000fe200078f38ff */
[----:B------:R-:W-:Y:S01]  /*03e0*/  ULDC UR4, c[0x0][0x150] ;  /* 0x0000540000047ab9 */ /* 0x000fe20000000800 */
[----:B------:R-:W-:Y:S01]  /*03f0*/  SHF.R.S32.HI R9, RZ, 0x1f, R2 ;  /* 0x0000001fff097819 */ /* 0x000fe20000011402 */
[----:B------:R-:W-:Y:S01]  /*0400*/  NOP ;  /* 0x0000000000007918 */ /* 0x000fe20000000000 */
[----:B------:R-:W-:Y:S01]  /*0410*/  LOP3.LUT R3, R3, 0xffffff80, RZ, 0xc0, !PT ;  /* 0xffffff8003037812 */ /* 0x000fe200078ec0ff */
[----:B------:R-:W-:Y:S01]  /*0420*/  NOP ;  /* 0x0000000000007918 */ /* 0x000fe20000000000 */
[----:B------:R-:W-:Y:S01]  /*0430*/  LEA.HI R9, R9, R2, RZ, 0x2 ;  /* 0x0000000209097211 */ /* 0x000fe200078f10ff */
[----:B------:R-:W1:Y:S02]  /*0440*/  LDC R8, c[0x0][0x144] ;  /* 0x00005100ff087b82 */ /* 0x000e640000000800 */
[----:B------:R-:W-:Y:S01]  /*0450*/  IMAD.IADD R3, R4, 0x1, -R3 ;  /* 0x0000000104037824 */ /* 0x000fe200078e0a03 */
[----:B------:R-:W-:Y:S01]  /*0460*/  LOP3.LUT R9, R9, 0x3ffffffc, RZ, 0xc0, !PT ;  /* 0x3ffffffc09097812 */ /* 0x000fe200078ec0ff */
[----:B------:R-:W2:Y:S03]  /*0470*/  S2R R4, SR_CTAID.Y ;  /* 0x0000000000047919 */ /* 0x000ea60000002600 */
[----:B------:R-:W-:Y:S01]  /*0480*/  SHF.R.S32.HI R6, RZ, 0x1f, R3 ;  /* 0x0000001fff067819 */ /* 0x000fe20000011403 */
[----:B------:R-:W-:Y:S01]  /*0490*/  IMAD.IADD R2, R2, 0x1, -R9 ;  /* 0x0000000102027824 */ /* 0x000fe200078e0a09 */
[----:B------:R-:W3:Y:S02]  /*04a0*/  LDC R13, c[0x0][0x148] ;  /* 0x00005200ff0d7b82 */ /* 0x000ee40000000800 */
[----:B------:R-:W-:-:S02]  /*04b0*/  LEA.HI R6, R6, R3, RZ, 0x3 ;  /* 0x0000000306067211 */ /* 0x000fc400078f18ff */
[----:B-----5:R-:W-:Y:S02]  /*04c0*/  ISETP.NE.OR P0, PT, R0, RZ, !P0 ;  /* 0x000000ff0000720c */ /* 0x020fe40004705670 */
[--C-:B------:R-:W-:Y:S02]  /*04d0*/  SHF.R.S32.HI R0, RZ, 0x3, R6.reuse ;  /* 0x00000003ff007819 */ /* 0x100fe40000011406 */
[----:B------:R-:W-:Y:S02]  /*04e0*/  SHF.R.S32.HI R7, RZ, 0x1f, R6 ;  /* 0x0000001fff077819 */ /* 0x000fe40000011406 */
[----:B0-----:R-:W-:Y:S02]  /*04f0*/  I2FP.F32.U32 R6, UR9 ;  /* 0x0000000900067c45 */ /* 0x001fe40008201000 */
[----:B------:R-:W-:-:S03]  /*0500*/  LEA.HI R7, R7, R0, RZ, 0x2 ;  /* 0x0000000007077211 */ /* 0x000fc600078f10ff */
[----:B------:R-:W-:Y:S01]  /*0510*/  FMUL R6, R6, UR4 ;  /* 0x0000000406067c20 */ /* 0x000fe20008400000 */
[----:B------:R-:W-:Y:S01]  /*0520*/  LOP3.LUT R7, R7, 0xfffffffc, RZ, 0xc0, !PT ;  /* 0xfffffffc07077812 */ /* 0x000fe200078ec0ff */
[----:B------:R-:W-:Y:S01]  /*0530*/  VOTEU.ALL UP0, P0 ;  /* 0x00000000003f7886 */ /* 0x000fe20000000000 */
[----:B------:R-:W-:Y:S01]  /*0540*/  ULDC UR4, c[0x0][0x154] ;  /* 0x0000550000047ab9 */ /* 0x000fe20000000800 */
[----:B------:R-:W-:Y:S02]  /*0550*/  VOTEU.ALL UP1, P0 ;  /* 0x00000000003f7886 */ /* 0x000fe40000020000 */
[----:B------:R-:W0:Y:S01]  /*0560*/  F2I.U32.TRUNC.NTZ R6, R6 ;  /* 0x0000000600067305 */ /* 0x000e22000020f000 */
[----:B------:R-:W-:Y:S01]  /*0570*/  IMAD.IADD R7, R0, 0x1, -R7 ;  /* 0x0000000100077824 */ /* 0x000fe200078e0a07 */
[----:B------:R-:W5:Y:S01]  /*0580*/  @!UP0 S2UR UR7, SR_CgaCtaId ;  /* 0x00000000000789c3 */ /* 0x000f620000008800 */
[----:B------:R-:W-:Y:S02]  /*0590*/  @!UP0 UMOV UR6, 0x400 ;  /* 0x0000040000068882 */ /* 0x000fe40000000000 */
[----:B------:R-:W-:Y:S01]  /*05a0*/  IMAD R2, R2, 0x4, R7 ;  /* 0x0000000402027824 */ /* 0x000fe200078e0207 */
[----:B--2---:R-:W-:-:S04]  /*05b0*/  I2FP.F32.U32 R9, R4 ;  /* 0x0000000400097245 */ /* 0x004fc80000201000 */
[----:B------:R-:W-:Y:S01]  /*05c0*/  LEA.HI R0, R2, R2, RZ, 0x1 ;  /* 0x0000000202007211 */ /* 0x000fe200078f08ff */
[----:B------:R-:W-:Y:S01]  /*05d0*/  FMUL R9, R9, UR4 ;  /* 0x0000000409097c20 */ /* 0x000fe20008400000 */
[----:B------:R-:W-:Y:S02]  /*05e0*/  UMOV UR4, 0x20 ;  /* 0x0000002000047882 */ /* 0x000fe40000000000 */
[----:B------:R-:W-:Y:S01]  /*05f0*/  LOP3.LUT R7, R0, 0xfffffffe, RZ, 0xc0, !PT ;  /* 0xfffffffe00077812 */ /* 0x000fe200078ec0ff */
[----:B0-----:R-:W-:Y:S01]  /*0600*/  IMAD.MOV R11, RZ, RZ, -R6 ;  /* 0x000000ffff0b7224 */ /* 0x001fe200078e0a06 */
[----:B------:R-:W-:-:S04]  /*0610*/  @!UP0 UIADD3 UR4, -UR4, 0x100000, URZ ;  /* 0x0010000004048890 */ /* 0x000fc8000fffe13f */
[----:B------:R-:W-:Y:S02]  /*0620*/  @!UP0 USHF.L.U32 UR5, UR4, 0xb, URZ ;  /* 0x0000000b04058899 */ /* 0x000fe4000800063f */
[----:B------:R-:W-:Y:S01]  /*0630*/  @!UP0 USHF.L.U32 UR4, UR4, 0x1, URZ ;  /* 0x0000000104048899 */ /* 0x000fe2000800063f */
[----:B------:R-:W0:Y:S01]  /*0640*/  F2I.U32.TRUNC.NTZ R9, R9 ;  /* 0x0000000900097305 */ /* 0x000e22000020f000 */
[----:B------:R-:W2:Y:S01]  /*0650*/  LDC R6, c[0x0][0x140] ;  /* 0x00005000ff067b82 */ /* 0x000ea20000000800 */
[----:B-1----:R-:W-:Y:S02]  /*0660*/  IMAD R0, R8, R11, UR9 ;  /* 0x0000000908007e24 */ /* 0x002fe4000f8e020b */
[----:B------:R-:W-:-:S05]  /*0670*/  IMAD.IADD R7, R2, 0x1, -R7 ;  /* 0x0000000102077824 */ /* 0x000fca00078e0a07 */
[----:B------:R-:W-:Y:S01]  /*0680*/  ISETP.NE.AND P2, PT, R7, R0, PT ;  /* 0x000000000700720c */ /* 0x000fe20003f45270 */
[C---:B------:R-:W-:Y:S01]  /*0690*/  IMAD.SHL.U32 R7, R2.reuse, 0x4, RZ ;  /* 0x0000000402077824 */ /* 0x040fe200078e00ff */
[----:B-----5:R-:W-:Y:S01]  /*06a0*/  @!UP0 ULEA UR6, UR7, UR6, 0x18 ;  /* 0x0000000607068291 */ /* 0x020fe2000f8ec03f */
[----:B------:R-:W-:Y:S01]  /*06b0*/  VOTEU.ALL UP0, P0 ;  /* 0x00000000003f7886 */ /* 0x000fe20000000000 */
[----:B------:R-:W-:Y:S01]  /*06c0*/  LOP3.LUT P0, RZ, R3, 0x7, RZ, 0xc0, !PT ;  /* 0x0000000703ff7812 */ /* 0x000fe2000780c0ff */
[----:B0-----:R-:W-:Y:S01]  /*06d0*/  IMAD.MOV R14, RZ, RZ, -R9 ;  /* 0x000000ffff0e7224 */ /* 0x001fe200078e0a09 */
[----:B------:R-:W-:-:S03]  /*06e0*/  LOP3.LUT R10, R2, 0xc, R7, 0x78, !PT ;  /* 0x0000000c020a7812 */ /* 0x000fc600078e7807 */
[----:B---3--:R-:W-:Y:S01]  /*06f0*/  IMAD R7, R13, R14, R4 ;  /* 0x0000000e0d077224 */ /* 0x008fe200078e0204 */
[C---:B------:R-:W-:Y:S01]  /*0700*/  ISETP.LT.U32.AND P0, PT, R10.reuse, 0x2, !P0 ;  /* 0x000000020a00780c */ /* 0x040fe20004701070 */
[----:B------:R0:W-:Y:S02]  /*0710*/  STL [R1+0xba4], R10 ;  /* 0x000ba40a01007387 */ /* 0x0001e40000100800 */
[----:B------:R-:W-:Y:S02]  /*0720*/  @P2 LEA.HI R2, R10, R10, RZ, 0x1 ;  /* 0x0000000a0a022211 */ /* 0x000fe400078f08ff */
[----:B------:R-:W1:Y:S02]  /*0730*/  FENCE.VIEW.ASYNC.S ;  /* 0x00000000000073c6 */ /* 0x000e640000000000 */
[----:B-1----:R0:W1:Y:S01]  /*0740*/  @!UP0 SYNCS.EXCH.64 URZ, [UR6+0x30], UR4 ;  /* 0x00003004063f85b2 */ /* 0x0020620008000100 */
[----:B------:R-:W-:Y:S02]  /*0750*/  SEL R3, RZ, 0x1, !P0 ;  /* 0x00000001ff037807 */ /* 0x000fe40004000000 */
[----:B------:R-:W-:-:S02]  /*0760*/  @P2 SHF.R.S32.HI R2, RZ, 0x1, R2 ;  /* 0x00000001ff022819 */ /* 0x000fc40000011402 */
[----:B--2---:R-:W-:Y:S02]  /*0770*/  ISETP.EQ.U32.AND P4, PT, R6, 0x1, PT ;  /* 0x000000010600780c */ /* 0x004fe40003f82070 */
[----:B------:R-:W-:Y:S01]  /*0780*/  @P2 ISETP.NE.AND P3, PT, R2, R7, PT ;  /* 0x000000070200220c */ /* 0x000fe20003f65270 */
[----:B------:R-:W-:-:S03]  /*0790*/  IMAD.MOV.U32 R2, RZ, RZ, 0x1 ;  /* 0x00000001ff027424 */ /* 0x000fc600078e00ff */
[----:B------:R-:W-:-:S04]  /*07a0*/  @P2 SEL R2, RZ, 0x1, P3 ;  /* 0x00000001ff022807 */ /* 0x000fc80001800000 */
[----:B------:R-:W-:Y:S01]  /*07b0*/  LOP3.LUT R2, R2, R3, RZ, 0xc0, !PT ;  /* 0x0000000302027212 */ /* 0x000fe200078ec0ff */
[----:B------:R0:W2:Y:S01]  /*07c0*/  @!UP1 SYNCS.EXCH.64 URZ, [UR6+0x38], UR4 ;  /* 0x00003804063f95b2 */ /* 0x0000a20008000100 */
[----:B------:R-:W-:-:S03]  /*07d0*/  NOP ;  /* 0x0000000000007918 */ /* 0x000fc60000000000 */
[----:B------:R0:W-:Y:S01]  /*07e0*/  STL [R1+0xb9c], R2 ;  /* 0x000b9c0201007387 */ /* 0x0001e20000100800 */
[----:B-1----:R-:W-:Y:S05]  /*07f0*/  @!P4 BRA `(.L_x_3) ;  /* 0x000000000008c947 */ /* 0x002fea0003800000 */
[----:B--2-4-:R-:W-:Y:S01]  /*0800*/  UCGABAR_ARV ;  /* 0x00000000000079c7 */ /* 0x014fe20008000000 */
[----:B------:R-:W-:Y:S05]  /*0810*/  BRA `(.L_x_4) ;  /* 0x0000000000047947 */ /* 0x000fea0003800000 */
.L_x_3:
[----:B--2-4-:R-:W-:Y:S01]  /*0820*/  NOP ;  /* 0x0000000000007918 */ /* 0x014fe20000000000 */
.L_x_4:
[----:B------:R-:W1:Y:S01]  /*0830*/  LDC R3, c[0x0][0x65c] ;  /* 0x00019700ff037b82 */ /* 0x000e620000000800 */
[----:B------:R-:W-:Y:S01]  /*0840*/  IMAD.U32 R6, RZ, RZ, UR9 ;  /* 0x00000009ff067e24 */ /* 0x000fe2000f8e00ff */
[----:B0-----:R-:W-:Y:S01]  /*0850*/  LOP3.LUT R2, R2, 0xfffffffe, RZ, 0xc0, !PT ;  /* 0xfffffffe02027812 */ /* 0x001fe200078ec0ff */
[----:B------:R-:W-:Y:S01]  /*0860*/  IMAD.MOV.U32 R7, RZ, RZ, RZ ;  /* 0x000000ffff077224 */ /* 0x000fe200078e00ff */
[----:B-1----:R-:W-:-:S13]  /*0870*/  ISETP.NE.AND P2, PT, R3, 0x1, PT ;  /* 0x000000010300780c */ /* 0x002fda0003f45270 */
[----:B------:R-:W0:Y:S01]  /*0880*/  @P2 LDC R9, c[0x0][0x10] ;  /* 0x00000400ff092b82 */ /* 0x000e220000000800 */
[----:B------:R-:W-:Y:S01]  /*0890*/  @P2 IMAD.MOV.U32 R5, RZ, RZ, RZ ;  /* 0x000000ffff052224 */ /* 0x000fe200078e00ff */
[----:B------:R-:W-:Y:S01]  /*08a0*/  @P2 LOP3.LUT R2, R2, 0x1, RZ, 0xfc, !PT ;  /* 0x0000000102022812 */ /* 0x000fe200078efcff */
[----:B------:R-:W-:-:S05]  /*08b0*/  @P2 IMAD.MOV.U32 R11, RZ, RZ, RZ ;  /* 0x000000ffff0b2224 */ /* 0x000fca00078e00ff */
[----:B------:R-:W1:Y:S01]  /*08c0*/  @!P2 LDC R3, c[0x0][0xc] ;  /* 0x00000300ff03ab82 */ /* 0x000e620000000800 */
[----:B0-----:R-:W-:-:S04]  /*08d0*/  @P2 IMAD.WIDE.U32 R8, R9, UR9, R4 ;  /* 0x0000000909082c25 */ /* 0x001fc8000f8e0004 */
[----:B------:R-:W-:Y:S02]  /*08e0*/  @P2 IMAD.MOV.U32 R21, RZ, RZ, R8 ;  /* 0x000000ffff152224 */ /* 0x000fe400078e0008 */
[----:B------:R-:W-:Y:S02]  /*08f0*/  @P2 IMAD.IADD R25, R9, 0x1, R11 ;  /* 0x0000000109192824 */ /* 0x000fe400078e020b */
[----:B-1----:R-:W-:-:S04]  /*0900*/  @!P2 IMAD.WIDE.U32 R6, R4, R3, R6 ;  /* 0x000000030406a225 */ /* 0x002fc800078e0006 */
[----:B------:R-:W-:Y:S02]  /*0910*/  @!P2 IMAD.MOV.U32 R21, RZ, RZ, R6 ;  /* 0x000000ffff15a224 */ /* 0x000fe400078e0006 */
[----:B------:R-:W-:-:S03]  /*0920*/  @!P2 IMAD.MOV.U32 R25, RZ, RZ, R7 ;  /* 0x000000ffff19a224 */ /* 0x000fc600078e0007 */
[----:B------:R0:W-:Y:S04]  /*0930*/  STL [R1+0xbb0], R21 ;  /* 0x000bb01501007387 */ /* 0x0001e80000100800 */
[----:B------:R0:W-:Y:S01]  /*0940*/  STL [R1+0xbac], R25 ;  /* 0x000bac1901007387 */ /* 0x0001e20000100800 */
[----:B------:R-:W-:Y:S05]  /*0950*/  @!P4 BRA `(.L_x_5) ;  /* 0x00000000000cc947 */ /* 0x000fea0003800000 */
[----:B------:R-:W-:Y:S01]  /*0960*/  UCGABAR_WAIT ;  /* 0x0000000000007dc7 */ /* 0x000fe20008000000 */
[----:B------:R-:W-:Y:S01]  /*0970*/  CCTL.IVALL ;  /* 0x00000000ff00798f */ /* 0x000fe20002000000 */
[----:B------:R-:W-:Y:S05]  /*0980*/  BRA `(.L_x_6) ;  /* 0x0000000000047947 */ /* 0x000fea0003800000 */
.L_x_5:
[----:B------:R-:W-:Y:S06]  /*0990*/  BAR.SYNC.DEFER_BLOCKING 0x0 ;  /* 0x0000000000007b1d */ /* 0x000fec0000010000 */
.L_x_6:
[----:B------:R-:W-:Y:S05]  /*09a0*/  @!P1 BRA `(.L_x_7) ;  /* 0x0000071400cc9947 */ /* 0x000fea0003800000 */
[----:B------:R-:W-:-:S06]  /*09b0*/  UISETP.GT.U32.AND UP0, UPT, UR10, 0x1, UPT ;  /* 0x000000010a00788c */ /* 0x000fcc000bf04070 */
[----:B------:R-:W-:-:S13]  /*09c0*/  PLOP3.LUT P0, PT, PT, PT, UP0, 0x80, 0x0 ;  /* 0x000000000000781c */ /* 0x000fda0003f0f008 */
[----:B------:R-:W-:Y:S05]  /*09d0*/  @P0 EXIT ;  /* 0x000000000000094d */ /* 0x000fea0003800000 */
[----:B------:R-:W-:Y:S01]  /*09e0*/  IMAD.MOV.U32 R6, RZ, RZ, -0x1 ;  /* 0xffffffffff067424 */ /* 0x000fe200078e00ff */
[----:B------:R-:W-:Y:S01]  /*09f0*/  ULDC.64 UR4, c[0x0][0x650] ;  /* 0x0001940000047ab9 */ /* 0x000fe20000000a00 */
[----:B------:R-:W-:Y:S01]  /*0a00*/  IMAD.MOV.U32 R7, RZ, RZ, -0x1 ;  /* 0xffffffffff077424 */ /* 0x000fe200078e00ff */
[----:B------:R-:W-:Y:S01]  /*0a10*/  ISETP.GE.U32.AND P0, PT, R21, UR4, PT ;  /* 0x0000000415007c0c */ /* 0x000fe2000bf06070 */
[----:B------:R-:W-:Y:S01]  /*0a20*/  UMOV UR4, 0xffffffff ;  /* 0xffffffff00047882 */ /* 0x000fe20000000000 */
[----:B------:R1:W-:Y:S01]  /*0a30*/  STL [R1+0xb84], R6 ;  /* 0x000b840601007387 */ /* 0x0003e20000100800 */
[----:B------:R-:W-:Y:S02]  /*0a40*/  PRMT R3, RZ, 0x7610, R3 ;  /* 0x00007610ff037816 */ /* 0x000fe40000000003 */
[----:B------:R-:W-:Y:S01]  /*0a50*/  ISETP.GE.U32.AND.EX P0, PT, R25, UR5, PT, P0 ;  /* 0x0000000519007c0c */ /* 0x000fe2000bf06100 */
[----:B------:R2:W-:Y:S01]  /*0a60*/  STL [R1+0xb88], R7 ;  /* 0x000b880701007387 */ /* 0x0005e20000100800 */
[----:B-1----:R-:W-:-:S05]  /*0a70*/  IMAD.U32 R6, RZ, RZ, UR4 ;  /* 0x00000004ff067e24 */ /* 0x002fca000f8e00ff */
[----:B------:R2:W-:Y:S06]  /*0a80*/  STL [R1+0xb80], R6 ;  /* 0x000b800601007387 */ /* 0x0005ec0000100800 */
[----:B------:R-:W-:Y:S05]  /*0a90*/  @P0 BRA `(.L_x_8) ;  /* 0x0000000400440947 */ /* 0x000fea0003800000 */
[----:B------:R-:W1:Y:S01]  /*0aa0*/  LDC.64 R16, c[0x0][0x628] ;  /* 0x00018a00ff107b82 */ /* 0x000e620000000a00 */
[----:B--2---:R-:W-:Y:S02]  /*0ab0*/  IMAD.MOV.U32 R6, RZ, RZ, R21 ;  /* 0x000000ffff067224 */ /* 0x004fe400078e0015 */
[----:B------:R-:W-:-:S05]  /*0ac0*/  IMAD.MOV.U32 R7, RZ, RZ, R25 ;  /* 0x000000ffff077224 */ /* 0x000fca00078e0019 */
[----:B------:R-:W2:Y:S08]  /*0ad0*/  LDC R12, c[0x0][0x630] ;  /* 0x00018c00ff0c7b82 */ /* 0x000eb00000000800 */
[----:B------:R-:W3:Y:S01]  /*0ae0*/  LDC.64 R18, c[0x0][0x620] ;  /* 0x00018800ff127b82 */ /* 0x000ee20000000a00 */
[----:B-1----:R-:W-:-:S04]  /*0af0*/  ISETP.NE.U32.AND P0, PT, R16, RZ, PT ;  /* 0x000000ff1000720c */ /* 0x002fc80003f05070 */
[----:B------:R-:W-:-:S13]  /*0b00*/  ISETP.NE.AND.EX P0, PT, R17, RZ, PT, P0 ;  /* 0x000000ff1100720c */ /* 0x000fda0003f05300 */
[----:B--23--:R-:W-:Y:S05]  /*0b10*/  @!P0 BRA `(.L_x_9) ;  /* 0x0000000000288947 */ /* 0x00cfea0003800000 */
[----:B------:R-:W1:Y:S02]  /*0b20*/  LDC R3, c[0x0][0x634] ;  /* 0x00018d00ff037b82 */ /* 0x000e640000000800 */
[----:B-1----:R-:W-:-:S05]  /*0b30*/  IADD3 R3, P0, R21, R3, RZ ;  /* 0x0000000315037210 */ /* 0x002fca0007f1e0ff */
[----:B------:R-:W-:-:S04]  /*0b40*/  IMAD.X R15, RZ, RZ, R25, P0 ;  /* 0x000000ffff0f7224 */ /* 0x000fc800000e0619 */
[----:B------:R-:W-:-:S04]  /*0b50*/  IMAD.WIDE.U32 R6, R15, R16, RZ ;  /* 0x000000100f067225 */ /* 0x000fc800078e00ff */
[----:B------:R-:W-:-:S04]  /*0b60*/  IMAD.WIDE.U32 R8, P0, R3, R17, R6 ;  /* 0x0000001103087225 */ /* 0x000fc80007800006 */
[----:B------:R-:W-:-:S04]  /*0b70*/  IMAD.WIDE.U32 R6, R3, R16, RZ ;  /* 0x0000001003067225 */ /* 0x000fc800078e00ff */
[----:B------:R-:W-:Y:S01]  /*0b80*/  IMAD.X R11, RZ, RZ, RZ, P0 ;  /* 0x000000ffff0b7224 */ /* 0x000fe200000e06ff */
[----:B------:R-:W-:Y:S01]  /*0b90*/  IADD3 RZ, P0, R7, R8, RZ ;  /* 0x0000000807ff7210 */ /* 0x000fe20007f1e0ff */
[----:B------:R-:W-:-:S04]  /*0ba0*/  IMAD.MOV.U32 R10, RZ, RZ, R9 ;  /* 0x000000ffff0a7224 */ /* 0x000fc800078e0009 */
[----:B------:R-:W-:-:S08]  /*0bb0*/  IMAD.WIDE.U32.X R6, R15, R17, R10, P0 ;  /* 0x000000110f067225 */ /* 0x000fd000000e040a */
.L_x_9:
[----:B------:R-:W1:Y:S01]  /*0bc0*/  LDC.64 R22, c[0x0][0x640] ;  /* 0x00019000ff167b82 */ /* 0x000e620000000a00 */
[-C--:B------:R-:W-:Y:S01]  /*0bd0*/  SHF.R.U64 R24, R6, R12.reuse, R7 ;  /* 0x0000000c06187219 */ /* 0x080fe20000001207 */
[----:B------:R-:W-:Y:S01]  /*0be0*/  IMAD.MOV.U32 R6, RZ, RZ, R21 ;  /* 0x000000ffff067224 */ /* 0x000fe200078e0015 */
[----:B------:R-:W-:Y:S01]  /*0bf0*/  SHF.R.U32.HI R3, RZ, R12, R7 ;  /* 0x0000000cff037219 */ /* 0x000fe20000011607 */
[----:B------:R-:W-:Y:S01]  /*0c00*/  IMAD.MOV.U32 R7, RZ, RZ, R25 ;  /* 0x000000ffff077224 */ /* 0x000fe200078e0019 */
[----:B------:R-:W-:Y:S01]  /*0c10*/  IADD3 R5, P0, RZ, -R24, RZ ;  /* 0x80000018ff057210 */ /* 0x000fe20007f1e0ff */
[----:B0-----:R-:W-:Y:S02]  /*0c20*/  IMAD R25, R13, R14, R4 ;  /* 0x0000000e0d197224 */ /* 0x001fe400078e0204 */
[----:B------:R-:W0:Y:S01]  /*0c30*/  LDC R10, c[0x0][0x618] ;  /* 0x00018600ff0a7b82 */ /* 0x000e220000000800 */
[----:B------:R-:W-:Y:S02]  /*0c40*/  IMAD.MOV.U32 R13, RZ, RZ, 0x1 ;  /* 0x00000001ff0d7424 */ /* 0x000fe400078e00ff */
[----:B------:R-:W-:-:S02]  /*0c50*/  IMAD.X R3, RZ, RZ, ~R3, P0 ;  /* 0x000000ffff037224 */ /* 0x000fc400000e0e03 */
[----:B------:R-:W-:-:S03]  /*0c60*/  IMAD.WIDE.U32 R6, R5, R18, R6 ;  /* 0x0000001205067225 */ /* 0x000fc600078e0006 */
[----:B------:R-:W2:Y:S01]  /*0c70*/  LDC R16, c[0x0][0x608] ;  /* 0x00018200ff107b82 */ /* 0x000ea20000000800 */
[----:B------:R-:W-:Y:S02]  /*0c80*/  IMAD R8, R3, R18, RZ ;  /* 0x0000001203087224 */ /* 0x000fe400078e02ff */
[----:B------:R-:W-:Y:S02]  /*0c90*/  IMAD.MOV.U32 R3, RZ, RZ, -0x1 ;  /* 0xffffffffff037424 */ /* 0x000fe400078e00ff */
[----:B------:R-:W-:-:S03]  /*0ca0*/  IMAD R5, R5, R19, R8 ;  /* 0x0000001305057224 */ /* 0x000fc600078e0208 */
[----:B------:R-:W3:Y:S01]  /*0cb0*/  LDC R20, c[0x0][0x658] ;  /* 0x00019600ff147b82 */ /* 0x000ee20000000800 */
[----:B------:R-:W-:Y:S01]  /*0cc0*/  IMAD.IADD R5, R7, 0x1, R5 ;  /* 0x0000000107057824 */ /* 0x000fe200078e0205 */
[----:B-1----:R-:W-:-:S04]  /*0cd0*/  ISETP.NE.U32.AND P0, PT, R22, RZ, PT ;  /* 0x000000ff1600720c */ /* 0x002fc80003f05070 */
[----:B------:R-:W-:Y:S02]  /*0ce0*/  ISETP.NE.AND.EX P0, PT, R23, RZ, PT, P0 ;  /* 0x000000ff1700720c */ /* 0x000fe40003f05300 */
[----:B------:R-:W1:Y:S01]  /*0cf0*/  LDC R18, c[0x0][0x600] ;  /* 0x00018000ff127b82 */ /* 0x000e620000000800 */
[-CC-:B0-----:R-:W-:Y:S02]  /*0d00*/  SHF.R.U64 R12, R6, R10.reuse, R5.reuse ;  /* 0x0000000a060c7219 */ /* 0x181fe40000001205 */
[----:B------:R-:W-:-:S05]  /*0d10*/  SHF.R.U32.HI R5, RZ, R10, R5 ;  /* 0x0000000aff057219 */ /* 0x000fca0000011605 */
[----:B------:R-:W0:Y:S01]  /*0d20*/  LDC R15, c[0x0][0x648] ;  /* 0x00019200ff0f7b82 */ /* 0x000e220000000800 */
[-CC-:B--2---:R-:W-:Y:S02]  /*0d30*/  SHF.R.U64 R21, R12, R16.reuse, R5.reuse ;  /* 0x000000100c157219 */ /* 0x184fe40000001205 */
[----:B------:R-:W-:-:S05]  /*0d40*/  SHF.R.U32.HI R5, RZ, R16, R5 ;  /* 0x00000010ff057219 */ /* 0x000fca0000011605 */
[----:B------:R-:W2:Y:S01]  /*0d50*/  LDC R17, c[0x0][0x638] ;  /* 0x00018e00ff117b82 */ /* 0x000ea20000000800 */
[-CC-:B---3--:R-:W-:Y:S02]  /*0d60*/  SHF.R.U64 R14, R21, R20.reuse, R5.reuse ;  /* 0x00000014150e7219 */ /* 0x188fe40000001205 */
[-C--:B------:R-:W-:Y:S02]  /*0d70*/  SHF.L.U32 R3, R3, R20.reuse, RZ ;  /* 0x0000001403037219 */ /* 0x080fe400000006ff */
[----:B------:R-:W-:Y:S01]  /*0d80*/  SHF.R.U32.HI R5, RZ, R20, R5 ;  /* 0x00000014ff057219 */ /* 0x000fe20000011605 */
[----:B------:R-:W-:Y:S01]  /*0d90*/  IMAD.MOV.U32 R4, RZ, RZ, R14 ;  /* 0x000000ffff047224 */ /* 0x000fe200078e000e */
[----:B------:R-:W-:Y:S01]  /*0da0*/  LOP3.LUT R10, RZ, R3, RZ, 0x33, !PT ;  /* 0x00000003ff0a7212 */ /* 0x000fe200078e33ff */
[----:B------:R-:W3:Y:S01]  /*0db0*/  LDC R19, c[0x0][0x610] ;  /* 0x00018400ff137b82 */ /* 0x000ee20000000800 */
[----:B------:R-:W-:Y:S05]  /*0dc0*/  @!P0 BRA `(.L_x_10) ;  /* 0x0000000000288947 */ /* 0x000fea0003800000 */
[----:B------:R-:W4:Y:S02]  /*0dd0*/  LDC R3, c[0x0][0x64c] ;  /* 0x00019300ff037b82 */ /* 0x000f240000000800 */
[----:B----4-:R-:W-:-:S05]  /*0de0*/  IADD3 R3, P0, R14, R3, RZ ;  /* 0x000000030e037210 */ /* 0x010fca0007f1e0ff */
        /* <DEDUP_REMOVED lines=8> */
.L_x_10:
[----:B0-----:R-:W-:Y:S01]  /*0e70*/  SHF.R.U64 R4, R4, R15, R5 ;  /* 0x0000000f04047219 */ /* 0x001fe20000001205 */
[----:B-1----:R-:W-:Y:S01]  /*0e80*/  VIADD R5, R18, 0xffffffff ;  /* 0xffffffff12057836 */ /* 0x002fe20000000000 */
[----:B------:R-:W-:Y:S02]  /*0e90*/  SHF.L.U32 R3, R13, R20, RZ ;  /* 0x000000140d037219 */ /* 0x000fe400000006ff */
[----:B------:R-:W-:Y:S01]  /*0ea0*/  LOP3.LUT R10, R21, R10, RZ, 0xc0, !PT ;  /* 0x0000000a150a7212 */ /* 0x000fe200078ec0ff */
[----:B------:R-:W-:Y:S01]  /*0eb0*/  IMAD.MOV R6, RZ, RZ, -R4 ;  /* 0x000000ffff067224 */ /* 0x000fe200078e0a04 */
[----:B------:R-:W-:Y:S02]  /*0ec0*/  R2UR UR4, R24 ;  /* 0x00000000180472ca */ /* 0x000fe400000e0000 */
[----:B------:R-:W-:Y:S01]  /*0ed0*/  LOP3.LUT R12, R12, R5, RZ, 0xc0, !PT ;  /* 0x000000050c0c7212 */ /* 0x000fe200078ec0ff */
[----:B------:R-:W-:Y:S01]  /*0ee0*/  IMAD R5, R3, R4, R10 ;  /* 0x0000000403057224 */ /* 0x000fe200078e020a */
[----:B------:R-:W-:Y:S01]  /*0ef0*/  SEL R0, R0, R25, !P2 ;  /* 0x0000001900007207 */ /* 0x000fe20005000000 */
[----:B--2---:R-:W-:-:S02]  /*0f00*/  IMAD R3, R6, R17, R14 ;  /* 0x0000001106037224 */ /* 0x004fc400078e020e */
[----:B------:R-:W-:Y:S02]  /*0f10*/  IMAD.MOV.U32 R4, RZ, RZ, 0x1 ;  /* 0x00000001ff047424 */ /* 0x000fe400078e00ff */
[----:B---3--:R-:W-:Y:S02]  /*0f20*/  IMAD R0, R5, R19, R0 ;  /* 0x0000001305007224 */ /* 0x008fe400078e0200 */
[----:B------:R-:W-:Y:S02]  /*0f30*/  IMAD R3, R3, R18, R12 ;  /* 0x0000001203037224 */ /* 0x000fe400078e020c */
[----:B------:R-:W-:-:S03]  /*0f40*/  IMAD.U32 R6, RZ, RZ, UR4 ;  /* 0x00000004ff067e24 */ /* 0x000fc6000f8e00ff */
[----:B------:R-:W-:Y:S02]  /*0f50*/  SEL R5, R3, R0, !P2 ;  /* 0x0000000003057207 */ /* 0x000fe40005000000 */
[----:B------:R-:W-:Y:S01]  /*0f60*/  SEL R0, R0, R3, !P2 ;  /* 0x0000000300007207 */ /* 0x000fe20005000000 */
[----:B------:R1:W-:Y:S01]  /*0f70*/  STL [R1+0xb80], R6 ;  /* 0x000b800601007387 */ /* 0x0003e20000100800 */
[----:B------:R-:W-:-:S03]  /*0f80*/  PRMT R3, R4, 0x7610, R3 ;  /* 0x0000761004037816 */ /* 0x000fc60000000003 */
[----:B------:R1:W-:Y:S04]  /*0f90*/  STL [R1+0xb88], R5 ;  /* 0x000b880501007387 */ /* 0x0003e80000100800 */
[----:B------:R1:W-:Y:S02]  /*0fa0*/  STL [R1+0xb84], R0 ;  /* 0x000b840001007387 */ /* 0x0003e40000100800 */
.L_x_8:
[----:B------:R-:W-:-:S08]  /*0fb0*/  NOP ;  /* 0x0000000000007918 */ /* 0x000fd00000000000 */
[----:B------:R-:W3:Y:S02]  /*0fc0*/  USETMAXREG.TRY_ALLOC.CTAPOOL UP0, 0xf0 ;  /* 0x000000f0000079c8 */ /* 0x000ee40008000600 */
[----:B---3--:R-:W-:-:S13]  /*0fd0*/  PLOP3.LUT P0, PT, PT, PT, UP0, 0x80, 0x0 ;  /* 0x000000000000781c */ /* 0x008fda0003f0f008 */
[----:B------:R-:W-:Y:S05]  /*0fe0*/  @!P0 BRA `(.L_x_8) ;  /* 0xfffffffc00f08947 */ /* 0x000fea000383ffff */
[----:B------:R-:W-:Y:S02]  /*0ff0*/  ULDC.64 UR4, c[0x0][0x598] ;  /* 0x0001660000047ab9 */ /* 0x000fe40000000a00 */
[----:B------:R-:W-:-:S04]  /*1000*/  ISETP.NE.U32.AND P0, PT, RZ, UR4, PT ;  /* 0x00000004ff007c0c */ /* 0x000fc8000bf05070 */
[----:B------:R-:W-:-:S13]  /*1010*/  ISETP.NE.AND.EX P0, PT, RZ, UR5, PT, P0 ;  /* 0x00000005ff007c0c */ /* 0x000fda000bf05300 */
[----:B------:R-:W-:Y:S05]  /*1020*/  @!P0 BRA `(.L_x_11) ;  /* 0x0000000000288947 */ /* 0x000fea0003800000 */
[----:B-1----:R-:W1:Y:S01]  /*1030*/  LDC.64 R4, c[0x0][0x598] ;  /* 0x00016600ff047b82 */ /* 0x002e620000000a00 */
[----:B------:R-:W-:Y:S02]  /*1040*/  ULDC.64 UR4, c[0x0][0x208] ;  /* 0x0000820000047ab9 */ /* 0x000fe40000000a00 */
[----:B-1----:R-:W3:Y:S02]  /*1050*/  LDG.E.64 R4, desc[UR4][R4.64] ;  /* 0x0000000404047981 */ /* 0x002ee4000c1e1b00 */
[----:B---3--:R-:W-:-:S04]  /*1060*/  ISETP.NE.U32.AND P0, PT, R4, RZ, PT ;  /* 0x000000ff0400720c */ /* 0x008fc80003f05070 */
[----:B------:R-:W-:-:S13]  /*1070*/  ISETP.NE.AND.EX P0, PT, R5, RZ, PT, P0 ;  /* 0x000000ff0500720c */ /* 0x000fda0003f05300 */
[----:B------:R-:W-:Y:S05]  /*1080*/  @!P0 BRA `(.L_x_11) ;  /* 0x0000000000108947 */ /* 0x000fea0003800000 */
[----:B------:R-:W-:Y:S02]  /*1090*/  ULDC.64 UR4, c[0x0][0x208] ;  /* 0x0000820000047ab9 */ /* 0x000fe40000000a00 */
[----:B------:R-:W3:Y:S02]  /*10a0*/  LD.E R4, desc[UR4][R4.64] ;  /* 0x0000000404047980 */ /* 0x000ee4000c101900 */
[----:B---3--:R-:W-:Y:S01]  /*10b0*/  R2UR UR61, R4 ;  /* 0x00000000043d72ca */ /* 0x008fe200000e0000 */
[----:B------:R-:W-:-:S14]  /*10c0*/  BRA `(.L_x_12) ;  /* 0x0000000000287947 */ /* 0x000fdc0003800000 */
.L_x_11:
[----:B------:R-:W-:Y:S02]  /*10d0*/  ULDC.64 UR4, c[0x0][0x588] ;  /* 0x0001620000047ab9 */ /* 0x000fe40000000a00 */
[----:B------:R-:W-:-:S04]  /*10e0*/  ISETP.NE.U32.AND P0, PT, RZ, UR4, PT ;  /* 0x00000004ff007c0c */ /* 0x000fc8000bf05070 */
[----:B------:R-:W-:-:S13]  /*10f0*/  ISETP.NE.AND.EX P0, PT, RZ, UR5, PT, P0 ;  /* 0x00000005ff007c0c */ /* 0x000fda000bf05300 */
[----:B------:R-:W-:Y:S05]  /*1100*/  @!P0 BRA `(.L_x_13) ;  /* 0x0000000000148947 */ /* 0x000fea0003800000 */
[----:B-1----:R-:W1:Y:S01]  /*1110*/  LDC.64 R4, c[0x0][0x588] ;  /* 0x00016200ff047b82 */ /* 0x002e620000000a00 */
[----:B------:R-:W-:Y:S02]  /*1120*/  ULDC.64 UR4, c[0x0][0x208] ;  /* 0x0000820000047ab9 */ /* 0x000fe40000000a00 */
[----:B-1----:R-:W3:Y:S02]  /*1130*/  LDG.E R4, desc[UR4][R4.64] ;  /* 0x0000000404047981 */ /* 0x002ee4000c1e1900 */
[----:B---3--:R-:W-:Y:S01]  /*1140*/  R2UR UR61, R4 ;  /* 0x00000000043d72ca */ /* 0x008fe200000e0000 */
[----:B------:R-:W-:-:S14]  /*1150*/  BRA `(.L_x_12) ;  /* 0x0000000000047947 */ /* 0x000fdc0003800000 */
.L_x_13:
[----:B------:R-:W-:-:S05]  /*1160*/  ULDC UR61, c[0x0][0x580] ;  /* 0x00016000003d7ab9 */ /* 0x000fca0000000800 */
.L_x_12:
        /* <DEDUP_REMOVED lines=12> */
[----:B---3--:R-:W-:-:S13]  /*1230*/  R2UR UR4, R4 ;  /* 0x00000000040472ca */ /* 0x008fda00000e0000 */
[----:B------:R-:W-:-:S05]  /*1240*/  IMAD.U32 R0, RZ, RZ, UR4 ;  /* 0x00000004ff007e24 */ /* 0x000fca000f8e00ff */
[----:B------:R1:W-:Y:S01]  /*1250*/  STL [R1+0xbbc], R0 ;  /* 0x000bbc0001007387 */ /* 0x0003e20000100800 */
[----:B------:R-:W-:Y:S05]  /*1260*/  BRA `(.L_x_15) ;  /* 0x0000000000387947 */ /* 0x000fea0003800000 */
.L_x_14:
[----:B------:R-:W-:Y:S02]  /*1270*/  ULDC.64 UR4, c[0x0][0x590] ;  /* 0x0001640000047ab9 */ /* 0x000fe40000000a00 */
[----:B------:R-:W-:-:S04]  /*1280*/  ISETP.NE.U32.AND P0, PT, RZ, UR4, PT ;  /* 0x00000004ff007c0c */ /* 0x000fc8000bf05070 */
[----:B------:R-:W-:-:S13]  /*1290*/  ISETP.NE.AND.EX P0, PT, RZ, UR5, PT, P0 ;  /* 0x00000005ff007c0c */ /* 0x000fda000bf05300 */
[----:B------:R-:W-:Y:S05]  /*12a0*/  @!P0 BRA `(.L_x_16) ;  /* 0x00000000001c8947 */ /* 0x000fea0003800000 */
[----:B-1----:R-:W1:Y:S01]  /*12b0*/  LDC.64 R4, c[0x0][0x590] ;  /* 0x00016400ff047b82 */ /* 0x002e620000000a00 */
[----:B------:R-:W-:Y:S02]  /*12c0*/  ULDC.64 UR4, c[0x0][0x208] ;  /* 0x0000820000047ab9 */ /* 0x000fe40000000a00 */
[----:B-1----:R-:W3:Y:S02]  /*12d0*/  LDG.E R4, desc[UR4][R4.64] ;  /* 0x0000000404047981 */ /* 0x002ee4000c1e1900 */
[----:B---3--:R-:W-:-:S13]  /*12e0*/  R2UR UR4, R4 ;  /* 0x00000000040472ca */ /* 0x008fda00000e0000 */
[----:B------:R-:W-:-:S05]  /*12f0*/  IMAD.U32 R0, RZ, RZ, UR4 ;  /* 0x00000004ff007e24 */ /* 0x000fca000f8e00ff */
[----:B------:R3:W-:Y:S01]  /*1300*/  STL [R1+0xbbc], R0 ;  /* 0x000bbc0001007387 */ /* 0x0007e20000100800 */
[----:B------:R-:W-:Y:S05]  /*1310*/  BRA `(.L_x_15) ;  /* 0x00000000000c7947 */ /* 0x000fea0003800000 */
.L_x_16:
[----:B------:R-:W-:Y:S02]  /*1320*/  ULDC UR4, c[0x0][0x584] ;  /* 0x0001610000047ab9 */ /* 0x000fe40000000800 */
[----:B-1----:R-:W-:-:S05]  /*1330*/  IMAD.U32 R0, RZ, RZ, UR4 ;  /* 0x00000004ff007e24 */ /* 0x002fca000f8e00ff */
[----:B------:R4:W-:Y:S02]  /*1340*/  STL [R1+0xbbc], R0 ;  /* 0x000bbc0001007387 */ /* 0x0009e40000100800 */
.L_x_15:
[----:B------:R-:W-:-:S13]  /*1350*/  LOP3.LUT P0, RZ, R3, 0xff, RZ, 0xc0, !PT ;  /* 0x000000ff03ff7812 */ /* 0x000fda000780c0ff */
[----:B------:R-:W-:Y:S05]  /*1360*/  @!P0 EXIT ;  /* 0x000000000000894d */ /* 0x000fea0003800000 */
[----:B-1-34-:R-:W3:Y:S01]  /*1370*/  LDL R0, [R1+0xba8] ;  /* 0x000ba80001007983 */ /* 0x01aee20000100800 */
[----:B------:R-:W-:Y:S01]  /*1380*/  ULDC.64 UR6, c[0x0][0x5c8] ;  /* 0x0001720000067ab9 */ /* 0x000fe20000000a00 */
[----:B------:R-:W-:Y:S01]  /*1390*/  ULDC UR4, c[0x0][0x28c] ;  /* 0x0000a30000047ab9 */ /* 0x000fe20000000800 */
[----:B------:R-:W-:Y:S02]  /*13a0*/  USHF.L.U64.HI UR5, UR6, 0x7, UR7 ;  /* 0x0000000706057899 */ /* 0x000fe40008010207 */
[----:B------:R-:W-:Y:S02]  /*13b0*/  USHF.L.U64.HI UR9, UR6, 0x3, UR7 ;  /* 0x0000000306097899 */ /* 0x000fe40008010207 */
[----:B------:R-:W-:Y:S02]  /*13c0*/  USHF.L.U32 UR10, UR6, 0x7, URZ ;  /* 0x00000007060a7899 */ /* 0x000fe4000800063f */
[----:B------:R-:W-:Y:S01]  /*13d0*/  IMAD.U32 R3, RZ, RZ, UR5 ;  /* 0x00000005ff037e24 */ /* 0x000fe2000f8e00ff */
[----:B------:R-:W-:-:S04]  /*13e0*/  UIADD3 UR4, UR4, 0x7f, URZ ;  /* 0x0000007f04047890 */ /* 0x000fc8000fffe03f */
[----:B------:R1:W-:Y:S01]  /*13f0*/  STL [R1+0xb8c], R3 ;  /* 0x000b8c0301007387 */ /* 0x0003e20000100800 */
[----:B------:R-:W-:-:S04]  /*1400*/  USHF.R.S32.HI UR5, URZ, 0x1f, UR4 ;  /* 0x0000001f3f057899 */ /* 0x000fc80008011404 */
[----:B------:R-:W-:Y:S01]  /*1410*/  ULEA.HI UR5, UR5, UR4, URZ, 0x7 ;  /* 0x0000000405057291 */ /* 0x000fe2000f8f383f */
[----:B-1----:R-:W-:Y:S01]  /*1420*/  IMAD.U32 R3, RZ, RZ, UR9 ;  /* 0x00000009ff037e24 */ /* 0x002fe2000f8e00ff */
[----:B------:R-:W-:Y:S02]  /*1430*/  USHF.L.U64.HI UR9, UR6, 0x8, UR7 ;  /* 0x0000000806097899 */ /* 0x000fe40008010207 */
[----:B------:R-:W-:-:S06]  /*1440*/  USHF.L.U32 UR7, UR6, 0x8, URZ ;  /* 0x0000000806077899 */ /* 0x000fcc000800063f */
[----:B------:R-:W-:Y:S01]  /*1450*/  IMAD.U32 R5, RZ, RZ, UR7 ;  /* 0x00000007ff057e24 */ /* 0x000fe2000f8e00ff */
[----:B---3--:R-:W-:Y:S01]  /*1460*/  R2UR UR8, R0 ;  /* 0x00000000000872ca */ /* 0x008fe200000e0000 */
[----:B------:R-:W-:Y:S01]  /*1470*/  IMAD.U32 R0, RZ, RZ, UR10 ;  /* 0x0000000aff007e24 */ /* 0x000fe2000f8e00ff */
[----:B------:R-:W-:Y:S02]  /*1480*/  USHF.L.U32 UR10, UR6, 0x3, URZ ;  /* 0x00000003060a7899 */ /* 0x000fe4000800063f */
[----:B------:R-:W-:Y:S02]  /*1490*/  USHF.R.S32.HI UR6, URZ, 0x7, UR5 ;  /* 0x000000073f067899 */ /* 0x000fe40008011405 */
[----:B------:R1:W-:Y:S01]  /*14a0*/  STL [R1+0xb90], R0 ;  /* 0x000b900001007387 */ /* 0x0003e20000100800 */
[----:B------:R-:W-:Y:S01]  /*14b0*/  UMOV UR5, URZ ;  /* 0x0000003f00057c82 */ /* 0x000fe20008000000 */
[----:B------:R-:W-:Y:S02]  /*14c0*/  IMAD.U32 R4, RZ, RZ, UR10 ;  /* 0x0000000aff047e24 */ /* 0x000fe4000f8e00ff */
[----:B--2---:R-:W-:-:S03]  /*14d0*/  IMAD.U32 R6, RZ, RZ, UR6 ;  /* 0x00000006ff067e24 */ /* 0x004fc6000f8e00ff */
[----:B------:R-:W-:Y:S01]  /*14e0*/  ULOP3.LUT UR4, UR8, 0x1, URZ, 0xfc, !UPT ;  /* 0x0000000108047892 */ /* 0x000fe2000f8efc3f */
[----:B-1----:R-:W-:-:S05]  /*14f0*/  IMAD.U32 R0, RZ, RZ, UR9 ;  /* 0x00000009ff007e24 */ /* 0x002fca000f8e00ff */
[----:B------:R1:W-:Y:S04]  /*1500*/  STL [R1+0xb94], R0 ;  /* 0x000b940001007387 */ /* 0x0003e80000100800 */
[----:B------:R2:W-:Y:S01]  /*1510*/  STL [R1+0xb98], R5 ;  /* 0x000b980501007387 */ /* 0x0005e20000100800 */
[----:B-1----:R-:W-:Y:S01]  /*1520*/  IMAD.U32 R0, RZ, RZ, UR4 ;  /* 0x00000004ff007e24 */ /* 0x002fe2000f8e00ff */
[----:B------:R-:W-:Y:S02]  /*1530*/  UMOV UR4, URZ ;  /* 0x0000003f00047c82 */ /* 0x000fe40008000000 */
[----:B--2---:R-:W-:Y:S02]  /*1540*/  IMAD.U32 R5, RZ, RZ, UR4 ;  /* 0x00000004ff057e24 */ /* 0x004fe4000f8e00ff */
[----:B------:R1:W-:Y:S04]  /*1550*/  STL [R1+0xba0], R0 ;  /* 0x000ba00001007387 */ /* 0x0003e80000100800 */
[----:B------:R2:W-:Y:S01]  /*1560*/  STL [R1+0xbc0], R6 ;  /* 0x000bc00601007387 */ /* 0x0005e20000100800 */
[----:B-1----:R-:W-:-:S05]  /*1570*/  IMAD.U32 R0, RZ, RZ, UR5 ;  /* 0x00000005ff007e24 */ /* 0x002fca000f8e00ff */
[----:B------:R2:W-:Y:S04]  /*1580*/  STL [R1+0xbb8], R0 ;  /* 0x000bb80001007387 */ /* 0x0005e80000100800 */
[----:B------:R2:W-:Y:S02]  /*1590*/  STL [R1+0xbb4], R5 ;  /* 0x000bb40501007387 */ /* 0x0005e40000100800 */
.L_x_161:
[----:B------:R-:W3:Y:S01]  /*15a0*/  LDL R10, [R1+0xbb4] ;  /* 0x000bb400010a7983 */ /* 0x000ee20000100800 */
[----:B-12---:R-:W1:Y:S03]  /*15b0*/  LDC R6, c[0x0][0x28c] ;  /* 0x0000a300ff067b82 */ /* 0x006e660000000800 */
[----:B------:R-:W-:Y:S04]  /*15c0*/  STL [R1+0xb70], RZ ;  /* 0x000b70ff01007387 */ /* 0x000fe80000100800 */
        /* <DEDUP_REMOVED lines=724> */
[----:B------:R-:W-:Y:S04]  /*4310*/  STL [R1], RZ ;  /* 0x000000ff01007387 */ /* 0x000fe80000100800 */
[----:B------:R-:W-:Y:S04]  /*4320*/  STL [R1+0x4], RZ ;  /* 0x000004ff01007387 */ /* 0x000fe80000100800 */
[----:B------:R-:W-:Y:S04]  /*4330*/  STL [R1+0x8], RZ ;  /* 0x000008ff01007387 */ /* 0x000fe80000100800 */
[----:B------:R-:W-:Y:S04]  /*4340*/  STL [R1+0xc], RZ ;  /* 0x00000cff01007387 */ /* 0x000fe80000100800 */
[----:B------:R-:W-:Y:S04]  /*4350*/  STL [R1+0x10], RZ ;  /* 0x000010ff01007387 */ /* 0x000fe80000100800 */
[----:B------:R-:W-:Y:S04]  /*4360*/  STL [R1+0x14], RZ ;  /* 0x000014ff01007387 */ /* 0x000fe80000100800 */
[----:B------:R-:W-:Y:S04]  /*4370*/  STL [R1+0x18], RZ ;  /* 0x000018ff01007387 */ /* 0x000fe80000100800 */
[----:B------:R-:W-:Y:S04]  /*4380*/  STL [R1+0x1c], RZ ;  /* 0x00001cff01007387 */ /* 0x000fe80000100800 */
[----:B------:R-:W2:Y:S01]  /*4390*/  LDL R9, [R1+0xbb8] ;  /* 0x000bb80001097983 */ /* 0x000ea20000100800 */
[----:B------:R-:W4:Y:S01]  /*43a0*/  S2R R5, SR_TID.X ;  /* 0x0000000000057919 */ /* 0x000f220000002100 */
[----:B------:R-:W5:Y:S01]  /*43b0*/  S2UR UR8, SR_CgaCtaId ;  /* 0x00000000000879c3 */ /* 0x000f620000008800 */
[----:B----4-:R-:W-:-:S04]  /*43c0*/  LOP3.LUT R5, R5, 0x80, RZ, 0xc0, !PT ;  /* 0x0000008005057812 */ /* 0x010fc800078ec0ff */
[----:B------:R-:W-:-:S06]  /*43d0*/  SHF.R.U32.HI R5, RZ, 0x7, R5 ;  /* 0x00000007ff057819 */ /* 0x000fcc0000011605 */
[----:B------:R-:W4:Y:S01]  /*43e0*/  SHFL.IDX PT, R5, R5, RZ, 0x1f ;  /* 0x00001fff05057589 */ /* 0x000f2200000e0000 */
[----:B---3--:R-:W-:Y:S01]  /*43f0*/  R2UR UR6, R10 ;  /* 0x000000000a0672ca */ /* 0x008fe200000e0000 */
[----:B------:R-:W-:Y:S01]  /*4400*/  UMOV UR7, 0x400 ;  /* 0x0000040000077882 */ /* 0x000fe20000000000 */
[----:B----4-:R-:W-:-:S11]  /*4410*/  R2UR UR5, R5 ;  /* 0x00000000050572ca */ /* 0x010fd600000e0000 */
[----:B------:R-:W-:Y:S01]  /*4420*/  IMAD.U32 R5, RZ, RZ, UR6 ;  /* 0x00000006ff057e24 */ /* 0x000fe2000f8e00ff */
[----:B-----5:R-:W-:Y:S02]  /*4430*/  ULEA UR7, UR8, UR7, 0x18 ;  /* 0x0000000708077291 */ /* 0x020fe4000f8ec03f */
[----:B------:R-:W-:-:S04]  /*4440*/  ULEA.HI UR6, UR5, UR5, URZ, 0x1 ;  /* 0x0000000505067291 */ /* 0x000fc8000f8f083f */
[----:B------:R-:W-:-:S04]  /*4450*/  ULOP3.LUT UR6, UR6, 0x7fffe, URZ, 0xc0, !UPT ;  /* 0x0007fffe06067892 */ /* 0x000fc8000f8ec03f */
[----:B------:R-:W-:-:S04]  /*4460*/  UIADD3 UR6, UR5, -UR6, URZ ;  /* 0x8000000605067290 */ /* 0x000fc8000fffe03f */
[----:B------:R-:W-:-:S04]  /*4470*/  ULEA UR6, UR6, UR7, 0xd ;  /* 0x0000000706067291 */ /* 0x000fc8000f8e683f */
[----:B------:R-:W-:-:S04]  /*4480*/  UIADD3 UR6, UR6, 0x100, URZ ;  /* 0x0000010006067890 */ /* 0x000fc8000fffe03f */
[----:B------:R-:W-:-:S04]  /*4490*/  USHF.R.U32.HI UR6, URZ, 0x4, UR6 ;  /* 0x000000043f067899 */ /* 0x000fc80008011606 */
[----:B------:R-:W-:Y:S01]  /*44a0*/  ULOP3.LUT UR5, UR6, 0x3fff, URZ, 0xc0, !UPT ;  /* 0x00003fff06057892 */ /* 0x000fe2000f8ec03f */
[----:B-1----:R-:W-:-:S05]  /*44b0*/  ISETP.GE.AND P0, PT, R6, 0x1, PT ;  /* 0x000000010600780c */ /* 0x002fca0003f06270 */
[----:B------:R-:W-:Y:S01]  /*44c0*/  IMAD.U32 R8, RZ, RZ, UR5 ;  /* 0x00000005ff087e24 */ /* 0x000fe2000f8e00ff */
[----:B------:R-:W-:Y:S01]  /*44d0*/  UMOV UR4, URZ ;  /* 0x0000003f00047c82 */ /* 0x000fe20008000000 */
[----:B------:R-:W-:Y:S01]  /*44e0*/  UMOV UR12, URZ ;  /* 0x0000003f000c7c82 */ /* 0x000fe20008000000 */
[----:B------:R-:W-:Y:S02]  /*44f0*/  IMAD.U32 R7, RZ, RZ, UR4 ;  /* 0x00000004ff077e24 */ /* 0x000fe4000f8e00ff */
[----:B------:R1:W-:Y:S01]  /*4500*/  STL [R1+0xb7c], R8 ;  /* 0x000b7c0801007387 */ /* 0x0003e20000100800 */
[----:B------:R-:W-:Y:S01]  /*4510*/  IMAD.U32 R6, RZ, RZ, UR7 ;  /* 0x00000007ff067e24 */ /* 0x000fe2000f8e00ff */
[----:B------:R-:W-:Y:S02]  /*4520*/  CS2R R236, SRZ ;  /* 0x0000000000ec7805 */ /* 0x000fe4000001ff00 */
[----:B------:R-:W-:Y:S02]  /*4530*/  CS2R R234, SRZ ;  /* 0x0000000000ea7805 */ /* 0x000fe4000001ff00 */
[----:B------:R-:W-:-:S02]  /*4540*/  CS2R R232, SRZ ;  /* 0x0000000000e87805 */ /* 0x000fc4000001ff00 */
[----:B------:R-:W-:Y:S02]  /*4550*/  CS2R R22, SRZ ;  /* 0x0000000000167805 */ /* 0x000fe4000001ff00 */
[----:B0-----:R-:W-:Y:S02]  /*4560*/  CS2R R20, SRZ ;  /* 0x0000000000147805 */ /* 0x001fe4000001ff00 */
[----:B------:R-:W-:Y:S02]  /*4570*/  CS2R R18, SRZ ;  /* 0x0000000000127805 */ /* 0x000fe4000001ff00 */
[----:B------:R-:W-:Y:S02]  /*4580*/  CS2R R16, SRZ ;  /* 0x0000000000107805 */ /* 0x000fe4000001ff00 */
[----:B------:R-:W-:Y:S02]  /*4590*/  CS2R R14, SRZ ;  /* 0x00000000000e7805 */ /* 0x000fe4000001ff00 */
[----:B------:R-:W-:Y:S01]  /*45a0*/  CS2R R12, SRZ ;  /* 0x00000000000c7805 */ /* 0x000fe2000001ff00 */
[----:B------:R-:W-:Y:S01]  /*45b0*/  IMAD.MOV.U32 R11, RZ, RZ, RZ ;  /* 0x000000ffff0b7224 */ /* 0x000fe200078e00ff */
[----:B------:R-:W-:-:S02]  /*45c0*/  CS2R R224, SRZ ;  /* 0x0000000000e07805 */ /* 0x000fc4000001ff00 */
[----:B------:R-:W-:Y:S02]  /*45d0*/  CS2R R226, SRZ ;  /* 0x0000000000e27805 */ /* 0x000fe4000001ff00 */
[----:B------:R-:W-:Y:S02]  /*45e0*/  CS2R R228, SRZ ;  /* 0x0000000000e47805 */ /* 0x000fe4000001ff00 */
[----:B------:R-:W-:Y:S02]  /*45f0*/  CS2R R230, SRZ ;  /* 0x0000000000e67805 */ /* 0x000fe4000001ff00 */
[----:B------:R-:W-:Y:S02]  /*4600*/  CS2R R216, SRZ ;  /* 0x0000000000d87805 */ /* 0x000fe4000001ff00 */
[----:B------:R-:W-:Y:S02]  /*4610*/  CS2R R218, SRZ ;  /* 0x0000000000da7805 */ /* 0x000fe4000001ff00 */
        /* <DEDUP_REMOVED lines=98> */
[----:B--2---:R-:W-:-:S13]  /*4c40*/  R2UR UR5, R9 ;  /* 0x00000000090572ca */ /* 0x004fda00000e0000 */
[----:B-1----:R-:W-:Y:S01]  /*4c50*/  IMAD.U32 R8, RZ, RZ, UR5 ;  /* 0x00000005ff087e24 */ /* 0x002fe2000f8e00ff */
[----:B------:R-:W-:Y:S06]  /*4c60*/  @!P0 BRA `(.L_x_17) ;  /* 0x0000013c009c8947 */ /* 0x000fec0003800000 */
[----:B------:R-:W2:Y:S02]  /*4c70*/  LDL R8, [R1+0xba0] ;  /* 0x000ba00001087983 */ /* 0x000ea40000100800 */
[----:B--2---:R-:W-:-:S13]  /*4c80*/  R2UR UR4, R8 ;  /* 0x00000000080472ca */ /* 0x004fda00000e0000 */
[----:B------:R-:W-:-:S06]  /*4c90*/  UISETP.NE.AND UP0, UPT, UR4, 0x3, UPT ;  /* 0x000000030400788c */ /* 0x000fcc000bf05270 */
[----:B------:R-:W-:-:S13]  /*4ca0*/  PLOP3.LUT P1, PT, PT, PT, UP0, 0x80, 0x0 ;  /* 0x000000000000781c */ /* 0x000fda0003f2f008 */
[----:B------:R-:W-:Y:S05]  /*4cb0*/  @!P1 BRA `(.L_x_18) ;  /* 0x0000000000049947 */ /* 0x000fea0003800000 */
[----:B------:R-:W-:Y:S01]  /*4cc0*/  BPT.TRAP 0x1 ;  /* 0x000000040000795c */ /* 0x000fe20000300000 */
.L_x_18:
[----:B------:R-:W-:Y:S02]  /*4cd0*/  R2UR UR6, R6 ;  /* 0x00000000060672ca */ /* 0x000fe400000e0000 */
[----:B------:R-:W-:Y:S02]  /*4ce0*/  R2UR UR4, R10 ;  /* 0x000000000a0472ca */ /* 0x000fe400000e0000 */
[----:B------:R-:W-:-:S11]  /*4cf0*/  R2UR UR5, R9 ;  /* 0x00000000090572ca */ /* 0x000fd600000e0000 */
[----:B------:R-:W-:Y:S02]  /*4d00*/  ULEA UR4, UR4, UR6, 0x3 ;  /* 0x0000000604047291 */ /* 0x000fe4000f8e183f */
[----:B------:R-:W-:-:S05]  /*4d10*/  IMAD.U32 R5, RZ, RZ, UR5 ;  /* 0x00000005ff057e24 */ /* 0x000fca000f8e00ff */
[----:B------:R-:W-:-:S04]  /*4d20*/  SHF.L.U32 R5, R5, 0x1f, RZ ;  /* 0x0000001f05057819 */ /* 0x000fc800000006ff */
[----:B------:R0:W1:Y:S01]  /*4d30*/  SYNCS.PHASECHK.TRANS64.TRYWAIT P0, [UR4], R5 ;  /* 0x00000005ff0075a7 */ /* 0x0000620008000144 */
[----:B------:R-:W-:Y:S05]  /*4d40*/  @!P1 BRA `(.L_x_19) ;  /* 0x0000000000049947 */ /* 0x000fea0003800000 */
[----:B------:R-:W-:Y:S01]  /*4d50*/  BPT.TRAP 0x1 ;  /* 0x000000040000795c */ /* 0x000fe20000300000 */
.L_x_19:
[----:B------:R2:W-:Y:S01]  /*4d60*/  STL [R1+0xb70], RZ ;  /* 0x000b70ff01007387 */ /* 0x0005e20000100800 */
[----:B------:R-:W-:Y:S02]  /*4d70*/  UMOV UR5, 0x4 ;  /* 0x0000000400057882 */ /* 0x000fe40000000000 */
[----:B------:R-:W-:Y:S01]  /*4d80*/  IMAD.U32 R7, RZ, RZ, UR5 ;  /* 0x00000005ff077e24 */ /* 0x000fe2000f8e00ff */
[----:B-1----:R-:W-:Y:S06]  /*4d90*/  @P0 BRA `(.L_x_20) ;  /* 0x0000000000080947 */ /* 0x002fec0003800000 */
[----:B------:R-:W1:Y:S02]  /*4da0*/  SYNCS.PHASECHK.TRANS64.TRYWAIT P0, [UR4], R5 ;  /* 0x00000005ff0075a7 */ /* 0x000e640008000144 */
[----:B-1----:R-:W-:Y:S05]  /*4db0*/  @!P0 BRA `(.L_x_21) ;  /* 0x000006e800288947 */ /* 0x002fea0003800000 */
.L_x_20:
[----:B------:R-:W3:Y:S04]  /*4dc0*/  LDL R9, [R1+0xb7c] ;  /* 0x000b7c0001097983 */ /* 0x000ee80000100800 */
[----:B------:R-:W-:Y:S04]  /*4dd0*/  STL [R1+0xcd8], R7 ;  /* 0x000cd80701007387 */ /* 0x000fe80000100800 */
[----:B------:R-:W-:Y:S04]  /*4de0*/  STL [R1+0xcd4], R4 ;  /* 0x000cd40401007387 */ /* 0x000fe80000100800 */
[----:B------:R-:W-:Y:S04]  /*4df0*/  STL [R1+0xcd0], R3 ;  /* 0x000cd00301007387 */ /* 0x000fe80000100800 */
[----:B------:R-:W-:Y:S04]  /*4e00*/  STL [R1+0xccc], R2 ;  /* 0x000ccc0201007387 */ /* 0x000fe80000100800 */
[----:B------:R-:W-:Y:S04]  /*4e10*/  STL [R1+0xcc8], R0 ;  /* 0x000cc80001007387 */ /* 0x000fe80000100800 */
[----:B-1----:R-:W4:Y:S01]  /*4e20*/  LDL R8, [R1+0xbb4] ;  /* 0x000bb40001087983 */ /* 0x002f220000100800 */
[----:B------:R-:W-:Y:S01]  /*4e30*/  R2UR UR4, R6 ;  /* 0x00000000060472ca */ /* 0x000fe200000e0000 */
[----:B------:R-:W-:Y:S01]  /*4e40*/  WARPGROUP.ARRIVE ;  /* 0x00000000000079c5 */ /* 0x000fe20000000000 */
[----:B------:R-:W-:Y:S01]  /*4e50*/  UMOV UR7, 0x40000040 ;  /* 0x4000004000077882 */ /* 0x000fe20000000000 */
[----:B------:R-:W-:Y:S01]  /*4e60*/  STL [R1+0xcdc], R6 ;  /* 0x000cdc0601007387 */ /* 0x000fe20000100800 */
[----:B------:R-:W-:Y:S01]  /*4e70*/  UMOV UR19, 0x40000040 ;  /* 0x4000004000137882 */ /* 0x000fe20000000000 */
[----:B------:R-:W-:Y:S01]  /*4e80*/  UMOV UR59, 0x40000040 ;  /* 0x40000040003b7882 */ /* 0x000fe20000000000 */
[----:B------:R-:W-:Y:S01]  /*4e90*/  UMOV UR11, UR19 ;  /* 0x00000013000b7c82 */ /* 0x000fe20008000000 */
[----:B------:R-:W-:Y:S01]  /*4ea0*/  UMOV UR55, 0x40000040 ;  /* 0x4000004000377882 */ /* 0x000fe20000000000 */
[----:B------:R-:W-:Y:S01]  /*4eb0*/  UMOV UR51, 0x40000040 ;  /* 0x4000004000337882 */ /* 0x000fe20000000000 */
[----:B------:R-:W-:Y:S01]  /*4ec0*/  UMOV UR47, 0x40000040 ;  /* 0x40000040002f7882 */ /* 0x000fe20000000000 */
[----:B------:R-:W-:Y:S01]  /*4ed0*/  UMOV UR43, 0x40000040 ;  /* 0x40000040002b7882 */ /* 0x000fe20000000000 */
[----:B------:R-:W-:Y:S01]  /*4ee0*/  UMOV UR39, 0x40000040 ;  /* 0x4000004000277882 */ /* 0x000fe20000000000 */
[----:B------:R-:W-:Y:S01]  /*4ef0*/  UMOV UR35, 0x40000040 ;  /* 0x4000004000237882 */ /* 0x000fe20000000000 */
[----:B------:R-:W-:Y:S01]  /*4f00*/  UIADD3 UR4, UR4, 0x20100, URZ ;  /* 0x0002010004047890 */ /* 0x000fe2000fffe03f */
[----:B------:R-:W-:Y:S01]  /*4f10*/  UMOV UR31, 0x40000040 ;  /* 0x40000040001f7882 */ /* 0x000fe20000000000 */
[----:B------:R-:W-:-:S02]  /*4f20*/  UMOV UR27, 0x40000040 ;  /* 0x40000040001b7882 */ /* 0x000fc40000000000 */
[----:B------:R-:W-:Y:S01]  /*4f30*/  USHF.R.U32.HI UR4, URZ, 0x4, UR4 ;  /* 0x000000043f047899 */ /* 0x000fe20008011604 */
[----:B------:R-:W-:Y:S01]  /*4f40*/  UMOV UR15, 0x40000040 ;  /* 0x40000040000f7882 */ /* 0x000fe20000000000 */
[----:B------:R-:W-:Y:S02]  /*4f50*/  UMOV UR21, 0x40000040 ;  /* 0x4000004000157882 */ /* 0x000fe40000000000 */
[----:B------:R-:W-:-:S04]  /*4f60*/  ULOP3.LUT UR4, UR4, 0x3fff, URZ, 0xc0, !UPT ;  /* 0x00003fff04047892 */ /* 0x000fc8000f8ec03f */
[----:B------:R-:W-:Y:S01]  /*4f70*/  ULOP3.LUT UR4, UR4, 0x10000, URZ, 0xfc, !UPT ;  /* 0x0001000004047892 */ /* 0x000fe2000f8efc3f */
[----:B---3--:R-:W-:-:S13]  /*4f80*/  R2UR UR5, R9 ;  /* 0x00000000090572ca */ /* 0x008fda00000e0000 */
[----:B------:R-:W-:Y:S01]  /*4f90*/  ULOP3.LUT UR5, UR5, 0x10000, URZ, 0xfc, !UPT ;  /* 0x0001000005057892 */ /* 0x000fe2000f8efc3f */
[----:B----4-:R0:W-:Y:S01]  /*4fa0*/  STL [R1+0xce0], R8 ;  /* 0x000ce00801007387 */ /* 0x0101e20000100800 */
[----:B------:R-:W-:-:S03]  /*4fb0*/  R2UR UR6, R8 ;  /* 0x00000000080672ca */ /* 0x000fc600000e0000 */
[----:B------:R-:W-:Y:S04]  /*4fc0*/  STL [R1+0xb6c], RZ ;  /* 0x000b6cff01007387 */ /* 0x000fe80000100800 */
[----:B------:R-:W-:Y:S04]  /*4fd0*/  STL [R1+0xb68], RZ ;  /* 0x000b68ff01007387 */ /* 0x000fe80000100800 */
[----:B------:R-:W-:Y:S02]  /*4fe0*/  STL [R1+0xb64], RZ ;  /* 0x000b64ff01007387 */ /* 0x000fe40000100800 */
[----:B------:R-:W-:-:S02]  /*4ff0*/  ULEA UR12, UR6, UR5, 0xc ;  /* 0x00000005060c7291 */ /* 0x000fc4000f8e603f */
[----:B------:R-:W-:Y:S01]  /*5000*/  STL [R1+0xb60], RZ ;  /* 0x000b60ff01007387 */ /* 0x000fe20000100800 */
[----:B------:R-:W-:Y:S01]  /*5010*/  UIMAD UR60, UR6, 0x780, UR4 ;  /* 0x00000780063c78a4 */ /* 0x000fe2000f8e0204 */
[----:B------:R-:W-:Y:S02]  /*5020*/  UMOV UR5, 0x40000040 ;  /* 0x4000004000057882 */ /* 0x000fe40000000000 */
[----:B------:R-:W-:Y:S01]  /*5030*/  STL [R1+0xb5c], RZ ;  /* 0x000b5cff01007387 */ /* 0x000fe20000100800 */
[----:B------:R-:W-:Y:S01]  /*5040*/  UMOV UR4, UR12 ;  /* 0x0000000c00047c82 */ /* 0x000fe20008000000 */
[----:B------:R-:W-:Y:S02]  /*5050*/  UIADD3 UR8, UR60, 0x80, URZ ;  /* 0x000000803c087890 */ /* 0x000fe4000fffe03f */
[----:B------:R-:W-:Y:S01]  /*5060*/  STL [R1+0xb58], RZ ;  /* 0x000b58ff01007387 */ /* 0x000fe20000100800 */
[----:B------:R-:W-:Y:S01]  /*5070*/  UMOV UR6, UR60 ;  /* 0x0000003c00067c82 */ /* 0x000fe20008000000 */
[----:B------:R-:W-:Y:S01]  /*5080*/  UMOV UR16, UR4 ;  /* 0x0000000400107c82 */ /* 0x000fe20008000000 */
[----:B------:R-:W-:Y:S01]  /*5090*/  QGMMA.64x16x32.F32.E4M3.E4M3 R24, gdesc[UR4], RZ, !UPT, gsb0 ;  /* 0x00200000041879f3 */ /* 0x000fe2000c0008ff */
[----:B------:R-:W-:Y:S01]  /*50a0*/  STL [R1+0xb54], RZ ;  /* 0x000b54ff01007387 */ /* 0x000fe20000100800 */
[----:B------:R-:W-:Y:S01]  /*50b0*/  UMOV UR17, UR5 ;  /* 0x0000000500117c82 */ /* 0x000fe20008000000 */
[----:B------:R-:W-:Y:S01]  /*50c0*/  UMOV UR18, UR8 ;  /* 0x0000000800127c82 */ /* 0x000fe20008000000 */
[----:B------:R-:W-:Y:S01]  /*50d0*/  UIADD3 UR9, UR60, 0x100, URZ ;  /* 0x000001003c097890 */ /* 0x000fe2000fffe03f */
[----:B------:R-:W-:Y:S01]  /*50e0*/  STL [R1+0xb50], RZ ;  /* 0x000b50ff01007387 */ /* 0x000fe20000100800 */
[----:B------:R-:W-:Y:S01]  /*50f0*/  UMOV UR10, UR18 ;  /* 0x00000012000a7c82 */ /* 0x000fe20008000000 */
[----:B------:R-:W-:-:S02]  /*5100*/  UIADD3 UR58, UR60, 0x180, URZ ;  /* 0x000001803c3a7890 */ /* 0x000fc4000fffe03f */
[----:B------:R-:W-:Y:S01]  /*5110*/  STL [R1+0xb4c], RZ ;  /* 0x000b4cff01007387 */ /* 0x000fe20000100800 */
[----:B------:R-:W-:Y:S01]  /*5120*/  UMOV UR56, UR4 ;  /* 0x0000000400387c82 */ /* 0x000fe20008000000 */
[----:B------:R-:W-:Y:S01]  /*5130*/  UMOV UR57, UR5 ;  /* 0x0000000500397c82 */ /* 0x000fe20008000000 */
[----:B------:R-:W-:Y:S01]  /*5140*/  UIADD3 UR54, UR60, 0x200, URZ ;  /* 0x000002003c367890 */ /* 0x000fe2000fffe03f */
        /* <DEDUP_REMOVED lines=33> */
[----:B------:R-:W-:-:S03]  /*5360*/  UMOV UR13, UR5 ;  /* 0x00000005000d7c82 */ /* 0x000fc60008000000 */
[----:B------:R-:W-:Y:S01]  /*5370*/  STL [R1+0xb24], RZ ;  /* 0x000b24ff01007387 */ /* 0x000fe20000100800 */
[----:B------:R-:W-:-:S03]  /*5380*/  WARPGROUP.DEPBAR.LE gsb0, 0x0 ;  /* 0x00008000000079c5 */ /* 0x000fc60000010000 */
[----:B------:R-:W-:Y:S01]  /*5390*/  STL [R1+0xb20], RZ ;  /* 0x000b20ff01007387 */ /* 0x000fe20000100800 */
[----:B0-----:R-:W-:-:S03]  /*53a0*/  WARPGROUP.ARRIVE ;  /* 0x00000000000079c5 */ /* 0x001fc60000000000 */
[----:B------:R-:W-:Y:S03]  /*53b0*/  STL [R1+0xb1c], RZ ;  /* 0x000b1cff01007387 */ /* 0x000fe60000100800 */
[----:B------:R-:W-:Y:S01]  /*53c0*/  QGMMA.64x16x32.F32.E4M3.E4M3 R4, gdesc[UR16], RZ, !UPT, gsb0 ;  /* 0x00200000100479f3 */ /* 0x000fe2000c0008ff */
[----:B------:R-:W-:Y:S01]  /*53d0*/  STL [R1+0xb18], RZ ;  /* 0x000b18ff01007387 */ /* 0x000fe20000100800 */
[----:B------:R-:W-:Y:S01]  /*53e0*/  UMOV UR16, UR4 ;  /* 0x0000000400107c82 */ /* 0x000fe20008000000 */
[----:B------:R-:W-:Y:S01]  /*53f0*/  UMOV UR17, UR5 ;  /* 0x0000000500117c82 */ /* 0x000fe20008000000 */
[----:B------:R-:W-:Y:S01]  /*5400*/  UMOV UR18, UR9 ;  /* 0x0000000900127c82 */ /* 0x000fe20008000000 */
[----:B------:R-:W-:Y:S01]  /*5410*/  STL [R1+0xb14], RZ ;  /* 0x000b14ff01007387 */ /* 0x000fe20000100800 */
[----:B------:R-:W-:Y:S01]  /*5420*/  UMOV UR19, 0x40000040 ;  /* 0x4000004000137882 */ /* 0x000fe20000000000 */
[----:B------:R-:W-:Y:S01]  /*5430*/  UMOV UR8, UR18 ;  /* 0x0000001200087c82 */ /* 0x000fe20008000000 */
[----:B------:R-:W-:Y:S01]  /*5440*/  UMOV UR9, UR19 ;  /* 0x0000001300097c82 */ /* 0x000fe20008000000 */
        /* <DEDUP_REMOVED lines=10> */
[----:B------:R-:W-:Y:S01]  /*54f0*/  STL [R1+0xae8], RZ ;  /* 0x000ae8ff01007387 */ /* 0x000fe20000100800 */
[----:B------:R-:W-:-:S03]  /*5500*/  WARPGROUP.DEPBAR.LE gsb0, 0x0 ;  /* 0x00008000000079c5 */ /* 0x000fc60000010000 */
[----:B------:R-:W-:Y:S01]  /*5510*/  STL [R1+0xae4], RZ ;  /* 0x000ae4ff01007387 */ /* 0x000fe20000100800 */
[----:B------:R-:W-:Y:S02]  /*5520*/  IMAD.MOV.U32 R126, RZ, RZ, R6 ;  /* 0x000000ffff7e7224 */ /* 0x000fe400078e0006 */
[----:B------:R-:W-:Y:S01]  /*5530*/  IMAD.MOV.U32 R120, RZ, RZ, R4 ;  /* 0x000000ffff787224 */ /* 0x000fe200078e0004 */
[----:B------:R-:W-:Y:S01]  /*5540*/  STL [R1+0xae0], RZ ;  /* 0x000ae0ff01007387 */ /* 0x000fe20000100800 */
[----:B------:R-:W-:Y:S02]  /*5550*/  IMAD.MOV.U32 R125, RZ, RZ, R7 ;  /* 0x000000ffff7d7224 */ /* 0x000fe400078e0007 */
[----:B------:R-:W-:Y:S01]  /*5560*/  IMAD.MOV.U32 R124, RZ, RZ, R8 ;  /* 0x000000ffff7c7224 */ /* 0x000fe200078e0008 */
[----:B------:R-:W-:Y:S01]  /*5570*/  STL [R1+0xadc], RZ ;  /* 0x000adcff01007387 */ /* 0x000fe20000100800 */
[----:B------:R-:W-:Y:S02]  /*5580*/  IMAD.MOV.U32 R121, RZ, RZ, R11 ;  /* 0x000000ffff797224 */ /* 0x000fe400078e000b */
[----:B------:R-:W-:Y:S01]  /*5590*/  IMAD.MOV.U32 R127, RZ, RZ, R5 ;  /* 0x000000ffff7f7224 */ /* 0x000fe200078e0005 */
[----:B------:R-:W-:Y:S01]  /*55a0*/  STL [R1+0xad8], RZ ;  /* 0x000ad8ff01007387 */ /* 0x000fe20000100800 */
[----:B------:R-:W-:-:S02]  /*55b0*/  IMAD.MOV.U32 R123, RZ, RZ, R9 ;  /* 0x000000ffff7b7224 */ /* 0x000fc400078e0009 */
[----:B------:R-:W-:Y:S01]  /*55c0*/  IMAD.MOV.U32 R122, RZ, RZ, R10 ;  /* 0x000000ffff7a7224 */ /* 0x000fe200078e000a */
        /* <DEDUP_REMOVED lines=218> */
[----:B------:R-:W-:Y:S04]  /*6370*/  STL.64 [R1+0x420], R24 ;  /* 0x0004201801007387 */ /* 0x000fe80000100a00 */
[----:B------:R0:W-:Y:S04]  /*6380*/  STL.64 [R1+0x428], R26 ;  /* 0x0004281a01007387 */ /* 0x0001e80000100a00 */
[----:B------:R-:W-:Y:S04]  /*6390*/  STL.64 [R1+0x430], R28 ;  /* 0x0004301c01007387 */ /* 0x000fe80000100a00 */
[----:B------:R1:W-:Y:S01]  /*63a0*/  STL.64 [R1+0x438], R30 ;  /* 0x0004381e01007387 */ /* 0x0003e20000100a00 */
[----:B0-----:R-:W-:-:S06]  /*63b0*/  WARPGROUP.ARRIVE ;  /* 0x00000000000079c5 */ /* 0x001fcc0000000000 */
[----:B------:R-:W-:Y:S01]  /*63c0*/  QGMMA.64x16x32.F32.E4M3.E4M3 R20, gdesc[UR16], RZ, !UPT, gsb0 ;  /* 0x00200000101479f3 */ /* 0x000fe2000c0008ff */
[----:B------:R-:W-:Y:S01]  /*63d0*/  UIADD3 UR18, UR60, 0x700, URZ ;  /* 0x000007003c127890 */ /* 0x000fe2000fffe03f */
[----:B------:R-:W-:Y:S01]  /*63e0*/  UMOV UR16, UR4 ;  /* 0x0000000400107c82 */ /* 0x000fe20008000000 */
[----:B------:R-:W-:Y:S01]  /*63f0*/  UMOV UR17, UR5 ;  /* 0x0000000500117c82 */ /* 0x000fe20008000000 */
[----:B------:R-:W-:Y:S02]  /*6400*/  UMOV UR19, 0x40000040 ;  /* 0x4000004000137882 */ /* 0x000fe40000000000 */
[----:B------:R-:W-:Y:S02]  /*6410*/  UMOV UR23, UR19 ;  /* 0x0000001300177c82 */ /* 0x000fe40008000000 */
[----:B------:R-:W-:Y:S01]  /*6420*/  UMOV UR22, UR18 ;  /* 0x0000001200167c82 */ /* 0x000fe20008000000 */
[----:B------:R-:W-:Y:S02]  /*6430*/  WARPGROUP.DEPBAR.LE gsb0, 0x0 ;  /* 0x00008000000079c5 */ /* 0x000fe40000010000 */
[----:B------:R-:W-:-:S02]  /*6440*/  IMAD.MOV.U32 R6, RZ, RZ, R24 ;  /* 0x000000ffff067224 */ /* 0x000fc400078e0018 */
[----:B------:R-:W-:Y:S02]  /*6450*/  IMAD.MOV.U32 R4, RZ, RZ, R25 ;  /* 0x000000ffff047224 */ /* 0x000fe400078e0019 */
[----:B------:R-:W-:Y:S02]  /*6460*/  IMAD.MOV.U32 R3, RZ, RZ, R26 ;  /* 0x000000ffff037224 */ /* 0x000fe400078e001a */
[----:B------:R-:W-:Y:S02]  /*6470*/  IMAD.MOV.U32 R2, RZ, RZ, R27 ;  /* 0x000000ffff027224 */ /* 0x000fe400078e001b */
[----:B-1----:R-:W-:Y:S01]  /*6480*/  WARPGROUP.ARRIVE ;  /* 0x00000000000079c5 */ /* 0x002fe20000000000 */
[----:B------:R-:W-:Y:S02]  /*6490*/  IMAD.MOV.U32 R19, RZ, RZ, R21 ;  /* 0x000000ffff137224 */ /* 0x000fe400078e0015 */
[----:B------:R-:W-:Y:S02]  /*64a0*/  IMAD.MOV.U32 R8, RZ, RZ, R22 ;  /* 0x000000ffff087224 */ /* 0x000fe400078e0016 */
[----:B------:R-:W-:Y:S01]  /*64b0*/  IMAD.MOV.U32 R7, RZ, RZ, R23 ;  /* 0x000000ffff077224 */ /* 0x000fe200078e0017 */
[----:B------:R-:W-:Y:S01]  /*64c0*/  QGMMA.64x16x32.F32.E4M3.E4M3 R24, gdesc[UR56], RZ, !UPT, gsb0 ;  /* 0x00200000381879f3 */ /* 0x000fe2000c0008ff */
[----:B------:R-:W-:Y:S01]  /*64d0*/  IMAD.MOV.U32 R0, RZ, RZ, R20 ;  /* 0x000000ffff007224 */ /* 0x000fe200078e0014 */
[----:B------:R-:W-:Y:S01]  /*64e0*/  UMOV UR56, UR8 ;  /* 0x0000000800387c82 */ /* 0x000fe20008000000 */
[----:B------:R-:W-:Y:S01]  /*64f0*/  UMOV UR57, UR9 ;  /* 0x0000000900397c82 */ /* 0x000fe20008000000 */
[----:B------:R-:W-:Y:S01]  /*6500*/  UMOV UR8, UR4 ;  /* 0x0000000400087c82 */ /* 0x000fe20008000000 */
[----:B------:R-:W-:Y:S01]  /*6510*/  UMOV UR9, UR5 ;  /* 0x0000000500097c82 */ /* 0x000fe20008000000 */
[----:B------:R-:W-:-:S02]  /*6520*/  WARPGROUP.DEPBAR.LE gsb0, 0x0 ;  /* 0x00008000000079c5 */ /* 0x000fc40000010000 */
[----:B------:R-:W-:Y:S04]  /*6530*/  STL.64 [R1+0x2a0], R24 ;  /* 0x0002a01801007387 */ /* 0x000fe80000100a00 */
[----:B------:R0:W-:Y:S04]  /*6540*/  STL.64 [R1+0x2a8], R26 ;  /* 0x0002a81a01007387 */ /* 0x0001e80000100a00 */
[----:B------:R-:W-:Y:S04]  /*6550*/  STL.64 [R1+0x2b0], R28 ;  /* 0x0002b01c01007387 */ /* 0x000fe80000100a00 */
[----:B------:R1:W-:Y:S01]  /*6560*/  STL.64 [R1+0x2b8], R30 ;  /* 0x0002b81e01007387 */ /* 0x0003e20000100a00 */
[----:B0-----:R-:W-:-:S06]  /*6570*/  WARPGROUP.ARRIVE ;  /* 0x00000000000079c5 */ /* 0x001fcc0000000000 */
[----:B------:R-:W-:Y:S01]  /*6580*/  QGMMA.64x16x32.F32.E4M3.E4M3 R20, gdesc[UR52], RZ, !UPT, gsb0 ;  /* 0x00200000341479f3 */ /* 0x000fe2000c0008ff */
[----:B------:R-:W-:Y:S01]  /*6590*/  UMOV UR53, UR12 ;  /* 0x0000000c00357c82 */ /* 0x000fe20008000000 */
[----:B------:R-:W-:Y:S01]  /*65a0*/  UMOV UR12, UR4 ;  /* 0x00000004000c7c82 */ /* 0x000fe20008000000 */
[----:B------:R-:W-:Y:S02]  /*65b0*/  UIADD3 UR20, UR53, 0x400, URZ ;  /* 0x0000040035147890 */ /* 0x000fe4000fffe03f */
[----:B------:R-:W-:Y:S01]  /*65c0*/  UIADD3 UR4, UR53, 0x800, URZ ;  /* 0x0000080035047890 */ /* 0x000fe2000fffe03f */
[----:B------:R-:W-:Y:S02]  /*65d0*/  WARPGROUP.DEPBAR.LE gsb0, 0x0 ;  /* 0x00008000000079c5 */ /* 0x000fe40000010000 */
[----:B------:R-:W-:Y:S02]  /*65e0*/  IMAD.MOV.U32 R14, RZ, RZ, R24 ;  /* 0x000000ffff0e7224 */ /* 0x000fe400078e0018 */
[----:B------:R-:W-:-:S02]  /*65f0*/  IMAD.MOV.U32 R13, RZ, RZ, R25 ;  /* 0x000000ffff0d7224 */ /* 0x000fc400078e0019 */
        /* <DEDUP_REMOVED lines=9> */
[----:B------:R-:W-:Y:S01]  /*6690*/  UIADD3 UR10, UR60, 0x600, URZ ;  /* 0x000006003c0a7890 */ /* 0x000fe2000fffe03f */
[----:B------:R-:W-:Y:S01]  /*66a0*/  UMOV UR49, UR11 ;  /* 0x0000000b00317c82 */ /* 0x000fe20008000000 */
[----:B------:R-:W-:Y:S01]  /*66b0*/  UMOV UR11, 0x40000040 ;  /* 0x40000040000b7882 */ /* 0x000fe20000000000 */
[----:B------:R-:W-:Y:S01]  /*66c0*/  UMOV UR5, UR49 ;  /* 0x0000003100057c82 */ /* 0x000fe20008000000 */
[----:B------:R-:W-:-:S02]  /*66d0*/  WARPGROUP.DEPBAR.LE gsb0, 0x0 ;  /* 0x00008000000079c5 */ /* 0x000fc40000010000 */
[----:B------:R-:W-:Y:S04]  /*66e0*/  STL.64 [R1+0x1a0], R24 ;  /* 0x0001a01801007387 */ /* 0x000fe80000100a00 */
[----:B------:R0:W-:Y:S04]  /*66f0*/  STL.64 [R1+0x1a8], R26 ;  /* 0x0001a81a01007387 */ /* 0x0001e80000100a00 */
[----:B------:R-:W-:Y:S04]  /*6700*/  STL.64 [R1+0x1b0], R28 ;  /* 0x0001b01c01007387 */ /* 0x000fe80000100a00 */
[----:B------:R-:W-:Y:S01]  /*6710*/  STL.64 [R1+0x1b8], R30 ;  /* 0x0001b81e01007387 */ /* 0x000fe20000100a00 */
[----:B0-----:R-:W-:-:S06]  /*6720*/  WARPGROUP.ARRIVE ;  /* 0x00000000000079c5 */ /* 0x001fcc0000000000 */
[----:B------:R-:W-:Y:S03]  /*6730*/  QGMMA.64x16x32.F32.E4M3.E4M3 R20, gdesc[UR44], RZ, !UPT, gsb0 ;  /* 0x002000002c1479f3 */ /* 0x000fe6000c0008ff */
[----:B------:R-:W-:Y:S02]  /*6740*/  WARPGROUP.DEPBAR.LE gsb0, 0x0 ;  /* 0x00008000000079c5 */ /* 0x000fe40000010000 */
[----:B------:R-:W-:Y:S01]  /*6750*/  STL [R1+0x124], R21 ;  /* 0x0001241501007387 */ /* 0x000fe20000100800 */
[----:B------:R-:W-:-:S03]  /*6760*/  IMAD.MOV.U32 R157, RZ, RZ, R20 ;  /* 0x000000ffff9d7224 */ /* 0x000fc600078e0014 */
[----:B------:R-:W-:Y:S04]  /*6770*/  STL.64 [R1+0x128], R22 ;  /* 0x0001281601007387 */ /* 0x000fe80000100a00 */
[----:B------:R-:W-:Y:S04]  /*6780*/  STL.64 [R1+0x130], R24 ;  /* 0x0001301801007387 */ /* 0x000fe80000100a00 */
[----:B------:R0:W-:Y:S02]  /*6790*/  STL.64 [R1+0x138], R26 ;  /* 0x0001381a01007387 */ /* 0x0001e40000100a00 */
[----:B0-----:R-:W-:-:S06]  /*67a0*/  WARPGROUP.ARRIVE ;  /* 0x00000000000079c5 */ /* 0x001fcc0000000000 */
[----:B------:R-:W-:Y:S03]  /*67b0*/  QGMMA.64x16x32.F32.E4M3.E4M3 R24, gdesc[UR40], RZ, !UPT, gsb0 ;  /* 0x00200000281879f3 */ /* 0x000fe6000c0008ff */
[----:B------:R-:W-:Y:S02]  /*67c0*/  WARPGROUP.DEPBAR.LE gsb0, 0x0 ;  /* 0x00008000000079c5 */ /* 0x000fe40000010000 */
[----:B------:R-:W-:Y:S04]  /*67d0*/  STL.64 [R1+0xa0], R24 ;  /* 0x0000a01801007387 */ /* 0x000fe80000100a00 */
[----:B------:R0:W-:Y:S04]  /*67e0*/  STL.64 [R1+0xa8], R26 ;  /* 0x0000a81a01007387 */ /* 0x0001e80000100a00 */
[----:B------:R-:W-:Y:S04]  /*67f0*/  STL.64 [R1+0xb0], R28 ;  /* 0x0000b01c01007387 */ /* 0x000fe80000100a00 */
[----:B------:R-:W-:Y:S01]  /*6800*/  STL.64 [R1+0xb8], R30 ;  /* 0x0000b81e01007387 */ /* 0x000fe20000100a00 */
[----:B0-----:R-:W-:-:S06]  /*6810*/  WARPGROUP.ARRIVE ;  /* 0x00000000000079c5 */ /* 0x001fcc0000000000 */
[----:B------:R-:W-:Y:S03]  /*6820*/  QGMMA.64x16x32.F32.E4M3.E4M3 R20, gdesc[UR36], RZ, !UPT, gsb0 ;  /* 0x00200000241479f3 */ /* 0x000fe6000c0008ff */
[----:B------:R-:W-:Y:S02]  /*6830*/  WARPGROUP.DEPBAR.LE gsb0, 0x0 ;  /* 0x00008000000079c5 */ /* 0x000fe40000010000 */
[----:B------:R-:W-:Y:S01]  /*6840*/  WARPGROUP.ARRIVE ;  /* 0x00000000000079c5 */ /* 0x000fe20000000000 */
[----:B------:R-:W-:Y:S02]  /*6850*/  IMAD.MOV.U32 R154, RZ, RZ, R24 ;  /* 0x000000ffff9a7224 */ /* 0x000fe400078e0018 */
[----:B------:R-:W-:Y:S02]  /*6860*/  IMAD.MOV.U32 R10, RZ, RZ, R25 ;  /* 0x000000ffff0a7224 */ /* 0x000fe400078e0019 */
[----:B------:R-:W-:Y:S01]  /*6870*/  IMAD.MOV.U32 R9, RZ, RZ, R26 ;  /* 0x000000ffff097224 */ /* 0x000fe200078e001a */
[----:B------:R-:W-:Y:S01]  /*6880*/  QGMMA.64x16x32.F32.E4M3.E4M3 R208, gdesc[UR32], RZ, !UPT, gsb0 ;  /* 0x0020000020d079f3 */ /* 0x000fe2000c0008ff */
[----:B------:R-:W-:-:S02]  /*6890*/  IMAD.MOV.U32 R5, RZ, RZ, R27 ;  /* 0x000000ffff057224 */ /* 0x000fc400078e001b */
[----:B------:R-:W-:Y:S02]  /*68a0*/  IMAD.MOV.U32 R156, RZ, RZ, R22 ;  /* 0x000000ffff9c7224 */ /* 0x000fe400078e0016 */
[----:B------:R-:W-:Y:S02]  /*68b0*/  IMAD.MOV.U32 R155, RZ, RZ, R23 ;  /* 0x000000ffff9b7224 */ /* 0x000fe400078e0017 */
[----:B------:R-:W-:Y:S02]  /*68c0*/  IMAD.MOV.U32 R153, RZ, RZ, R20 ;  /* 0x000000ffff997224 */ /* 0x000fe400078e0014 */
[----:B------:R-:W-:Y:S01]  /*68d0*/  IMAD.MOV.U32 R152, RZ, RZ, R21 ;  /* 0x000000ffff987224 */ /* 0x000fe200078e0015 */
[----:B------:R-:W-:Y:S02]  /*68e0*/  WARPGROUP.DEPBAR.LE gsb0, 0x0 ;  /* 0x00008000000079c5 */ /* 0x000fe40000010000 */
[----:B------:R-:W-:Y:S01]  /*68f0*/  WARPGROUP.ARRIVE ;  /* 0x00000000000079c5 */ /* 0x000fe20000000000 */
[----:B------:R0:W-:Y:S04]  /*6900*/  STL.64 [R1+0x1010], R214 ;  /* 0x001010d601007387 */ /* 0x0001e80000100a00 */
[----:B------:R1:W-:Y:S01]  /*6910*/  STL.64 [R1+0x1008], R212 ;  /* 0x001008d401007387 */ /* 0x0003e20000100a00 */
[----:B------:R-:W-:Y:S03]  /*6920*/  QGMMA.64x16x32.F32.E4M3.E4M3 R176, gdesc[UR28], RZ, !UPT, gsb0 ;  /* 0x002000001cb079f3 */ /* 0x000fe6000c0008ff */
[----:B------:R3:W-:Y:S04]  /*6930*/  STL.64 [R1+0x1000], R210 ;  /* 0x001000d201007387 */ /* 0x0007e80000100a00 */
[----:B------:R4:W-:Y:S01]  /*6940*/  STL.64 [R1+0xff8], R208 ;  /* 0x000ff8d001007387 */ /* 0x0009e20000100a00 */
[----:B0-----:R-:W-:-:S02]  /*6950*/  IMAD.MOV.U32 R214, RZ, RZ, R155 ;  /* 0x000000ffffd67224 */ /* 0x001fc400078e009b */
[----:B------:R-:W-:Y:S02]  /*6960*/  IMAD.MOV.U32 R215, RZ, RZ, R154 ;  /* 0x000000ffffd77224 */ /* 0x000fe400078e009a */
[----:B-1----:R-:W-:Y:S02]  /*6970*/  IMAD.MOV.U32 R213, RZ, RZ, R156 ;  /* 0x000000ffffd57224 */ /* 0x002fe400078e009c */
[----:B------:R-:W-:Y:S02]  /*6980*/  IMAD.MOV.U32 R212, RZ, RZ, R152 ;  /* 0x000000ffffd47224 */ /* 0x000fe400078e0098 */
[----:B---3--:R-:W-:Y:S02]  /*6990*/  IMAD.MOV.U32 R210, RZ, RZ, R157 ;  /* 0x000000ffffd27224 */ /* 0x008fe400078e009d */
[----:B------:R-:W-:Y:S02]  /*69a0*/  IMAD.MOV.U32 R211, RZ, RZ, R153 ;  /* 0x000000ffffd37224 */ /* 0x000fe400078e0099 */
[----:B----4-:R-:W-:-:S02]  /*69b0*/  IMAD.MOV.U32 R208, RZ, RZ, R121 ;  /* 0x000000ffffd07224 */ /* 0x010fc400078e0079 */
        /* <DEDUP_REMOVED lines=15> */
[----:B------:R-:W-:Y:S02]  /*6ab0*/  IMAD.MOV.U32 R177, RZ, RZ, R208 ;  /* 0x000000ffffb17224 */ /* 0x000fe400078e00d0 */
[----:B------:R-:W-:Y:S02]  /*6ac0*/  IMAD.MOV.U32 R183, RZ, RZ, R4 ;  /* 0x000000ffffb77224 */ /* 0x000fe400078e0004 */
[----:B------:R-:W-:Y:S01]  /*6ad0*/  IMAD.MOV.U32 R208, RZ, RZ, R3 ;  /* 0x000000ffffd07224 */ /* 0x000fe200078e0003 */
[----:B------:R-:W-:Y:S02]  /*6ae0*/  WARPGROUP.DEPBAR.LE gsb0, 0x0 ;  /* 0x00008000000079c5 */ /* 0x000fe40000010000 */
[----:B------:R-:W-:Y:S01]  /*6af0*/  WARPGROUP.ARRIVE ;  /* 0x00000000000079c5 */ /* 0x000fe20000000000 */
[----:B------:R0:W-:Y:S04]  /*6b00*/  STL.64 [R1+0x1050], R150 ;  /* 0x0010509601007387 */ /* 0x0001e80000100a00 */
[----:B------:R1:W-:Y:S01]  /*6b10*/  STL.64 [R1+0x1048], R148 ;  /* 0x0010489401007387 */ /* 0x0003e20000100a00 */
[----:B------:R-:W-:Y:S01]  /*6b20*/  QGMMA.64x16x32.F32.E4M3.E4M3 R112, gdesc[UR8], RZ, !UPT, gsb0 ;  /* 0x00200000087079f3 */ /* 0x000fe2000c0008ff */
[----:B------:R-:W-:Y:S01]  /*6b30*/  UMOV UR8, UR20 ;  /* 0x0000001400087c82 */ /* 0x000fe20008000000 */
[----:B------:R-:W-:Y:S01]  /*6b40*/  UMOV UR9, UR21 ;  /* 0x0000001500097c82 */ /* 0x000fe20008000000 */
[----:B------:R3:W-:Y:S04]  /*6b50*/  STL.64 [R1+0x1040], R146 ;  /* 0x0010409201007387 */ /* 0x0007e80000100a00 */
[----:B------:R-:W-:Y:S01]  /*6b60*/  STL.64 [R1+0x1038], R144 ;  /* 0x0010389001007387 */ /* 0x000fe20000100a00 */
[----:B0-----:R-:W-:-:S02]  /*6b70*/  IMAD.MOV.U32 R150, RZ, RZ, R181 ;  /* 0x000000ffff967224 */ /* 0x001fc400078e00b5 */
[----:B------:R-:W-:Y:S02]  /*6b80*/  IMAD.MOV.U32 R151, RZ, RZ, R182 ;  /* 0x000000ffff977224 */ /* 0x000fe400078e00b6 */
[----:B-1----:R-:W-:Y:S02]  /*6b90*/  IMAD.MOV.U32 R148, RZ, RZ, R179 ;  /* 0x000000ffff947224 */ /* 0x002fe400078e00b3 */
[----:B------:R-:W-:Y:S02]  /*6ba0*/  IMAD.MOV.U32 R149, RZ, RZ, R180 ;  /* 0x000000ffff957224 */ /* 0x000fe400078e00b4 */
[----:B---3--:R-:W-:Y:S02]  /*6bb0*/  IMAD.MOV.U32 R147, RZ, RZ, R178 ;  /* 0x000000ffff937224 */ /* 0x008fe400078e00b2 */
[----:B------:R-:W-:Y:S02]  /*6bc0*/  IMAD.MOV.U32 R146, RZ, RZ, R209 ;  /* 0x000000ffff927224 */ /* 0x000fe400078e00d1 */
[----:B------:R-:W-:-:S02]  /*6bd0*/  IMAD.MOV.U32 R179, RZ, RZ, R19 ;  /* 0x000000ffffb37224 */ /* 0x000fc400078e0013 */
[----:B------:R-:W-:Y:S02]  /*6be0*/  IMAD.MOV.U32 R180, RZ, RZ, R8 ;  /* 0x000000ffffb47224 */ /* 0x000fe400078e0008 */
[----:B------:R-:W-:Y:S02]  /*6bf0*/  IMAD.MOV.U32 R181, RZ, RZ, R7 ;  /* 0x000000ffffb57224 */ /* 0x000fe400078e0007 */
[----:B------:R-:W-:Y:S02]  /*6c00*/  IMAD.MOV.U32 R182, RZ, RZ, R6 ;  /* 0x000000ffffb67224 */ /* 0x000fe400078e0006 */
[----:B------:R-:W-:Y:S02]  /*6c10*/  IMAD.MOV.U32 R209, RZ, RZ, R2 ;  /* 0x000000ffffd17224 */ /* 0x000fe400078e0002 */
[----:B------:R-:W-:Y:S01]  /*6c20*/  IMAD.MOV.U32 R178, RZ, RZ, R0 ;  /* 0x000000ffffb27224 */ /* 0x000fe200078e0000 */
[----:B------:R-:W-:Y:S02]  /*6c30*/  WARPGROUP.DEPBAR.LE gsb0, 0x0 ;  /* 0x00008000000079c5 */ /* 0x000fe40000010000 */
[----:B------:R-:W-:Y:S01]  /*6c40*/  WARPGROUP.ARRIVE ;  /* 0x00000000000079c5 */ /* 0x000fe20000000000 */
[----:B------:R-:W-:Y:S04]  /*6c50*/  STL.64 [R1+0x1070], R118 ;  /* 0x0010707601007387 */ /* 0x000fe80000100a00 */
[----:B------:R-:W-:Y:S01]  /*6c60*/  STL.64 [R1+0x1068], R116 ;  /* 0x0010687401007387 */ /* 0x000fe20000100a00 */
[----:B------:R-:W-:Y:S01]  /*6c70*/  QGMMA.64x16x32.F32.E4M3.E4M3 R80, gdesc[UR12], RZ, !UPT, gsb0 ;  /* 0x002000000c5079f3 */ /* 0x000fe2000c0008ff */
[----:B------:R-:W-:Y:S01]  /*6c80*/  UMOV UR12, UR20 ;  /* 0x00000014000c7c82 */ /* 0x000fe20008000000 */
[----:B------:R-:W-:Y:S01]  /*6c90*/  UMOV UR13, UR21 ;  /* 0x00000015000d7c82 */ /* 0x000fe20008000000 */
[----:B------:R-:W-:Y:S04]  /*6ca0*/  STL.64 [R1+0x1060], R114 ;  /* 0x0010607201007387 */ /* 0x000fe80000100a00 */
[----:B------:R-:W-:Y:S01]  /*6cb0*/  STL.64 [R1+0x1058], R112 ;  /* 0x0010587001007387 */ /* 0x000fe20000100a00 */
[----:B------:R-:W-:-:S02]  /*6cc0*/  WARPGROUP.DEPBAR.LE gsb0, 0x0 ;  /* 0x00008000000079c5 */ /* 0x000fc40000010000 */
[----:B------:R-:W-:Y:S01]  /*6cd0*/  WARPGROUP.ARRIVE ;  /* 0x00000000000079c5 */ /* 0x000fe20000000000 */
[----:B------:R-:W-:Y:S04]  /*6ce0*/  STL.64 [R1+0x1090], R86 ;  /* 0x0010905601007387 */ /* 0x000fe80000100a00 */
[----:B------:R-:W-:Y:S01]  /*6cf0*/  STL.64 [R1+0x1088], R84 ;  /* 0x0010885401007387 */ /* 0x000fe20000100a00 */
[----:B------:R-:W-:Y:S01]  /*6d00*/  QGMMA.64x16x32.F32.E4M3.E4M3 R48, gdesc[UR16], RZ, !UPT, gsb0 ;  /* 0x00200000103079f3 */ /* 0x000fe2000c0008ff */
[----:B------:R-:W-:Y:S02]  /*6d10*/  UIADD3 UR16, UR53, 0xc00, URZ ;  /* 0x00000c0035107890 */ /* 0x000fe4000fffe03f */
[----:B------:R-:W-:Y:S01]  /*6d20*/  STL.64 [R1+0x1080], R82 ;  /* 0x0010805201007387 */ /* 0x000fe20000100a00 */
[----:B------:R-:W-:-:S02]  /*6d30*/  UMOV UR17, 0x40000040 ;  /* 0x4000004000117882 */ /* 0x000fc40000000000 */
[----:B------:R-:W-:Y:S01]  /*6d40*/  UMOV UR25, UR17 ;  /* 0x0000001100197c82 */ /* 0x000fe20008000000 */
[----:B------:R-:W-:Y:S01]  /*6d50*/  STL.64 [R1+0x1078], R80 ;  /* 0x0010785001007387 */ /* 0x000fe20000100a00 */
[----:B------:R-:W-:Y:S01]  /*6d60*/  UMOV UR24, UR16 ;  /* 0x0000001000187c82 */ /* 0x000fe20008000000 */
        /* <DEDUP_REMOVED lines=11> */
[----:B------:R-:W-:-:S02]  /*6e20*/  WARPGROUP.DEPBAR.LE gsb0, 0x0 ;  /* 0x00008000000079c5 */ /* 0x000fc40000010000 */
[----:B------:R-:W-:Y:S01]  /*6e30*/  WARPGROUP.ARRIVE ;  /* 0x00000000000079c5 */ /* 0x000fe20000000000 */
[----:B------:R-:W-:Y:S04]  /*6e40*/  STL.64 [R1+0x10b0], R54 ;  /* 0x0010b03601007387 */ /* 0x000fe80000100a00 */
[----:B------:R-:W-:Y:S01]  /*6e50*/  STL.64 [R1+0x10a8], R52 ;  /* 0x0010a83401007387 */ /* 0x000fe20000100a00 */
[----:B------:R-:W-:Y:S01]  /*6e60*/  QGMMA.64x16x32.F32.E4M3.E4M3 R40, gdesc[UR20], RZ, !UPT, gsb0 ;  /* 0x00200000142879f3 */ /* 0x000fe2000c0008ff */
[----:B------:R-:W-:Y:S01]  /*6e70*/  UMOV UR22, UR26 ;  /* 0x0000001a00167c82 */ /* 0x000fe20008000000 */
[----:B------:R-:W-:Y:S01]  /*6e80*/  UMOV UR23, UR27 ;  /* 0x0000001b00177c82 */ /* 0x000fe20008000000 */
[----:B------:R-:W-:Y:S04]  /*6e90*/  STL.64 [R1+0x10a0], R50 ;  /* 0x0010a03201007387 */ /* 0x000fe80000100a00 */
[----:B------:R-:W-:Y:S04]  /*6ea0*/  STL.64 [R1+0x1098], R48 ;  /* 0x0010983001007387 */ /* 0x000fe80000100a00 */
[----:B------:R-:W-:Y:S04]  /*6eb0*/  STL [R1+0x76c], RZ ;  /* 0x00076cff01007387 */ /* 0x000fe80000100800 */
[----:B------:R-:W-:Y:S04]  /*6ec0*/  STL [R1+0x768], RZ ;  /* 0x000768ff01007387 */ /* 0x000fe80000100800 */
[----:B------:R-:W-:Y:S04]  /*6ed0*/  STL [R1+0x764], RZ ;  /* 0x000764ff01007387 */ /* 0x000fe80000100800 */
[----:B------:R-:W-:Y:S01]  /*6ee0*/  STL [R1+0x760], RZ ;  /* 0x000760ff01007387 */ /* 0x000fe20000100800 */
[----:B------:R-:W-:-:S02]  /*6ef0*/  WARPGROUP.DEPBAR.LE gsb0, 0x0 ;  /* 0x00008000000079c5 */ /* 0x000fc40000010000 */
[----:B------:R-:W-:-:S06]  /*6f00*/  WARPGROUP.ARRIVE ;  /* 0x00000000000079c5 */ /* 0x000fcc0000000000 */
[----:B------:R-:W-:Y:S03]  /*6f10*/  QGMMA.64x16x32.F32.E4M3.E4M3 R72, gdesc[UR12], RZ, !UPT, gsb0 ;  /* 0x002000000c4879f3 */ /* 0x000fe6000c0008ff */
[----:B------:R-:W-:Y:S02]  /*6f20*/  WARPGROUP.DEPBAR.LE gsb0, 0x0 ;  /* 0x00008000000079c5 */ /* 0x000fe40000010000 */
[----:B------:R-:W-:-:S06]  /*6f30*/  WARPGROUP.ARRIVE ;  /* 0x00000000000079c5 */ /* 0x000fcc0000000000 */
[----:B------:R-:W-:Y:S03]  /*6f40*/  QGMMA.64x16x32.F32.E4M3.E4M3 R104, gdesc[UR8], RZ, !UPT, gsb0 ;  /* 0x00200000086879f3 */ /* 0x000fe6000c0008ff */
[----:B------:R-:W-:Y:S02]  /*6f50*/  WARPGROUP.DEPBAR.LE gsb0, 0x0 ;  /* 0x00008000000079c5 */ /* 0x000fe40000010000 */
[----:B------:R-:W-:-:S06]  /*6f60*/  WARPGROUP.ARRIVE ;  /* 0x00000000000079c5 */ /* 0x000fcc0000000000 */
[----:B------:R-:W-:Y:S01]  /*6f70*/  QGMMA.64x16x32.F32.E4M3.E4M3 R136, gdesc[UR20], RZ, !UPT, gsb0 ;  /* 0x00200000148879f3 */ /* 0x000fe2000c0008ff */
[----:B------:R-:W-:Y:S01]  /*6f80*/  UMOV UR22, UR30 ;  /* 0x0000001e00167c82 */ /* 0x000fe20008000000 */
[----:B------:R-:W-:Y:S01]  /*6f90*/  UMOV UR23, UR31 ;  /* 0x0000001f00177c82 */ /* 0x000fe20008000000 */
[----:B------:R-:W-:Y:S02]  /*6fa0*/  WARPGROUP.DEPBAR.LE gsb0, 0x0 ;  /* 0x00008000000079c5 */ /* 0x000fe40000010000 */
[----:B------:R-:W-:Y:S01]  /*6fb0*/  WARPGROUP.ARRIVE ;  /* 0x00000000000079c5 */ /* 0x000fe20000000000 */
[----:B------:R-:W-:Y:S04]  /*6fc0*/  STL [R1+0xfc8], R136 ;  /* 0x000fc88801007387 */ /* 0x000fe80000100800 */
[----:B------:R-:W-:Y:S01]  /*6fd0*/  STL [R1+0xfc4], R137 ;  /* 0x000fc48901007387 */ /* 0x000fe20000100800 */
[----:B------:R-:W-:Y:S01]  /*6fe0*/  QGMMA.64x16x32.F32.E4M3.E4M3 R168, gdesc[UR20], RZ, !UPT, gsb0 ;  /* 0x0020000014a879f3 */ /* 0x000fe2000c0008ff */
[----:B------:R-:W-:Y:S01]  /*6ff0*/  UMOV UR22, UR34 ;  /* 0x0000002200167c82 */ /* 0x000fe20008000000 */
[----:B------:R-:W-:Y:S01]  /*7000*/  UMOV UR23, UR35 ;  /* 0x0000002300177c82 */ /* 0x000fe20008000000 */
[----:B------:R-:W-:Y:S04]  /*7010*/  STL [R1+0xfc0], R138 ;  /* 0x000fc08a01007387 */ /* 0x000fe80000100800 */
[----:B------:R-:W-:Y:S04]  /*7020*/  STL [R1+0xfbc], R139 ;  /* 0x000fbc8b01007387 */ /* 0x000fe80000100800 */
[----:B------:R-:W-:Y:S04]  /*7030*/  STL [R1+0xfb8], R140 ;  /* 0x000fb88c01007387 */ /* 0x000fe80000100800 */
[----:B------:R-:W-:Y:S04]  /*7040*/  STL [R1+0xfb4], R141 ;  /* 0x000fb48d01007387 */ /* 0x000fe80000100800 */
[----:B------:R-:W-:Y:S04]  /*7050*/  STL [R1+0xfb0], R142 ;  /* 0x000fb08e01007387 */ /* 0x000fe80000100800 */
[----:B------:R-:W-:Y:S04]  /*7060*/  STL [R1+0xfac], R143 ;  /* 0x000fac8f01007387 */ /* 0x000fe80000100800 */
[----:B------:R-:W-:Y:S01]  /*7070*/  STL [R1+0x75c], RZ ;  /* 0x00075cff01007387 */ /* 0x000fe20000100800 */
[----:B------:R-:W-:-:S02]  /*7080*/  WARPGROUP.DEPBAR.LE gsb0, 0x0 ;  /* 0x00008000000079c5 */ /* 0x000fc40000010000 */
        /* <DEDUP_REMOVED lines=27> */
[----:B------:R-:W-:-:S03]  /*7240*/  WARPGROUP.DEPBAR.LE gsb0, 0x0 ;  /* 0x00008000000079c5 */ /* 0x000fc60000010000 */
[----:B------:R-:W-:Y:S04]  /*7250*/  STL.64 [R1], R24 ;  /* 0x0000001801007387 */ /* 0x000fe80000100a00 */
[----:B------:R0:W-:Y:S04]  /*7260*/  STL.64 [R1+0x8], R26 ;  /* 0x0000081a01007387 */ /* 0x0001e80000100a00 */
[----:B------:R-:W-:Y:S04]  /*7270*/  STL.64 [R1+0x10], R28 ;  /* 0x0000101c01007387 */ /* 0x000fe80000100a00 */
[----:B------:R1:W-:Y:S01]  /*7280*/  STL.64 [R1+0x18], R30 ;  /* 0x0000181e01007387 */ /* 0x0003e20000100a00 */
[----:B0-----:R-:W-:-:S03]  /*7290*/  WARPGROUP.ARRIVE ;  /* 0x00000000000079c5 */ /* 0x001fc60000000000 */
[----:B------:R-:W-:Y:S04]  /*72a0*/  STL [R1+0x750], RZ ;  /* 0x000750ff01007387 */ /* 0x000fe80000100800 */
[----:B------:R-:W-:Y:S01]  /*72b0*/  STL [R1+0x74c], RZ ;  /* 0x00074cff01007387 */ /* 0x000fe20000100800 */
[----:B------:R-:W-:Y:S01]  /*72c0*/  QGMMA.64x16x32.F32.E4M3.E4M3 R20, gdesc[UR20], RZ, !UPT, gsb0 ;  /* 0x00200000141479f3 */ /* 0x000fe2000c0008ff */
[----:B------:R-:W-:Y:S01]  /*72d0*/  UMOV UR22, UR46 ;  /* 0x0000002e00167c82 */ /* 0x000fe20008000000 */
[----:B------:R-:W-:Y:S01]  /*72e0*/  UMOV UR23, UR47 ;  /* 0x0000002f00177c82 */ /* 0x000fe20008000000 */
[----:B------:R-:W-:Y:S04]  /*72f0*/  STL [R1+0x748], RZ ;  /* 0x000748ff01007387 */ /* 0x000fe80000100800 */
[----:B------:R-:W-:Y:S01]  /*7300*/  STL [R1+0x744], RZ ;  /* 0x000744ff01007387 */ /* 0x000fe20000100800 */
[----:B------:R-:W-:-:S02]  /*7310*/  WARPGROUP.DEPBAR.LE gsb0, 0x0 ;  /* 0x00008000000079c5 */ /* 0x000fc40000010000 */
[----:B------:R-:W-:Y:S02]  /*7320*/  IMAD.MOV.U32 R171, RZ, RZ, R20 ;  /* 0x000000ffffab7224 */ /* 0x000fe400078e0014 */
[----:B------:R-:W-:Y:S02]  /*7330*/  IMAD.MOV.U32 R172, RZ, RZ, R21 ;  /* 0x000000ffffac7224 */ /* 0x000fe400078e0015 */
[----:B------:R-:W-:Y:S02]  /*7340*/  IMAD.MOV.U32 R173, RZ, RZ, R22 ;  /* 0x000000ffffad7224 */ /* 0x000fe400078e0016 */
[----:B------:R-:W-:Y:S02]  /*7350*/  IMAD.MOV.U32 R136, RZ, RZ, R23 ;  /* 0x000000ffff887224 */ /* 0x000fe400078e0017 */
[----:B------:R-:W-:Y:S02]  /*7360*/  IMAD.MOV.U32 R137, RZ, RZ, R24 ;  /* 0x000000ffff897224 */ /* 0x000fe400078e0018 */
[----:B------:R-:W-:-:S02]  /*7370*/  IMAD.MOV.U32 R138, RZ, RZ, R25 ;  /* 0x000000ffff8a7224 */ /* 0x000fc400078e0019 */
[----:B------:R-:W-:Y:S02]  /*7380*/  IMAD.MOV.U32 R139, RZ, RZ, R26 ;  /* 0x000000ffff8b7224 */ /* 0x000fe400078e001a */
[----:B------:R-:W-:Y:S02]  /*7390*/  IMAD.MOV.U32 R140, RZ, RZ, R27 ;  /* 0x000000ffff8c7224 */ /* 0x000fe400078e001b */
[----:B------:R-:W-:-:S06]  /*73a0*/  WARPGROUP.ARRIVE ;  /* 0x00000000000079c5 */ /* 0x000fcc0000000000 */
[----:B------:R-:W-:Y:S01]  /*73b0*/  QGMMA.64x16x32.F32.E4M3.E4M3 R20, gdesc[UR20], RZ, !UPT, gsb0 ;  /* 0x00200000141479f3 */ /* 0x000fe2000c0008ff */
[----:B------:R-:W-:Y:S01]  /*73c0*/  UMOV UR22, UR50 ;  /* 0x0000003200167c82 */ /* 0x000fe20008000000 */
[----:B------:R-:W-:Y:S01]  /*73d0*/  UMOV UR23, UR51 ;  /* 0x0000003300177c82 */ /* 0x000fe20008000000 */
[----:B------:R-:W-:Y:S02]  /*73e0*/  WARPGROUP.DEPBAR.LE gsb0, 0x0 ;  /* 0x00008000000079c5 */ /* 0x000fe40000010000 */
[----:B------:R-:W-:Y:S02]  /*73f0*/  IMAD.MOV.U32 R200, RZ, RZ, R20 ;  /* 0x000000ffffc87224 */ /* 0x000fe400078e0014 */
[----:B------:R-:W-:Y:S02]  /*7400*/  IMAD.MOV.U32 R201, RZ, RZ, R21 ;  /* 0x000000ffffc97224 */ /* 0x000fe400078e0015 */
[----:B------:R-:W-:Y:S02]  /*7410*/  IMAD.MOV.U32 R202, RZ, RZ, R22 ;  /* 0x000000ffffca7224 */ /* 0x000fe400078e0016 */
[----:B------:R-:W-:-:S02]  /*7420*/  IMAD.MOV.U32 R203, RZ, RZ, R23 ;  /* 0x000000ffffcb7224 */ /* 0x000fc400078e0017 */
[----:B------:R-:W-:Y:S02]  /*7430*/  IMAD.MOV.U32 R204, RZ, RZ, R24 ;  /* 0x000000ffffcc7224 */ /* 0x000fe400078e0018 */
[----:B------:R-:W-:Y:S02]  /*7440*/  IMAD.MOV.U32 R168, RZ, RZ, R25 ;  /* 0x000000ffffa87224 */ /* 0x000fe400078e0019 */
        /* <DEDUP_REMOVED lines=11> */
[----:B-1----:R-:W-:Y:S01]  /*7500*/  WARPGROUP.ARRIVE ;  /* 0x00000000000079c5 */ /* 0x002fe20000000000 */
[----:B------:R-:W-:Y:S02]  /*7510*/  IMAD.MOV.U32 R141, RZ, RZ, R20 ;  /* 0x000000ffff8d7224 */ /* 0x000fe400078e0014 */
[----:B------:R-:W-:Y:S02]  /*7520*/  IMAD.MOV.U32 R142, RZ, RZ, R21 ;  /* 0x000000ffff8e7224 */ /* 0x000fe400078e0015 */
[----:B------:R-:W-:Y:S01]  /*7530*/  IMAD.MOV.U32 R143, RZ, RZ, R22 ;  /* 0x000000ffff8f7224 */ /* 0x000fe200078e0016 */
[----:B------:R-:W-:Y:S01]  /*7540*/  QGMMA.64x16x32.F32.E4M3.E4M3 R24, gdesc[UR20], RZ, !UPT, gsb0 ;  /* 0x00200000141879f3 */ /* 0x000fe2000c0008ff */
[----:B------:R-:W-:Y:S01]  /*7550*/  UMOV UR22, UR58 ;  /* 0x0000003a00167c82 */ /* 0x000fe20008000000 */
[----:B------:R-:W-:Y:S01]  /*7560*/  UMOV UR23, UR59 ;  /* 0x0000003b00177c82 */ /* 0x000fe20008000000 */
[----:B------:R-:W-:Y:S01]  /*7570*/  IMAD.MOV.U32 R174, RZ, RZ, R23 ;  /* 0x000000ffffae7224 */ /* 0x000fe200078e0017 */
[----:B------:R-:W-:-:S02]  /*7580*/  WARPGROUP.DEPBAR.LE gsb0, 0x0 ;  /* 0x00008000000079c5 */ /* 0x000fc40000010000 */
[----:B------:R-:W-:Y:S04]  /*7590*/  STL.64 [R1+0x200], R24 ;  /* 0x0002001801007387 */ /* 0x000fe80000100a00 */
[----:B------:R-:W-:Y:S04]  /*75a0*/  STL.64 [R1+0x208], R26 ;  /* 0x0002081a01007387 */ /* 0x000fe80000100a00 */
[----:B------:R-:W-:Y:S04]  /*75b0*/  STL.64 [R1+0x210], R28 ;  /* 0x0002101c01007387 */ /* 0x000fe80000100a00 */
[----:B------:R0:W-:Y:S04]  /*75c0*/  STL.64 [R1+0x218], R30 ;  /* 0x0002181e01007387 */ /* 0x0001e80000100a00 */
[----:B------:R-:W-:Y:S01]  /*75d0*/  STL [R1+0x740], RZ ;  /* 0x000740ff01007387 */ /* 0x000fe20000100800 */
[----:B0-----:R-:W-:-:S06]  /*75e0*/  WARPGROUP.ARRIVE ;  /* 0x00000000000079c5 */ /* 0x001fcc0000000000 */
[----:B------:R-:W-:Y:S01]  /*75f0*/  QGMMA.64x16x32.F32.E4M3.E4M3 R24, gdesc[UR20], RZ, !UPT, gsb0 ;  /* 0x00200000141879f3 */ /* 0x000fe2000c0008ff */
[----:B------:R-:W-:Y:S01]  /*7600*/  UMOV UR22, UR56 ;  /* 0x0000003800167c82 */ /* 0x000fe20008000000 */
[----:B------:R-:W-:Y:S01]  /*7610*/  UMOV UR23, UR57 ;  /* 0x0000003900177c82 */ /* 0x000fe20008000000 */
[----:B------:R-:W-:Y:S02]  /*7620*/  WARPGROUP.DEPBAR.LE gsb0, 0x0 ;  /* 0x00008000000079c5 */ /* 0x000fe40000010000 */
        /* <DEDUP_REMOVED lines=25> */
[----:B------:R-:W-:Y:S04]  /*77c0*/  STL [R1+0x734], RZ ;  /* 0x000734ff01007387 */ /* 0x000fe80000100800 */
[----:B------:R-:W-:Y:S01]  /*77d0*/  STL [R1+0x730], RZ ;  /* 0x000730ff01007387 */ /* 0x000fe20000100800 */
[----:B0-----:R-:W-:-:S06]  /*77e0*/  WARPGROUP.ARRIVE ;  /* 0x00000000000079c5 */ /* 0x001fcc0000000000 */
[----:B------:R-:W-:Y:S01]  /*77f0*/  QGMMA.64x16x32.F32.E4M3.E4M3 R24, gdesc[UR20], RZ, !UPT, gsb0 ;  /* 0x00200000141879f3 */ /* 0x000fe2000c0008ff */
[----:B------:R-:W-:Y:S01]  /*7800*/  UMOV UR22, UR6 ;  /* 0x0000000600167c82 */ /* 0x000fe20008000000 */
[----:B------:R-:W-:Y:S01]  /*7810*/  UMOV UR23, UR7 ;  /* 0x0000000700177c82 */ /* 0x000fe20008000000 */
[----:B------:R-:W-:Y:S01]  /*7820*/  UMOV UR20, UR4 ;  /* 0x0000000400147c82 */ /* 0x000fe20008000000 */
[----:B------:R-:W-:Y:S01]  /*7830*/  UMOV UR21, 0x40000040 ;  /* 0x4000004000157882 */ /* 0x000fe20000000000 */
[----:B------:R-:W-:Y:S01]  /*7840*/  UMOV UR4, UR48 ;  /* 0x0000003000047c82 */ /* 0x000fe20008000000 */
[----:B------:R-:W-:Y:S01]  /*7850*/  UMOV UR8, UR20 ;  /* 0x0000001400087c82 */ /* 0x000fe20008000000 */
[----:B------:R-:W-:Y:S01]  /*7860*/  UMOV UR9, UR21 ;  /* 0x0000001500097c82 */ /* 0x000fe20008000000 */
[----:B------:R-:W-:Y:S01]  /*7870*/  UMOV UR12, UR20 ;  /* 0x00000014000c7c82 */ /* 0x000fe20008000000 */
[----:B------:R-:W-:Y:S01]  /*7880*/  UMOV UR13, UR21 ;  /* 0x00000015000d7c82 */ /* 0x000fe20008000000 */
[----:B------:R-:W-:Y:S01]  /*7890*/  UMOV UR48, UR16 ;  /* 0x0000001000307c82 */ /* 0x000fe20008000000 */
[----:B------:R-:W-:-:S02]  /*78a0*/  WARPGROUP.DEPBAR.LE gsb0, 0x0 ;  /* 0x00008000000079c5 */ /* 0x000fc40000010000 */
[----:B------:R-:W-:Y:S04]  /*78b0*/  STL.64 [R1+0x400], R24 ;  /* 0x0004001801007387 */ /* 0x000fe80000100a00 */
[----:B------:R-:W-:Y:S04]  /*78c0*/  STL.64 [R1+0x408], R26 ;  /* 0x0004081a01007387 */ /* 0x000fe80000100a00 */
[----:B------:R-:W-:Y:S04]  /*78d0*/  STL.64 [R1+0x410], R28 ;  /* 0x0004101c01007387 */ /* 0x000fe80000100a00 */
[----:B------:R0:W-:Y:S02]  /*78e0*/  STL.64 [R1+0x418], R30 ;  /* 0x0004181e01007387 */ /* 0x0001e40000100a00 */
[----:B0-----:R-:W-:-:S06]  /*78f0*/  WARPGROUP.ARRIVE ;  /* 0x00000000000079c5 */ /* 0x001fcc0000000000 */
[----:B------:R-:W-:Y:S01]  /*7900*/  QGMMA.64x16x32.F32.E4M3.E4M3 R24, gdesc[UR20], RZ, !UPT, gsb0 ;  /* 0x00200000141879f3 */ /* 0x000fe2000c0008ff */
[----:B------:R-:W-:Y:S01]  /*7910*/  UMOV UR22, UR4 ;  /* 0x0000000400167c82 */ /* 0x000fe20008000000 */
[----:B------:R-:W-:Y:S01]  /*7920*/  UMOV UR23, UR5 ;  /* 0x0000000500177c82 */ /* 0x000fe20008000000 */
[----:B------:R-:W-:Y:S02]  /*7930*/  WARPGROUP.DEPBAR.LE gsb0, 0x0 ;  /* 0x00008000000079c5 */ /* 0x000fe40000010000 */
[----:B------:R-:W-:Y:S04]  /*7940*/  STL.64 [R1+0x3e0], R24 ;  /* 0x0003e01801007387 */ /* 0x000fe80000100a00 */
[----:B------:R0:W-:Y:S04]  /*7950*/  STL.64 [R1+0x3e8], R26 ;  /* 0x0003e81a01007387 */ /* 0x0001e80000100a00 */
[----:B------:R-:W-:Y:S04]  /*7960*/  STL.64 [R1+0x3f0], R28 ;  /* 0x0003f01c01007387 */ /* 0x000fe80000100a00 */
[----:B------:R1:W-:Y:S01]  /*7970*/  STL.64 [R1+0x3f8], R30 ;  /* 0x0003f81e01007387 */ /* 0x0003e20000100a00 */
[----:B0-----:R-:W-:-:S03]  /*7980*/  WARPGROUP.ARRIVE ;  /* 0x00000000000079c5 */ /* 0x001fc60000000000 */
[----:B------:R-:W-:Y:S03]  /*7990*/  STL [R1+0x72c], RZ ;  /* 0x00072cff01007387 */ /* 0x000fe60000100800 */
[----:B------:R-:W-:Y:S01]  /*79a0*/  QGMMA.64x16x32.F32.E4M3.E4M3 R20, gdesc[UR20], RZ, !UPT, gsb0 ;  /* 0x00200000141479f3 */ /* 0x000fe2000c0008ff */
[----:B------:R-:W-:Y:S01]  /*79b0*/  UMOV UR22, UR56 ;  /* 0x0000003800167c82 */ /* 0x000fe20008000000 */
[----:B------:R-:W-:Y:S01]  /*79c0*/  UMOV UR23, UR57 ;  /* 0x0000003900177c82 */ /* 0x000fe20008000000 */
[----:B------:R-:W-:Y:S02]  /*79d0*/  WARPGROUP.DEPBAR.LE gsb0, 0x0 ;  /* 0x00008000000079c5 */ /* 0x000fe40000010000 */
[----:B------:R-:W-:Y:S01]  /*79e0*/  IMAD.MOV.U32 R235, RZ, RZ, R24 ;  /* 0x000000ffffeb7224 */ /* 0x000fe200078e0018 */
[----:B------:R-:W-:Y:S01]  /*79f0*/  STL.64 [R1+0x360], R20 ;  /* 0x0003601401007387 */ /* 0x000fe20000100a00 */
[----:B------:R-:W-:-:S02]  /*7a00*/  IMAD.MOV.U32 R234, RZ, RZ, R25 ;  /* 0x000000ffffea7224 */ /* 0x000fc400078e0019 */
[----:B------:R-:W-:Y:S01]  /*7a10*/  IMAD.MOV.U32 R233, RZ, RZ, R26 ;  /* 0x000000ffffe97224 */ /* 0x000fe200078e001a */
[----:B------:R-:W-:Y:S01]  /*7a20*/  STL.64 [R1+0x368], R22 ;  /* 0x0003681601007387 */ /* 0x000fe20000100a00 */
[----:B------:R-:W-:Y:S02]  /*7a30*/  IMAD.MOV.U32 R232, RZ, RZ, R27 ;  /* 0x000000ffffe87224 */ /* 0x000fe400078e001b */
[----:B-1----:R-:W-:Y:S01]  /*7a40*/  WARPGROUP.ARRIVE ;  /* 0x00000000000079c5 */ /* 0x002fe20000000000 */
[----:B------:R-:W-:Y:S05]  /*7a50*/  STL [R1+0x728], RZ ;  /* 0x000728ff01007387 */ /* 0x000fea0000100800 */
[----:B------:R-:W-:Y:S01]  /*7a60*/  QGMMA.64x16x32.F32.E4M3.E4M3 R24, gdesc[UR20], RZ, !UPT, gsb0 ;  /* 0x00200000141879f3 */ /* 0x000fe2000c0008ff */
[----:B------:R-:W-:Y:S01]  /*7a70*/  UMOV UR22, UR58 ;  /* 0x0000003a00167c82 */ /* 0x000fe20008000000 */
[----:B------:R-:W-:Y:S01]  /*7a80*/  UMOV UR23, UR59 ;  /* 0x0000003b00177c82 */ /* 0x000fe20008000000 */
        /* <DEDUP_REMOVED lines=31> */
[----:B------:R-:W-:Y:S01]  /*7c80*/  STL.64 [R1+0x160], R24 ;  /* 0x0001601801007387 */ /* 0x000fe20000100a00 */
[----:B------:R-:W-:Y:S02]  /*7c90*/  IMAD.MOV.U32 R23, RZ, RZ, R28 ;  /* 0x000000ffff177224 */ /* 0x000fe400078e001c */
[----:B------:R-:W-:Y:S01]  /*7ca0*/  IMAD.MOV.U32 R22, RZ, RZ, R29 ;  /* 0x000000ffff167224 */ /* 0x000fe200078e001d */
[----:B------:R0:W-:Y:S01]  /*7cb0*/  STL.64 [R1+0x168], R26 ;  /* 0x0001681a01007387 */ /* 0x0001e20000100a00 */
[----:B------:R-:W-:-:S02]  /*7cc0*/  IMAD.MOV.U32 R21, RZ, RZ, R30 ;  /* 0x000000ffff157224 */ /* 0x000fc400078e001e */
[----:B------:R-:W-:Y:S01]  /*7cd0*/  IMAD.MOV.U32 R20, RZ, RZ, R31 ;  /* 0x000000ffff147224 */ /* 0x000fe200078e001f */
        /* <DEDUP_REMOVED lines=23> */
[----:B------:R0:W-:Y:S04]  /*7e50*/  STL.64 [R1+0x78], R30 ;  /* 0x0000781e01007387 */ /* 0x0001e80000100a00 */
        /* <DEDUP_REMOVED lines=11> */
[----:B------:R-:W-:-:S02]  /*7f10*/  WARPGROUP.DEPBAR.LE gsb0, 0x0 ;  /* 0x00008000000079c5 */ /* 0x000fc40000010000 */
[----:B------:R-:W-:Y:S01]  /*7f20*/  WARPGROUP.ARRIVE ;  /* 0x00000000000079c5 */ /* 0x000fe20000000000 */
        /* <DEDUP_REMOVED lines=8> */
[----:B------:R-:W-:-:S06]  /*7fb0*/  WARPGROUP.ARRIVE ;  /* 0x00000000000079c5 */ /* 0x000fcc0000000000 */
[----:B------:R-:W-:Y:S01]  /*7fc0*/  QGMMA.64x16x32.F32.E4M3.E4M3 R160, gdesc[UR20], RZ, !UPT, gsb0 ;  /* 0x0020000014a079f3 */ /* 0x000fe2000c0008ff */
[----:B------:R-:W-:Y:S01]  /*7fd0*/  UMOV UR22, UR26 ;  /* 0x0000001a00167c82 */ /* 0x000fe20008000000 */
[----:B------:R-:W-:Y:S01]  /*7fe0*/  UMOV UR23, UR27 ;  /* 0x0000001b00177c82 */ /* 0x000fe20008000000 */
[----:B------:R-:W-:Y:S02]  /*7ff0*/  WARPGROUP.DEPBAR.LE gsb0, 0x0 ;  /* 0x00008000000079c5 */ /* 0x000fe40000010000 */
        /* <DEDUP_REMOVED lines=19> */
[----:B------:R-:W-:Y:S01]  /*8130*/  UMOV UR20, UR56 ;  /* 0x0000003800147c82 */ /* 0x000fe20008000000 */
[----:B------:R-:W-:Y:S01]  /*8140*/  UMOV UR21, UR57 ;  /* 0x0000003900157c82 */ /* 0x000fe20008000000 */
[----:B------:R-:W-:Y:S01]  /*8150*/  UMOV UR56, UR16 ;  /* 0x0000001000387c82 */ /* 0x000fe20008000000 */
[----:B------:R-:W-:Y:S01]  /*8160*/  UMOV UR57, UR17 ;  /* 0x0000001100397c82 */ /* 0x000fe20008000000 */
[----:B------:R-:W-:Y:S02]  /*8170*/  WARPGROUP.DEPBAR.LE gsb0, 0x0 ;  /* 0x00008000000079c5 */ /* 0x000fe40000010000 */
[----:B0-----:R-:W-:-:S06]  /*8180*/  WARPGROUP.ARRIVE ;  /* 0x00000000000079c5 */ /* 0x001fcc0000000000 */
[----:B------:R-:W-:Y:S03]  /*8190*/  QGMMA.64x16x32.F32.E4M3.E4M3 R24, gdesc[UR16], RZ, !UPT, gsb0 ;  /* 0x00200000101879f3 */ /* 0x000fe6000c0008ff */
[----:B------:R-:W-:Y:S02]  /*81a0*/  WARPGROUP.DEPBAR.LE gsb0, 0x0 ;  /* 0x00008000000079c5 */ /* 0x000fe40000010000 */
[----:B------:R-:W-:-:S06]  /*81b0*/  WARPGROUP.ARRIVE ;  /* 0x00000000000079c5 */ /* 0x000fcc0000000000 */
[----:B------:R-:W-:Y:S01]  /*81c0*/  QGMMA.64x16x32.F32.E4M3.E4M3 R56, gdesc[UR12], RZ, !UPT, gsb0 ;  /* 0x002000000c3879f3 */ /* 0x000fe2000c0008ff */
[----:B------:R-:W-:Y:S02]  /*81d0*/  UIADD3 UR12, UR23, 0x2, URZ ;  /* 0x00000002170c7890 */ /* 0x000fe4000fffe03f */
[----:B------:R-:W-:Y:S02]  /*81e0*/  WARPGROUP.DEPBAR.LE gsb0, 0x0 ;  /* 0x00008000000079c5 */ /* 0x000fe40000010000 */
[----:B------:R-:W-:-:S06]  /*81f0*/  WARPGROUP.ARRIVE ;  /* 0x00000000000079c5 */ /* 0x000fcc0000000000 */
[----:B------:R-:W-:Y:S01]  /*8200*/  QGMMA.64x16x32.F32.E4M3.E4M3 R88, gdesc[UR8], RZ, !UPT, gsb0 ;  /* 0x00200000085879f3 */ /* 0x000fe2000c0008ff */
[----:B------:R-:W-:Y:S01]  /*8210*/  UMOV UR8, UR16 ;  /* 0x0000001000087c82 */ /* 0x000fe20008000000 */
[----:B------:R-:W-:Y:S01]  /*8220*/  UMOV UR9, UR17 ;  /* 0x0000001100097c82 */ /* 0x000fe20008000000 */
[----:B------:R-:W-:Y:S01]  /*8230*/  UMOV UR10, UR20 ;  /* 0x00000014000a7c82 */ /* 0x000fe20008000000 */
[----:B------:R-:W-:Y:S01]  /*8240*/  UMOV UR11, UR21 ;  /* 0x00000015000b7c82 */ /* 0x000fe20008000000 */
[----:B------:R-:W-:Y:S02]  /*8250*/  WARPGROUP.DEPBAR.LE gsb0, 0x0 ;  /* 0x00008000000079c5 */ /* 0x000fe40000010000 */
[----:B------:R-:W-:-:S06]  /*8260*/  WARPGROUP.ARRIVE ;  /* 0x00000000000079c5 */ /* 0x000fcc0000000000 */
[----:B------:R-:W-:Y:S03]  /*8270*/  QGMMA.64x16x32.F32.E4M3.E4M3 R120, gdesc[UR24], RZ, !UPT, gsb0 ;  /* 0x00200000187879f3 */ /* 0x000fe6000c0008ff */
        /* <DEDUP_REMOVED lines=20> */
[----:B------:R-:W-:Y:S03]  /*83c0*/  QGMMA.64x16x32.F32.E4M3.E4M3 R48, gdesc[UR44], RZ, !UPT, gsb0 ;  /* 0x002000002c3079f3 */ /* 0x000fe6000c0008ff */
        /* <DEDUP_REMOVED lines=10> */
[----:B------:R-:W-:Y:S03]  /*8470*/  QGMMA.64x16x32.F32.E4M3.E4M3 R48, gdesc[UR48], RZ, !UPT, gsb0 ;  /* 0x00200000303079f3 */ /* 0x000fe6000c0008ff */
[----:B------:R-:W-:Y:S02]  /*8480*/  WARPGROUP.DEPBAR.LE gsb0, 0x0 ;  /* 0x00008000000079c5 */ /* 0x000fe40000010000 */
[----:B------:R-:W-:Y:S04]  /*8490*/  STL.64 [R1+0x140], R48 ;  /* 0x0001403001007387 */ /* 0x000fe80000100a00 */
[----:B------:R-:W-:Y:S04]  /*84a0*/  STL.64 [R1+0x148], R50 ;  /* 0x0001483201007387 */ /* 0x000fe80000100a00 */
[----:B------:R-:W-:Y:S04]  /*84b0*/  STL.64 [R1+0x150], R52 ;  /* 0x0001503401007387 */ /* 0x000fe80000100a00 */
[----:B------:R0:W-:Y:S04]  /*84c0*/  STL.64 [R1+0x158], R54 ;  /* 0x0001583601007387 */ /* 0x0001e80000100a00 */
[----:B------:R-:W-:Y:S01]  /*84d0*/  STL [R1+0x6cc], RZ ;  /* 0x0006ccff01007387 */ /* 0x000fe20000100800 */
[----:B0-----:R-:W-:-:S06]  /*84e0*/  WARPGROUP.ARRIVE ;  /* 0x00000000000079c5 */ /* 0x001fcc0000000000 */
[----:B------:R-:W-:Y:S03]  /*84f0*/  QGMMA.64x16x32.F32.E4M3.E4M3 R48, gdesc[UR52], RZ, !UPT, gsb0 ;  /* 0x00200000343079f3 */ /* 0x000fe6000c0008ff */
[----:B------:R-:W-:Y:S02]  /*8500*/  WARPGROUP.DEPBAR.LE gsb0, 0x0 ;  /* 0x00008000000079c5 */ /* 0x000fe40000010000 */
[----:B------:R-:W-:Y:S04]  /*8510*/  STL.64 [R1+0x1c0], R48 ;  /* 0x0001c03001007387 */ /* 0x000fe80000100a00 */
[----:B------:R-:W-:Y:S04]  /*8520*/  STL.64 [R1+0x1c8], R50 ;  /* 0x0001c83201007387 */ /* 0x000fe80000100a00 */
[----:B------:R-:W-:Y:S04]  /*8530*/  STL.64 [R1+0x1d0], R52 ;  /* 0x0001d03401007387 */ /* 0x000fe80000100a00 */
[----:B------:R0:W-:Y:S02]  /*8540*/  STL.64 [R1+0x1d8], R54 ;  /* 0x0001d83601007387 */ /* 0x0001e40000100a00 */
[----:B0-----:R-:W-:-:S06]  /*8550*/  WARPGROUP.ARRIVE ;  /* 0x00000000000079c5 */ /* 0x001fcc0000000000 */
        /* <DEDUP_REMOVED lines=16> */
[----:B------:R-:W-:Y:S04]  /*8660*/  STL.64 [R1+0x2c0], R48 ;  /* 0x0002c03001007387 */ /* 0x000fe80000100a00 */
[----:B------:R-:W-:Y:S04]  /*8670*/  STL.64 [R1+0x2c8], R50 ;  /* 0x0002c83201007387 */ /* 0x000fe80000100a00 */
[----:B------:R-:W-:Y:S04]  /*8680*/  STL.64 [R1+0x2d0], R52 ;  /* 0x0002d03401007387 */ /* 0x000fe80000100a00 */
[----:B------:R0:W-:Y:S02]  /*8690*/  STL.64 [R1+0x2d8], R54 ;  /* 0x0002d83601007387 */ /* 0x0001e40000100a00 */
[----:B0-----:R-:W-:-:S06]  /*86a0*/  WARPGROUP.ARRIVE ;  /* 0x00000000000079c5 */ /* 0x001fcc0000000000 */
[----:B------:R-:W-:Y:S01]  /*86b0*/  QGMMA.64x16x32.F32.E4M3.E4M3 R48, gdesc[UR8], RZ, !UPT, gsb0 ;  /* 0x00200000083079f3 */ /* 0x000fe2000c0008ff */
[----:B------:R-:W-:Y:S02]  /*86c0*/  UIADD3 UR8, UR60, 0x2, URZ ;  /* 0x000000023c087890 */ /* 0x000fe4000fffe03f */
[----:B------:R-:W-:Y:S02]  /*86d0*/  WARPGROUP.DEPBAR.LE gsb0, 0x0 ;  /* 0x00008000000079c5 */ /* 0x000fe40000010000 */
[----:B------:R-:W-:Y:S04]  /*86e0*/  STL.64 [R1+0x340], R48 ;  /* 0x0003403001007387 */ /* 0x000fe80000100a00 */
[----:B------:R-:W-:Y:S04]  /*86f0*/  STL.64 [R1+0x348], R50 ;  /* 0x0003483201007387 */ /* 0x000fe80000100a00 */
[----:B------:R-:W-:Y:S04]  /*8700*/  STL.64 [R1+0x350], R52 ;  /* 0x0003503401007387 */ /* 0x000fe80000100a00 */
[----:B------:R0:W-:Y:S04]  /*8710*/  STL.64 [R1+0x358], R54 ;  /* 0x0003583601007387 */ /* 0x0001e80000100a00 */
[----:B------:R-:W-:Y:S04]  /*8720*/  STL [R1+0x6c4], RZ ;  /* 0x0006c4ff01007387 */ /* 0x000fe80000100800 */
[----:B------:R-:W3:Y:S01]  /*8730*/  LDL.LU.64 R80, [R1+0x420] ;  /* 0x0004200001507983 */ /* 0x000ee20000300a00 */
[----:B0-----:R-:W-:-:S03]  /*8740*/  WARPGROUP.ARRIVE ;  /* 0x00000000000079c5 */ /* 0x001fc60000000000 */
[----:B------:R-:W3:Y:S03]  /*8750*/  LDL.LU.64 R82, [R1+0x428] ;  /* 0x0004280001527983 */ /* 0x000ee60000300a00 */
[----:B------:R-:W-:Y:S03]  /*8760*/  QGMMA.64x16x32.F32.E4M3.E4M3 R48, gdesc[UR4], RZ, !UPT, gsb0 ;  /* 0x00200000043079f3 */ /* 0x000fe6000c0008ff */
[----:B------:R-:W-:Y:S02]  /*8770*/  WARPGROUP.DEPBAR.LE gsb0, 0x0 ;  /* 0x00008000000079c5 */ /* 0x000fe40000010000 */
[----:B------:R-:W-:Y:S04]  /*8780*/  STL.64 [R1+0x3c0], R48 ;  /* 0x0003c03001007387 */ /* 0x000fe80000100a00 */
[----:B------:R-:W-:Y:S04]  /*8790*/  STL.64 [R1+0x3c8], R50 ;  /* 0x0003c83201007387 */ /* 0x000fe80000100a00 */
[----:B------:R-:W-:Y:S04]  /*87a0*/  STL.64 [R1+0x3d0], R52 ;  /* 0x0003d03401007387 */ /* 0x000fe80000100a00 */
[----:B------:R-:W-:Y:S04]  /*87b0*/  STL.64 [R1+0x3d8], R54 ;  /* 0x0003d83601007387 */ /* 0x000fe80000100a00 */
[----:B------:R-:W3:Y:S04]  /*87c0*/  LDL.LU.64 R84, [R1+0x430] ;  /* 0x0004300001547983 */ /* 0x000ee80000300a00 */
[----:B------:R-:W3:Y:S01]  /*87d0*/  LDL.LU.64 R86, [R1+0x438] ;  /* 0x0004380001567983 */ /* 0x000ee20000300a00 */
[----:B------:R-:W-:Y:S01]  /*87e0*/  UMOV UR4, UR12 ;  /* 0x0000000c00047c82 */ /* 0x000fe20008000000 */
[----:B------:R-:W-:Y:S01]  /*87f0*/  UMOV UR5, 0x40000040 ;  /* 0x4000004000057882 */ /* 0x000fe20000000000 */
[----:B------:R-:W-:Y:S01]  /*8800*/  UMOV UR6, UR8 ;  /* 0x0000000800067c82 */ /* 0x000fe20008000000 */
[----:B------:R-:W-:Y:S01]  /*8810*/  UMOV UR7, 0x40000040 ;  /* 0x4000004000077882 */ /* 0x000fe20000000000 */
[----:B------:R-:W-:-:S02]  /*8820*/  IMAD.MOV.U32 R114, RZ, RZ, R146 ;  /* 0x000000ffff727224 */ /* 0x000fc400078e0092 */
        /* <DEDUP_REMOVED lines=22> */
[----:B------:R-:W-:Y:S01]  /*8990*/  IMAD.MOV.U32 R209, RZ, RZ, R11 ;  /* 0x000000ffffd17224 */ /* 0x000fe200078e000b */
[----:B---3--:R-:W-:-:S06]  /*89a0*/  WARPGROUP.ARRIVE ;  /* 0x00000000000079c5 */ /* 0x008fcc0000000000 */
[----:B------:R-:W-:Y:S03]  /*89b0*/  QGMMA.64x16x32.F32.E4M3.E4M3 R80, gdesc[UR4], R80, gsb0 ;  /* 0x00200000045079f3 */ /* 0x000fe60008000850 */
        /* <DEDUP_REMOVED lines=11> */
[----:B------:R-:W-:Y:S01]  /*8a70*/  IMAD.MOV.U32 R14, RZ, RZ, R84 ;  /* 0x000000ffff0e7224 */ /* 0x000fe200078e0054 */
[----:B------:R-:W3:Y:S01]  /*8a80*/  LDL.LU R178, [R1+0x2a0] ;  /* 0x0002a00001b27983 */ /* 0x000ee20000300800 */
[----:B------:R-:W-:Y:S02]  /*8a90*/  IMAD.MOV.U32 R83, RZ, RZ, R117 ;  /* 0x000000ffff537224 */ /* 0x000fe400078e0075 */
[----:B------:R-:W-:Y:S02]  /*8aa0*/  IMAD.MOV.U32 R116, RZ, RZ, R148 ;  /* 0x000000ffff747224 */ /* 0x000fe400078e0094 */
[----:B------:R-:W-:Y:S02]  /*8ab0*/  IMAD.MOV.U32 R147, RZ, RZ, R179 ;  /* 0x000000ffff937224 */ /* 0x000fe400078e00b3 */
[----:B------:R-:W-:Y:S01]  /*8ac0*/  IMAD.MOV.U32 R13, RZ, RZ, R85 ;  /* 0x000000ffff0d7224 */ /* 0x000fe200078e0055 */
[----:B------:R-:W4:Y:S01]  /*8ad0*/  LDL.LU R179, [R1+0x2a4] ;  /* 0x0002a40001b37983 */ /* 0x000f220000300800 */
[----:B------:R-:W-:-:S02]  /*8ae0*/  IMAD.MOV.U32 R84, RZ, RZ, R118 ;  /* 0x000000ffff547224 */ /* 0x000fc400078e0076 */
[----:B------:R-:W-:Y:S02]  /*8af0*/  IMAD.MOV.U32 R117, RZ, RZ, R149 ;  /* 0x000000ffff757224 */ /* 0x000fe400078e0095 */
[----:B------:R-:W-:Y:S02]  /*8b00*/  IMAD.MOV.U32 R148, RZ, RZ, R180 ;  /* 0x000000ffff947224 */ /* 0x000fe400078e00b4 */
[----:B------:R-:W-:Y:S01]  /*8b10*/  IMAD.MOV.U32 R85, RZ, RZ, R119 ;  /* 0x000000ffff557224 */ /* 0x000fe200078e0077 */
[----:B------:R-:W2:Y:S01]  /*8b20*/  LDL.LU R180, [R1+0x2a8] ;  /* 0x0002a80001b47983 */ /* 0x000ea20000300800 */
[----:B------:R-:W-:Y:S02]  /*8b30*/  IMAD.MOV.U32 R118, RZ, RZ, R150 ;  /* 0x000000ffff767224 */ /* 0x000fe400078e0096 */
[----:B------:R-:W-:Y:S02]  /*8b40*/  IMAD.MOV.U32 R149, RZ, RZ, R181 ;  /* 0x000000ffff957224 */ /* 0x000fe400078e00b5 */
[----:B------:R-:W-:Y:S01]  /*8b50*/  IMAD.MOV.U32 R119, RZ, RZ, R151 ;  /* 0x000000ffff777224 */ /* 0x000fe200078e0097 */
[----:B------:R-:W2:Y:S01]  /*8b60*/  LDL.LU R181, [R1+0x2ac] ;  /* 0x0002ac0001b57983 */ /* 0x000ea20000300800 */
[----:B------:R-:W-:-:S02]  /*8b70*/  IMAD.MOV.U32 R150, RZ, RZ, R182 ;  /* 0x000000ffff967224 */ /* 0x000fc400078e00b6 */
[----:B------:R-:W-:Y:S01]  /*8b80*/  IMAD.MOV.U32 R151, RZ, RZ, R183 ;  /* 0x000000ffff977224 */ /* 0x000fe200078e00b7 */
[----:B------:R-:W2:Y:S04]  /*8b90*/  LDL.LU R182, [R1+0x2b0] ;  /* 0x0002b00001b67983 */ /* 0x000ea80000300800 */
[----:B------:R-:W2:Y:S01]  /*8ba0*/  LDL.LU R183, [R1+0x2b4] ;  /* 0x0002b40001b77983 */ /* 0x000ea20000300800 */
        /* <DEDUP_REMOVED lines=8> */
[----:B------:R-:W2:Y:S04]  /*8c30*/  LDL.LU R208, [R1+0x2b8] ;  /* 0x0002b80001d07983 */ /* 0x000ea80000300800 */
[----:B------:R-:W2:Y:S01]  /*8c40*/  LDL.LU R209, [R1+0x2bc] ;  /* 0x0002bc0001d17983 */ /* 0x000ea20000300800 */
[----:B------:R-:W-:Y:S01]  /*8c50*/  UIADD3 UR9, UR60, 0x82, URZ ;  /* 0x000000823c097890 */ /* 0x000fe2000fffe03f */
[----:B------:R-:W-:Y:S01]  /*8c60*/  WARPGROUP.ARRIVE ;  /* 0x00000000000079c5 */ /* 0x000fe20000000000 */
[----:B------:R-:W-:Y:S01]  /*8c70*/  UMOV UR24, UR4 ;  /* 0x0000000400187c82 */ /* 0x000fe20008000000 */
[----:B------:R-:W-:Y:S01]  /*8c80*/  UMOV UR25, UR5 ;  /* 0x0000000500197c82 */ /* 0x000fe20008000000 */
[----:B------:R-:W-:-:S03]  /*8c90*/  UMOV UR27, 0x40000040 ;  /* 0x40000040001b7882 */ /* 0x000fc60000000000 */
[----:B------:R-:W-:Y:S02]  /*8ca0*/  UMOV UR26, UR9 ;  /* 0x00000009001a7c82 */ /* 0x000fe40008000000 */
[----:B------:R-:W-:Y:S03]  /*8cb0*/  QGMMA.64x16x32.F32.E4M3.E4M3 R80, gdesc[UR24], R80, gsb0 ;  /* 0x00200000185079f3 */ /* 0x000fe60008000850 */
[----:B------:R-:W-:Y:S02]  /*8cc0*/  WARPGROUP.DEPBAR.LE gsb0, 0x0 ;  /* 0x00008000000079c5 */ /* 0x000fe40000010000 */
[----:B------:R0:W-:Y:S04]  /*8cd0*/  STL.64 [R1+0x3a0], R80 ;  /* 0x0003a05001007387 */ /* 0x0001e80000100a00 */
[----:B------:R1:W-:Y:S04]  /*8ce0*/  STL.64 [R1+0x3a8], R82 ;  /* 0x0003a85201007387 */ /* 0x0003e80000100a00 */
[----:B------:R1:W-:Y:S01]  /*8cf0*/  STL.64 [R1+0x3b0], R84 ;  /* 0x0003b05401007387 */ /* 0x0003e20000100a00 */
[----:B0-----:R-:W-:-:S03]  /*8d00*/  IMAD.MOV.U32 R80, RZ, RZ, R114 ;  /* 0x000000ffff507224 */ /* 0x001fc600078e0072 */
[----:B------:R0:W-:Y:S01]  /*8d10*/  STL.64 [R1+0x3b8], R86 ;  /* 0x0003b85601007387 */ /* 0x0001e20000100a00 */
[----:B------:R-:W-:Y:S02]  /*8d20*/  IMAD.MOV.U32 R81, RZ, RZ, R115 ;  /* 0x000000ffff517224 */ /* 0x000fe400078e0073 */
[----:B------:R-:W-:Y:S02]  /*8d30*/  IMAD.MOV.U32 R114, RZ, RZ, R146 ;  /* 0x000000ffff727224 */ /* 0x000fe400078e0092 */
[----:B-1----:R-:W-:Y:S02]  /*8d40*/  IMAD.MOV.U32 R82, RZ, RZ, R116 ;  /* 0x000000ffff527224 */ /* 0x002fe400078e0074 */
        /* <DEDUP_REMOVED lines=8> */
[----:B---3--:R-:W-:-:S02]  /*8dd0*/  IMAD.MOV.U32 R146, RZ, RZ, R178 ;  /* 0x000000ffff927224 */ /* 0x008fc400078e00b2 */
[----:B------:R-:W3:Y:S01]  /*8de0*/  LDL.LU R178, [R1+0x1a0] ;  /* 0x0001a00001b27983 */ /* 0x000ee20000300800 */
[----:B----4-:R-:W-:-:S03]  /*8df0*/  IMAD.MOV.U32 R147, RZ, RZ, R179 ;  /* 0x000000ffff937224 */ /* 0x010fc600078e00b3 */
[----:B------:R-:W4:Y:S01]  /*8e00*/  LDL.LU R179, [R1+0x1a4] ;  /* 0x0001a40001b37983 */ /* 0x000f220000300800 */
[----:B--2---:R-:W-:-:S03]  /*8e10*/  IMAD.MOV.U32 R148, RZ, RZ, R180 ;  /* 0x000000ffff947224 */ /* 0x004fc600078e00b4 */
[----:B------:R-:W2:Y:S01]  /*8e20*/  LDL.LU R180, [R1+0x1a8] ;  /* 0x0001a80001b47983 */ /* 0x000ea20000300800 */
[----:B------:R-:W-:-:S03]  /*8e30*/  IMAD.MOV.U32 R149, RZ, RZ, R181 ;  /* 0x000000ffff957224 */ /* 0x000fc600078e00b5 */
[----:B------:R-:W2:Y:S01]  /*8e40*/  LDL.LU R181, [R1+0x1ac] ;  /* 0x0001ac0001b57983 */ /* 0x000ea20000300800 */
[----:B------:R-:W-:-:S03]  /*8e50*/  IMAD.MOV.U32 R150, RZ, RZ, R182 ;  /* 0x000000ffff967224 */ /* 0x000fc600078e00b6 */
[----:B------:R-:W2:Y:S01]  /*8e60*/  LDL.LU R182, [R1+0x1b0] ;  /* 0x0001b00001b67983 */ /* 0x000ea20000300800 */
[----:B------:R-:W-:-:S03]  /*8e70*/  IMAD.MOV.U32 R151, RZ, RZ, R183 ;  /* 0x000000ffff977224 */ /* 0x000fc600078e00b7 */
[----:B------:R-:W2:Y:S01]  /*8e80*/  LDL.LU R183, [R1+0x1b4] ;  /* 0x0001b40001b77983 */ /* 0x000ea20000300800 */
[----:B0-----:R-:W-:Y:S02]  /*8e90*/  IMAD.MOV.U32 R86, RZ, RZ, R144 ;  /* 0x000000ffff567224 */ /* 0x001fe400078e0090 */
[----:B------:R-:W-:Y:S01]  /*8ea0*/  IMAD.MOV.U32 R87, RZ, RZ, R145 ;  /* 0x000000ffff577224 */ /* 0x000fe200078e0091 */
[----:B------:R-:W-:Y:S01]  /*8eb0*/  UIADD3 UR8, UR60, 0x102, URZ ;  /* 0x000001023c087890 */ /* 0x000fe2000fffe03f */
[----:B------:R-:W-:Y:S02]  /*8ec0*/  IMAD.MOV.U32 R144, RZ, RZ, R176 ;  /* 0x000000ffff907224 */ /* 0x000fe400078e00b0 */
[----:B------:R-:W-:Y:S02]  /*8ed0*/  IMAD.MOV.U32 R145, RZ, RZ, R177 ;  /* 0x000000ffff917224 */ /* 0x000fe400078e00b1 */
[----:B------:R-:W-:Y:S01]  /*8ee0*/  WARPGROUP.ARRIVE ;  /* 0x00000000000079c5 */ /* 0x000fe20000000000 */
[----:B------:R-:W-:Y:S01]  /*8ef0*/  UMOV UR12, UR4 ;  /* 0x00000004000c7c82 */ /* 0x000fe20008000000 */
[----:B------:R-:W-:Y:S01]  /*8f00*/  UMOV UR13, UR5 ;  /* 0x00000005000d7c82 */ /* 0x000fe20008000000 */
[----:B------:R-:W-:Y:S01]  /*8f10*/  UMOV UR14, UR8 ;  /* 0x00000008000e7c82 */ /* 0x000fe20008000000 */
[----:B------:R-:W-:Y:S01]  /*8f20*/  IMAD.MOV.U32 R176, RZ, RZ, R208 ;  /* 0x000000ffffb07224 */ /* 0x000fe200078e00d0 */
[----:B------:R-:W-:Y:S01]  /*8f30*/  UMOV UR15, 0x40000040 ;  /* 0x40000040000f7882 */ /* 0x000fe20000000000 */
[----:B------:R-:W2:Y:S01]  /*8f40*/  LDL.LU R208, [R1+0x1b8] ;  /* 0x0001b80001d07983 */ /* 0x000ea20000300800 */
[----:B------:R-:W-:Y:S01]  /*8f50*/  QGMMA.64x16x32.F32.E4M3.E4M3 R80, gdesc[UR12], R80, gsb0 ;  /* 0x002000000c5079f3 */ /* 0x000fe20008000850 */
[----:B------:R-:W-:-:S02]  /*8f60*/  IMAD.MOV.U32 R177, RZ, RZ, R209 ;  /* 0x000000ffffb17224 */ /* 0x000fc400078e00d1 */
[----:B------:R-:W2:Y:S01]  /*8f70*/  LDL.LU R209, [R1+0x1bc] ;  /* 0x0001bc0001d17983 */ /* 0x000ea20000300800 */
[----:B------:R-:W-:Y:S02]  /*8f80*/  IMAD.MOV.U32 R48, RZ, RZ, R146 ;  /* 0x000000ffff307224 */ /* 0x000fe400078e0092 */
[----:B------:R-:W-:Y:S02]  /*8f90*/  IMAD.MOV.U32 R49, RZ, RZ, R147 ;  /* 0x000000ffff317224 */ /* 0x000fe400078e0093 */
[----:B------:R-:W-:Y:S02]  /*8fa0*/  IMAD.MOV.U32 R50, RZ, RZ, R148 ;  /* 0x000000ffff327224 */ /* 0x000fe400078e0094 */
[----:B------:R-:W-:Y:S02]  /*8fb0*/  IMAD.MOV.U32 R51, RZ, RZ, R149 ;  /* 0x000000ffff337224 */ /* 0x000fe400078e0095 */
[----:B------:R-:W-:Y:S02]  /*8fc0*/  IMAD.MOV.U32 R52, RZ, RZ, R150 ;  /* 0x000000ffff347224 */ /* 0x000fe400078e0096 */
[----:B------:R-:W-:Y:S01]  /*8fd0*/  IMAD.MOV.U32 R53, RZ, RZ, R151 ;  /* 0x000000ffff357224 */ /* 0x000fe200078e0097 */
[----:B------:R-:W-:-:S02]  /*8fe0*/  WARPGROUP.DEPBAR.LE gsb0, 0x0 ;  /* 0x00008000000079c5 */ /* 0x000fc40000010000 */
[----:B------:R-:W-:Y:S04]  /*8ff0*/  STL.64 [R1+0x320], R80 ;  /* 0x0003205001007387 */ /* 0x000fe80000100a00 */
[----:B------:R-:W-:Y:S04]  /*9000*/  STL.64 [R1+0x328], R82 ;  /* 0x0003285201007387 */ /* 0x000fe80000100a00 */
[----:B------:R-:W-:Y:S04]  /*9010*/  STL.64 [R1+0x330], R84 ;  /* 0x0003305401007387 */ /* 0x000fe80000100a00 */
[----:B------:R0:W-:Y:S02]  /*9020*/  STL.64 [R1+0x338], R86 ;  /* 0x0003385601007387 */ /* 0x0001e40000100a00 */
[----:B0-----:R-:W-:-:S02]  /*9030*/  IMAD.MOV.U32 R87, RZ, RZ, R145 ;  /* 0x000000ffff577224 */ /* 0x001fc400078e0091 */
[----:B------:R-:W2:Y:S04]  /*9040*/  LDL.LU R145, [R1+0x124] ;  /* 0x0001240001917983 */ /* 0x000ea80000300800 */
[----:B------:R-:W2:Y:S04]  /*9050*/  LDL.LU R146, [R1+0x128] ;  /* 0x0001280001927983 */ /* 0x000ea80000300800 */
[----:B------:R-:W2:Y:S04]  /*9060*/  LDL.LU R147, [R1+0x12c] ;  /* 0x00012c0001937983 */ /* 0x000ea80000300800 */
[----:B------:R-:W2:Y:S04]  /*9070*/  LDL.LU R148, [R1+0x130] ;  /* 0x0001300001947983 */ /* 0x000ea80000300800 */
[----:B------:R-:W2:Y:S04]  /*9080*/  LDL.LU R149, [R1+0x134] ;  /* 0x0001340001957983 */ /* 0x000ea80000300800 */
[----:B------:R-:W2:Y:S04]  /*9090*/  LDL.LU R150, [R1+0x138] ;  /* 0x0001380001967983 */ /* 0x000ea80000300800 */
[----:B------:R-:W2:Y:S01]  /*90a0*/  LDL.LU R151, [R1+0x13c] ;  /* 0x00013c0001977983 */ /* 0x000ea20000300800 */
[----:B------:R-:W-:-:S02]  /*90b0*/  IMAD.MOV.U32 R54, RZ, RZ, R176 ;  /* 0x000000ffff367224 */ /* 0x000fc400078e00b0 */
[----:B------:R-:W-:Y:S02]  /*90c0*/  IMAD.MOV.U32 R55, RZ, RZ, R177 ;  /* 0x000000ffff377224 */ /* 0x000fe400078e00b1 */
[----:B------:R-:W-:Y:S01]  /*90d0*/  IMAD.MOV.U32 R80, RZ, RZ, R114 ;  /* 0x000000ffff507224 */ /* 0x000fe200078e0072 */
[----:B------:R-:W2:Y:S01]  /*90e0*/  LDL.LU.64 R176, [R1+0xa0] ;  /* 0x0000a00001b07983 */ /* 0x000ea20000300a00 */
[----:B------:R-:W-:Y:S02]  /*90f0*/  IMAD.MOV.U32 R81, RZ, RZ, R115 ;  /* 0x000000ffff517224 */ /* 0x000fe400078e0073 */
[----:B------:R-:W-:Y:S02]  /*9100*/  IMAD.MOV.U32 R82, RZ, RZ, R116 ;  /* 0x000000ffff527224 */ /* 0x000fe400078e0074 */
[----:B------:R-:W-:Y:S01]  /*9110*/  IMAD.MOV.U32 R83, RZ, RZ, R117 ;  /* 0x000000ffff537224 */ /* 0x000fe200078e0075 */
[----:B------:R-:W-:Y:S01]  /*9120*/  UIADD3 UR58, UR60, 0x182, URZ ;  /* 0x000001823c3a7890 */ /* 0x000fe2000fffe03f */
[----:B------:R-:W-:Y:S01]  /*9130*/  WARPGROUP.ARRIVE ;  /* 0x00000000000079c5 */ /* 0x000fe20000000000 */
[----:B------:R-:W-:Y:S01]  /*9140*/  UMOV UR56, UR4 ;  /* 0x0000000400387c82 */ /* 0x000fe20008000000 */
[----:B------:R-:W-:Y:S01]  /*9150*/  UMOV UR57, UR5 ;  /* 0x0000000500397c82 */ /* 0x000fe20008000000 */
[----:B------:R-:W-:-:S05]  /*9160*/  UMOV UR59, 0x40000040 ;  /* 0x40000040003b7882 */ /* 0x000fca0000000000 */
[----:B------:R-:W-:Y:S01]  /*9170*/  QGMMA.64x16x32.F32.E4M3.E4M3 R48, gdesc[UR56], R48, gsb0 ;  /* 0x00200000383079f3 */ /* 0x000fe20008000830 */
[----:B------:R-:W-:Y:S02]  /*9180*/  IMAD.MOV.U32 R84, RZ, RZ, R118 ;  /* 0x000000ffff547224 */ /* 0x000fe400078e0076 */
[----:B------:R-:W-:Y:S02]  /*9190*/  IMAD.MOV.U32 R85, RZ, RZ, R119 ;  /* 0x000000ffff557224 */ /* 0x000fe400078e0077 */
[----:B------:R-:W-:Y:S02]  /*91a0*/  IMAD.MOV.U32 R86, RZ, RZ, R144 ;  /* 0x000000ffff567224 */ /* 0x000fe400078e0090 */
[----:B---3--:R-:W-:Y:S02]  /*91b0*/  IMAD.MOV.U32 R112, RZ, RZ, R178 ;  /* 0x000000ffff707224 */ /* 0x008fe400078e00b2 */
[----:B----4-:R-:W-:Y:S02]  /*91c0*/  IMAD.MOV.U32 R113, RZ, RZ, R179 ;  /* 0x000000ffff717224 */ /* 0x010fe400078e00b3 */
[----:B------:R-:W3:Y:S01]  /*91d0*/  LDL.LU.64 R178, [R1+0xa8] ;  /* 0x0000a80001b27983 */ /* 0x000ee20000300a00 */
[----:B--2---:R-:W-:-:S02]  /*91e0*/  IMAD.MOV.U32 R114, RZ, RZ, R180 ;  /* 0x000000ffff727224 */ /* 0x004fc400078e00b4 */
[----:B------:R-:W-:Y:S02]  /*91f0*/  IMAD.MOV.U32 R115, RZ, RZ, R181 ;  /* 0x000000ffff737224 */ /* 0x000fe400078e00b5 */
[----:B------:R-:W3:Y:S01]  /*9200*/  LDL.LU.64 R180, [R1+0xb0] ;  /* 0x0000b00001b47983 */ /* 0x000ee20000300a00 */
[----:B------:R-:W-:Y:S02]  /*9210*/  IMAD.MOV.U32 R116, RZ, RZ, R182 ;  /* 0x000000ffff747224 */ /* 0x000fe400078e00b6 */
[----:B------:R-:W-:Y:S02]  /*9220*/  IMAD.MOV.U32 R117, RZ, RZ, R183 ;  /* 0x000000ffff757224 */ /* 0x000fe400078e00b7 */
[----:B------:R-:W3:Y:S01]  /*9230*/  LDL.LU.64 R182, [R1+0xb8] ;  /* 0x0000b80001b67983 */ /* 0x000ee20000300a00 */
[----:B------:R-:W-:Y:S01]  /*9240*/  UIADD3 UR54, UR60, 0x202, URZ ;  /* 0x000002023c367890 */ /* 0x000fe2000fffe03f */
[----:B------:R-:W-:Y:S02]  /*9250*/  WARPGROUP.DEPBAR.LE gsb0, 0x0 ;  /* 0x00008000000079c5 */ /* 0x000fe40000010000 */
[----:B------:R-:W-:Y:S01]  /*9260*/  WARPGROUP.ARRIVE ;  /* 0x00000000000079c5 */ /* 0x000fe20000000000 */
[----:B------:R-:W-:Y:S01]  /*9270*/  UMOV UR52, UR4 ;  /* 0x0000000400347c82 */ /* 0x000fe20008000000 */
[----:B------:R-:W-:Y:S01]  /*9280*/  UMOV UR53, UR5 ;  /* 0x0000000500357c82 */ /* 0x000fe20008000000 */
[----:B------:R-:W-:-:S03]  /*9290*/  UMOV UR55, 0x40000040 ;  /* 0x4000004000377882 */ /* 0x000fc60000000000 */
[----:B------:R-:W-:Y:S01]  /*92a0*/  QGMMA.64x16x32.F32.E4M3.E4M3 R80, gdesc[UR52], R80, gsb0 ;  /* 0x00200000345079f3 */ /* 0x000fe20008000850 */
[----:B------:R-:W-:Y:S01]  /*92b0*/  UIADD3 UR50, UR60, 0x282, URZ ;  /* 0x000002823c327890 */ /* 0x000fe2000fffe03f */
[----:B------:R-:W-:Y:S02]  /*92c0*/  IMAD.MOV.U32 R118, RZ, RZ, R208 ;  /* 0x000000ffff767224 */ /* 0x000fe400078e00d0 */
[----:B------:R-:W-:Y:S01]  /*92d0*/  IMAD.MOV.U32 R119, RZ, RZ, R209 ;  /* 0x000000ffff777224 */ /* 0x000fe200078e00d1 */
[----:B------:R-:W-:Y:S01]  /*92e0*/  UMOV UR48, UR4 ;  /* 0x0000000400307c82 */ /* 0x000fe20008000000 */
[----:B------:R-:W-:Y:S01]  /*92f0*/  UMOV UR49, UR5 ;  /* 0x0000000500317c82 */ /* 0x000fe20008000000 */
[----:B------:R-:W-:Y:S01]  /*9300*/  UMOV UR51, 0x40000040 ;  /* 0x4000004000337882 */ /* 0x000fe20000000000 */
[----:B------:R-:W-:Y:S02]  /*9310*/  WARPGROUP.DEPBAR.LE gsb0, 0x0 ;  /* 0x00008000000079c5 */ /* 0x000fe40000010000 */
[----:B------:R-:W-:-:S06]  /*9320*/  WARPGROUP.ARRIVE ;  /* 0x00000000000079c5 */ /* 0x000fcc0000000000 */
[----:B------:R-:W-:Y:S01]  /*9330*/  QGMMA.64x16x32.F32.E4M3.E4M3 R112, gdesc[UR48], R112, gsb0 ;  /* 0x00200000307079f3 */ /* 0x000fe20008000870 */
[----:B------:R-:W-:Y:S01]  /*9340*/  IMAD.MOV.U32 R144, RZ, RZ, R210 ;  /* 0x000000ffff907224 */ /* 0x000fe200078e00d2 */
[----:B------:R-:W-:Y:S01]  /*9350*/  UIADD3 UR46, UR60, 0x302, URZ ;  /* 0x000003023c2e7890 */ /* 0x000fe2000fffe03f */
[----:B------:R-:W-:Y:S01]  /*9360*/  UMOV UR44, UR4 ;  /* 0x00000004002c7c82 */ /* 0x000fe20008000000 */
[----:B------:R-:W-:Y:S01]  /*9370*/  UMOV UR45, UR5 ;  /* 0x00000005002d7c82 */ /* 0x000fe20008000000 */
[----:B------:R-:W-:Y:S01]  /*9380*/  UMOV UR47, 0x40000040 ;  /* 0x40000040002f7882 */ /* 0x000fe20000000000 */
[----:B------:R-:W-:Y:S02]  /*9390*/  WARPGROUP.DEPBAR.LE gsb0, 0x0 ;  /* 0x00008000000079c5 */ /* 0x000fe40000010000 */
[----:B------:R-:W-:-:S06]  /*93a0*/  WARPGROUP.ARRIVE ;  /* 0x00000000000079c5 */ /* 0x000fcc0000000000 */
[----:B------:R-:W-:Y:S01]  /*93b0*/  QGMMA.64x16x32.F32.E4M3.E4M3 R144, gdesc[UR44], R144, gsb0 ;  /* 0x002000002c9079f3 */ /* 0x000fe20008000890 */
[----:B------:R-:W-:Y:S01]  /*93c0*/  UIADD3 UR42, UR60, 0x382, URZ ;  /* 0x000003823c2a7890 */ /* 0x000fe2000fffe03f */
[----:B------:R-:W-:Y:S01]  /*93d0*/  UMOV UR40, UR4 ;  /* 0x0000000400287c82 */ /* 0x000fe20008000000 */
[----:B------:R-:W-:Y:S01]  /*93e0*/  UMOV UR41, UR5 ;  /* 0x0000000500297c82 */ /* 0x000fe20008000000 */
[----:B------:R-:W-:Y:S01]  /*93f0*/  UMOV UR43, 0x40000040 ;  /* 0x40000040002b7882 */ /* 0x000fe20000000000 */
[----:B------:R-:W-:Y:S02]  /*9400*/  WARPGROUP.DEPBAR.LE gsb0, 0x0 ;  /* 0x00008000000079c5 */ /* 0x000fe40000010000 */
        /* <DEDUP_REMOVED lines=8> */
[----:B------:R-:W-:Y:S01]  /*9490*/  UIADD3 UR38, UR60, 0x402, URZ ;  /* 0x000004023c267890 */ /* 0x000fe2000fffe03f */
[----:B------:R-:W-:Y:S01]  /*94a0*/  UMOV UR36, UR4 ;  /* 0x0000000400247c82 */ /* 0x000fe20008000000 */
[----:B------:R-:W-:Y:S01]  /*94b0*/  UMOV UR37, UR5 ;  /* 0x0000000500257c82 */ /* 0x000fe20008000000 */
[----:B------:R-:W-:Y:S01]  /*94c0*/  UMOV UR39, 0x40000040 ;  /* 0x4000004000277882 */ /* 0x000fe20000000000 */
[----:B------:R-:W-:Y:S04]  /*94d0*/  STL.64 [R1+0x2a0], R48 ;  /* 0x0002a03001007387 */ /* 0x000fe80000100a00 */
[----:B------:R-:W-:Y:S04]  /*94e0*/  STL.64 [R1+0x2a8], R50 ;  /* 0x0002a83201007387 */ /* 0x000fe80000100a00 */
[----:B------:R-:W-:Y:S04]  /*94f0*/  STL.64 [R1+0x2b0], R52 ;  /* 0x0002b03401007387 */ /* 0x000fe80000100a00 */
[----:B------:R0:W-:Y:S04]  /*9500*/  STL.64 [R1+0x2b8], R54 ;  /* 0x0002b83601007387 */ /* 0x0001e80000100a00 */
[----:B0-----:R-:W2:Y:S04]  /*9510*/  LDL.LU.64 R54, [R1+0x10b0] ;  /* 0x0010b00001367983 */ /* 0x001ea80000300a00 */
[----:B------:R-:W2:Y:S04]  /*9520*/  LDL.LU.64 R52, [R1+0x10a8] ;  /* 0x0010a80001347983 */ /* 0x000ea80000300a00 */
[----:B------:R-:W2:Y:S04]  /*9530*/  LDL.LU.64 R50, [R1+0x10a0] ;  /* 0x0010a00001327983 */ /* 0x000ea80000300a00 */
[----:B------:R-:W2:Y:S01]  /*9540*/  LDL.LU.64 R48, [R1+0x1098] ;  /* 0x0010980001307983 */ /* 0x000ea20000300a00 */
[----:B---3--:R-:W-:-:S06]  /*9550*/  WARPGROUP.ARRIVE ;  /* 0x00000000000079c5 */ /* 0x008fcc0000000000 */
[----:B------:R-:W-:Y:S01]  /*9560*/  QGMMA.64x16x32.F32.E4M3.E4M3 R176, gdesc[UR40], R176, gsb0 ;  /* 0x0020000028b079f3 */ /* 0x000fe200080008b0 */
[----:B------:R-:W-:Y:S04]  /*9570*/  STL.64 [R1+0x220], R80 ;  /* 0x0002205001007387 */ /* 0x000fe80000100a00 */
[----:B------:R-:W-:Y:S04]  /*9580*/  STL.64 [R1+0x228], R82 ;  /* 0x0002285201007387 */ /* 0x000fe80000100a00 */
[----:B------:R-:W-:Y:S04]  /*9590*/  STL.64 [R1+0x230], R84 ;  /* 0x0002305401007387 */ /* 0x000fe80000100a00 */
[----:B------:R0:W-:Y:S04]  /*95a0*/  STL.64 [R1+0x238], R86 ;  /* 0x0002385601007387 */ /* 0x0001e80000100a00 */
[----:B0-----:R-:W3:Y:S04]  /*95b0*/  LDL.LU.64 R86, [R1+0x1090] ;  /* 0x0010900001567983 */ /* 0x001ee80000300a00 */
[----:B------:R-:W3:Y:S04]  /*95c0*/  LDL.LU.64 R84, [R1+0x1088] ;  /* 0x0010880001547983 */ /* 0x000ee80000300a00 */
[----:B------:R-:W3:Y:S04]  /*95d0*/  LDL.LU.64 R82, [R1+0x1080] ;  /* 0x0010800001527983 */ /* 0x000ee80000300a00 */
[----:B------:R-:W3:Y:S01]  /*95e0*/  LDL.LU.64 R80, [R1+0x1078] ;  /* 0x0010780001507983 */ /* 0x000ee20000300a00 */
[----:B------:R-:W-:-:S02]  /*95f0*/  WARPGROUP.DEPBAR.LE gsb0, 0x0 ;  /* 0x00008000000079c5 */ /* 0x000fc40000010000 */
[----:B------:R-:W-:-:S06]  /*9600*/  WARPGROUP.ARRIVE ;  /* 0x00000000000079c5 */ /* 0x000fcc0000000000 */
[----:B------:R-:W-:Y:S01]  /*9610*/  QGMMA.64x16x32.F32.E4M3.E4M3 R208, gdesc[UR36], R208, gsb0 ;  /* 0x0020000024d079f3 */ /* 0x000fe200080008d0 */
[----:B------:R-:W-:Y:S04]  /*9620*/  STL.64 [R1+0x1a0], R112 ;  /* 0x0001a07001007387 */ /* 0x000fe80000100a00 */
[----:B------:R-:W-:Y:S04]  /*9630*/  STL.64 [R1+0x1a8], R114 ;  /* 0x0001a87201007387 */ /* 0x000fe80000100a00 */
[----:B------:R-:W-:Y:S04]  /*9640*/  STL.64 [R1+0x1b0], R116 ;  /* 0x0001b07401007387 */ /* 0x000fe80000100a00 */
[----:B------:R0:W-:Y:S04]  /*9650*/  STL.64 [R1+0x1b8], R118 ;  /* 0x0001b87601007387 */ /* 0x0001e80000100a00 */
[----:B0-----:R-:W4:Y:S04]  /*9660*/  LDL.LU.64 R118, [R1+0x1070] ;  /* 0x0010700001767983 */ /* 0x001f280000300a00 */
[----:B------:R-:W4:Y:S04]  /*9670*/  LDL.LU.64 R116, [R1+0x1068] ;  /* 0x0010680001747983 */ /* 0x000f280000300a00 */
[----:B------:R-:W4:Y:S04]  /*9680*/  LDL.LU.64 R114, [R1+0x1060] ;  /* 0x0010600001727983 */ /* 0x000f280000300a00 */
[----:B------:R-:W4:Y:S04]  /*9690*/  LDL.LU.64 R112, [R1+0x1058] ;  /* 0x0010580001707983 */ /* 0x000f280000300a00 */
[----:B------:R-:W-:Y:S04]  /*96a0*/  STL.64 [R1+0x120], R144 ;  /* 0x0001209001007387 */ /* 0x000fe80000100a00 */
[----:B------:R-:W-:Y:S04]  /*96b0*/  STL.64 [R1+0x128], R146 ;  /* 0x0001289201007387 */ /* 0x000fe80000100a00 */
[----:B------:R-:W-:Y:S04]  /*96c0*/  STL.64 [R1+0x130], R148 ;  /* 0x0001309401007387 */ /* 0x000fe80000100a00 */
[----:B------:R0:W-:Y:S01]  /*96d0*/  STL.64 [R1+0x138], R150 ;  /* 0x0001389601007387 */ /* 0x0001e20000100a00 */
[----:B------:R-:W-:-:S02]  /*96e0*/  IMAD.MOV.U32 R9, RZ, RZ, R182 ;  /* 0x000000ffff097224 */ /* 0x000fc400078e00b6 */
[----:B------:R-:W-:Y:S02]  /*96f0*/  IMAD.MOV.U32 R5, RZ, RZ, R183 ;  /* 0x000000ffff057224 */ /* 0x000fe400078e00b7 */
[----:B------:R-:W-:Y:S01]  /*9700*/  IMAD.MOV.U32 R10, RZ, RZ, R181 ;  /* 0x000000ffff0a7224 */ /* 0x000fe200078e00b5 */
[----:B0-----:R-:W2:Y:S04]  /*9710*/  LDL.LU.64 R150, [R1+0x1050] ;  /* 0x0010500001967983 */ /* 0x001ea80000300a00 */
[----:B------:R-:W2:Y:S04]  /*9720*/  LDL.LU.64 R148, [R1+0x1048] ;  /* 0x0010480001947983 */ /* 0x000ea80000300a00 */
[----:B------:R-:W2:Y:S04]  /*9730*/  LDL.LU.64 R146, [R1+0x1040] ;  /* 0x0010400001927983 */ /* 0x000ea80000300a00 */
[----:B------:R-:W2:Y:S04]  /*9740*/  LDL.LU.64 R144, [R1+0x1038] ;  /* 0x0010380001907983 */ /* 0x000ea80000300a00 */
[----:B------:R-:W-:Y:S04]  /*9750*/  STL.64 [R1+0xa0], R176 ;  /* 0x0000a0b001007387 */ /* 0x000fe80000100a00 */
[----:B------:R-:W-:Y:S04]  /*9760*/  STL.64 [R1+0xa8], R178 ;  /* 0x0000a8b201007387 */ /* 0x000fe80000100a00 */
[----:B------:R0:W-:Y:S04]  /*9770*/  STL [R1+0xb0], R180 ;  /* 0x0000b0b401007387 */ /* 0x0001e80000100800 */
[----:B------:R-:W3:Y:S01]  /*9780*/  LDL.LU.64 R182, [R1+0x1030] ;  /* 0x0010300001b67983 */ /* 0x000ee20000300a00 */
[----:B------:R-:W-:-:S03]  /*9790*/  WARPGROUP.DEPBAR.LE gsb0, 0x0 ;  /* 0x00008000000079c5 */ /* 0x000fc60000010000 */
[----:B0-----:R-:W3:Y:S04]  /*97a0*/  LDL.LU.64 R180, [R1+0x1028] ;  /* 0x0010280001b47983 */ /* 0x001ee80000300a00 */
[----:B------:R-:W3:Y:S04]  /*97b0*/  LDL.LU.64 R178, [R1+0x1020] ;  /* 0x0010200001b27983 */ /* 0x000ee80000300a00 */
[----:B------:R-:W3:Y:S04]  /*97c0*/  LDL.LU.64 R176, [R1+0x1018] ;  /* 0x0010180001b07983 */ /* 0x000ee80000300a00 */
[----:B------:R-:W-:Y:S04]  /*97d0*/  STL.64 [R1+0x20], R208 ;  /* 0x000020d001007387 */ /* 0x000fe80000100a00 */
[----:B------:R-:W-:Y:S04]  /*97e0*/  STL.64 [R1+0x28], R210 ;  /* 0x000028d201007387 */ /* 0x000fe80000100a00 */
[----:B------:R-:W-:Y:S04]  /*97f0*/  STL.64 [R1+0x30], R212 ;  /* 0x000030d401007387 */ /* 0x000fe80000100a00 */
[----:B------:R0:W-:Y:S04]  /*9800*/  STL.64 [R1+0x38], R214 ;  /* 0x000038d601007387 */ /* 0x0001e80000100a00 */
[----:B0-----:R-:W4:Y:S04]  /*9810*/  LDL.LU.64 R214, [R1+0x1010] ;  /* 0x0010100001d67983 */ /* 0x001f280000300a00 */
[----:B------:R-:W4:Y:S04]  /*9820*/  LDL.LU.64 R212, [R1+0x1008] ;  /* 0x0010080001d47983 */ /* 0x000f280000300a00 */
[----:B------:R-:W4:Y:S04]  /*9830*/  LDL.LU.64 R210, [R1+0x1000] ;  /* 0x0010000001d27983 */ /* 0x000f280000300a00 */
[----:B------:R-:W4:Y:S01]  /*9840*/  LDL.LU.64 R208, [R1+0xff8] ;  /* 0x000ff80001d07983 */ /* 0x000f220000300a00 */
[----:B------:R-:W-:Y:S01]  /*9850*/  UIADD3 UR34, UR60, 0x482, URZ ;  /* 0x000004823c227890 */ /* 0x000fe2000fffe03f */
[----:B------:R-:W-:Y:S01]  /*9860*/  UMOV UR32, UR4 ;  /* 0x0000000400207c82 */ /* 0x000fe20008000000 */
[----:B------:R-:W-:Y:S01]  /*9870*/  UMOV UR33, UR5 ;  /* 0x0000000500217c82 */ /* 0x000fe20008000000 */
[----:B------:R-:W-:Y:S01]  /*9880*/  UMOV UR35, 0x40000040 ;  /* 0x4000004000237882 */ /* 0x000fe20000000000 */
[----:B------:R-:W-:Y:S01]  /*9890*/  UIADD3 UR30, UR60, 0x502, URZ ;  /* 0x000005023c1e7890 */ /* 0x000fe2000fffe03f */
[----:B------:R-:W-:Y:S01]  /*98a0*/  UMOV UR28, UR4 ;  /* 0x00000004001c7c82 */ /* 0x000fe20008000000 */
[----:B------:R-:W-:Y:S01]  /*98b0*/  UMOV UR29, UR5 ;  /* 0x00000005001d7c82 */ /* 0x000fe20008000000 */
[----:B------:R-:W-:Y:S01]  /*98c0*/  UMOV UR31, 0x40000040 ;  /* 0x40000040001f7882 */ /* 0x000fe20000000000 */
[----:B------:R-:W-:Y:S01]  /*98d0*/  UMOV UR10, UR26 ;  /* 0x0000001a000a7c82 */ /* 0x000fe20008000000 */
[----:B------:R-:W-:Y:S01]  /*98e0*/  UIADD3 UR26, UR60, 0x582, URZ ;  /* 0x000005823c1a7890 */ /* 0x000fe2000fffe03f */
[----:B------:R-:W-:Y:S01]  /*98f0*/  UMOV UR11, UR27 ;  /* 0x0000001b000b7c82 */ /* 0x000fe20008000000 */
        /* <DEDUP_REMOVED lines=8> */
[----:B------:R-:W-:Y:S01]  /*9980*/  UMOV UR57, UR9 ;  /* 0x0000000900397c82 */ /* 0x000fe20008000000 */
[----:B------:R-:W-:Y:S01]  /*9990*/  UMOV UR49, UR11 ;  /* 0x0000000b00317c82 */ /* 0x000fe20008000000 */
[----:B------:R-:W-:Y:S01]  /*99a0*/  UMOV UR8, UR4 ;  /* 0x0000000400087c82 */ /* 0x000fe20008000000 */
[----:B------:R-:W-:Y:S01]  /*99b0*/  UMOV UR9, UR5 ;  /* 0x0000000500097c82 */ /* 0x000fe20008000000 */
[----:B------:R-:W-:Y:S01]  /*99c0*/  UMOV UR11, 0x40000040 ;  /* 0x40000040000b7882 */ /* 0x000fe20000000000 */
[----:B------:R-:W-:Y:S01]  /*99d0*/  UIADD3 UR14, UR60, 0x682, URZ ;  /* 0x000006823c0e7890 */ /* 0x000fe2000fffe03f */
[----:B------:R-:W-:Y:S01]  /*99e0*/  UMOV UR12, UR4 ;  /* 0x00000004000c7c82 */ /* 0x000fe20008000000 */
[----:B------:R-:W-:Y:S01]  /*99f0*/  UMOV UR13, UR5 ;  /* 0x00000005000d7c82 */ /* 0x000fe20008000000 */
[----:B------:R-:W-:Y:S01]  /*9a00*/  UMOV UR15, 0x40000040 ;  /* 0x40000040000f7882 */ /* 0x000fe20000000000 */
[----:B----4-:R-:W-:-:S06]  /*9a10*/  WARPGROUP.ARRIVE ;  /* 0x00000000000079c5 */ /* 0x010fcc0000000000 */
[----:B------:R-:W-:Y:S03]  /*9a20*/  QGMMA.64x16x32.F32.E4M3.E4M3 R208, gdesc[UR32], R208, gsb0 ;  /* 0x0020000020d079f3 */ /* 0x000fe600080008d0 */
[----:B------:R-:W-:Y:S02]  /*9a30*/  WARPGROUP.DEPBAR.LE gsb0, 0x0 ;  /* 0x00008000000079c5 */ /* 0x000fe40000010000 */
[----:B---3--:R-:W-:-:S06]  /*9a40*/  WARPGROUP.ARRIVE ;  /* 0x00000000000079c5 */ /* 0x008fcc0000000000 */
[----:B------:R-:W-:Y:S03]  /*9a50*/  QGMMA.64x16x32.F32.E4M3.E4M3 R176, gdesc[UR28], R176, gsb0 ;  /* 0x002000001cb079f3 */ /* 0x000fe600080008b0 */
[----:B------:R-:W-:Y:S02]  /*9a60*/  WARPGROUP.DEPBAR.LE gsb0, 0x0 ;  /* 0x00008000000079c5 */ /* 0x000fe40000010000 */
[----:B--2---:R-:W-:-:S06]  /*9a70*/  WARPGROUP.ARRIVE ;  /* 0x00000000000079c5 */ /* 0x004fcc0000000000 */
[----:B------:R-:W-:Y:S03]  /*9a80*/  QGMMA.64x16x32.F32.E4M3.E4M3 R144, gdesc[UR24], R144, gsb0 ;  /* 0x00200000189079f3 */ /* 0x000fe60008000890 */
[----:B------:R-:W-:Y:S02]  /*9a90*/  WARPGROUP.DEPBAR.LE gsb0, 0x0 ;  /* 0x00008000000079c5 */ /* 0x000fe40000010000 */
[----:B------:R-:W-:-:S06]  /*9aa0*/  WARPGROUP.ARRIVE ;  /* 0x00000000000079c5 */ /* 0x000fcc0000000000 */
[----:B------:R-:W-:Y:S03]  /*9ab0*/  QGMMA.64x16x32.F32.E4M3.E4M3 R112, gdesc[UR8], R112, gsb0 ;  /* 0x00200000087079f3 */ /* 0x000fe60008000870 */
        /* <DEDUP_REMOVED lines=8> */
[----:B------:R-:W-:-:S06]  /*9b40*/  WARPGROUP.ARRIVE ;  /* 0x00000000000079c5 */ /* 0x000fcc0000000000 */
[----:B------:R-:W-:Y:S01]  /*9b50*/  QGMMA.64x16x32.F32.E4M3.E4M3 R48, gdesc[UR16], R48, gsb0 ;  /* 0x00200000103079f3 */ /* 0x000fe20008000830 */
[----:B------:R-:W-:Y:S02]  /*9b60*/  UMOV UR53, UR23 ;  /* 0x0000001700357c82 */ /* 0x000fe40008000000 */
[----:B------:R-:W-:Y:S01]  /*9b70*/  UIADD3 UR20, UR53, 0x402, URZ ;  /* 0x0000040235147890 */ /* 0x000fe2000fffe03f */
[----:B------:R-:W-:Y:S01]  /*9b80*/  UMOV UR22, UR18 ;  /* 0x0000001200167c82 */ /* 0x000fe20008000000 */
[----:B------:R-:W-:Y:S01]  /*9b90*/  UMOV UR23, UR19 ;  /* 0x0000001300177c82 */ /* 0x000fe20008000000 */
[----:B------:R-:W-:Y:S01]  /*9ba0*/  UMOV UR21, 0x40000040 ;  /* 0x4000004000157882 */ /* 0x000fe20000000000 */
[----:B------:R-:W-:Y:S02]  /*9bb0*/  WARPGROUP.DEPBAR.LE gsb0, 0x0 ;  /* 0x00008000000079c5 */ /* 0x000fe40000010000 */
[----:B------:R-:W-:-:S06]  /*9bc0*/  WARPGROUP.ARRIVE ;  /* 0x00000000000079c5 */ /* 0x000fcc0000000000 */
[----:B------:R-:W-:Y:S01]  /*9bd0*/  QGMMA.64x16x32.F32.E4M3.E4M3 R40, gdesc[UR20], R40, gsb0 ;  /* 0x00200000142879f3 */ /* 0x000fe20008000828 */
[----:B------:R-:W-:Y:S01]  /*9be0*/  UMOV UR12, UR20 ;  /* 0x00000014000c7c82 */ /* 0x000fe20008000000 */
[----:B------:R-:W-:Y:S01]  /*9bf0*/  UMOV UR13, UR21 ;  /* 0x00000015000d7c82 */ /* 0x000fe20008000000 */
[----:B------:R-:W-:Y:S02]  /*9c00*/  WARPGROUP.DEPBAR.LE gsb0, 0x0 ;  /* 0x00008000000079c5 */ /* 0x000fe40000010000 */
[----:B------:R-:W-:-:S06]  /*9c10*/  WARPGROUP.ARRIVE ;  /* 0x00000000000079c5 */ /* 0x000fcc0000000000 */
[----:B------:R-:W-:Y:S01]  /*9c20*/  QGMMA.64x16x32.F32.E4M3.E4M3 R72, gdesc[UR12], R72, gsb0 ;  /* 0x002000000c4879f3 */ /* 0x000fe20008000848 */
[----:B------:R-:W-:Y:S01]  /*9c30*/  UMOV UR8, UR20 ;  /* 0x0000001400087c82 */ /* 0x000fe20008000000 */
[----:B------:R-:W-:Y:S01]  /*9c40*/  UMOV UR9, UR21 ;  /* 0x0000001500097c82 */ /* 0x000fe20008000000 */
[----:B------:R-:W-:Y:S04]  /*9c50*/  STL.64 [R1+0xed0], R214 ;  /* 0x000ed0d601007387 */ /* 0x000fe80000100a00 */
[----:B------:R-:W-:Y:S04]  /*9c60*/  STL.64 [R1+0xec8], R212 ;  /* 0x000ec8d401007387 */ /* 0x000fe80000100a00 */
[----:B------:R-:W-:Y:S04]  /*9c70*/  STL.64 [R1+0xec0], R210 ;  /* 0x000ec0d201007387 */ /* 0x000fe80000100a00 */
[----:B------:R-:W-:Y:S04]  /*9c80*/  STL.64 [R1+0xeb8], R208 ;  /* 0x000eb8d001007387 */ /* 0x000fe80000100a00 */
[----:B------:R-:W-:Y:S04]  /*9c90*/  STL.64 [R1+0xef0], R182 ;  /* 0x000ef0b601007387 */ /* 0x000fe80000100a00 */
[----:B------:R-:W-:Y:S01]  /*9ca0*/  STL.64 [R1+0xee8], R180 ;  /* 0x000ee8b401007387 */ /* 0x000fe20000100a00 */
[----:B------:R-:W-:-:S02]  /*9cb0*/  WARPGROUP.DEPBAR.LE gsb0, 0x0 ;  /* 0x00008000000079c5 */ /* 0x000fc40000010000 */
[----:B------:R-:W-:-:S06]  /*9cc0*/  WARPGROUP.ARRIVE ;  /* 0x00000000000079c5 */ /* 0x000fcc0000000000 */
[----:B------:R-:W-:Y:S01]  /*9cd0*/  QGMMA.64x16x32.F32.E4M3.E4M3 R104, gdesc[UR8], R104, gsb0 ;  /* 0x00200000086879f3 */ /* 0x000fe20008000868 */
[----:B------:R-:W-:Y:S04]  /*9ce0*/  STL.64 [R1+0xee0], R178 ;  /* 0x000ee0b201007387 */ /* 0x000fe80000100a00 */
[----:B------:R0:W-:Y:S04]  /*9cf0*/  STL.64 [R1+0xed8], R176 ;  /* 0x000ed8b001007387 */ /* 0x0001e80000100a00 */
[----:B------:R-:W-:Y:S04]  /*9d00*/  STL.64 [R1+0xf10], R150 ;  /* 0x000f109601007387 */ /* 0x000fe80000100a00 */
[----:B------:R-:W-:Y:S04]  /*9d10*/  STL.64 [R1+0xf08], R148 ;  /* 0x000f089401007387 */ /* 0x000fe80000100a00 */
[----:B------:R-:W-:Y:S04]  /*9d20*/  STL.64 [R1+0xf00], R146 ;  /* 0x000f009201007387 */ /* 0x000fe80000100a00 */
[----:B------:R-:W-:Y:S04]  /*9d30*/  STL.64 [R1+0xef8], R144 ;  /* 0x000ef89001007387 */ /* 0x000fe80000100a00 */
[----:B------:R-:W-:Y:S04]  /*9d40*/  STL.64 [R1+0xf30], R118 ;  /* 0x000f307601007387 */ /* 0x000fe80000100a00 */
[----:B------:R-:W-:Y:S04]  /*9d50*/  STL.64 [R1+0xf28], R116 ;  /* 0x000f287401007387 */ /* 0x000fe80000100a00 */
        /* <DEDUP_REMOVED lines=9> */
[----:B------:R-:W-:Y:S04]  /*9df0*/  STL.64 [R1+0xf58], R48 ;  /* 0x000f583001007387 */ /* 0x000fe80000100a00 */
[----:B------:R-:W-:Y:S04]  /*9e00*/  STL [R1+0x6c0], RZ ;  /* 0x0006c0ff01007387 */ /* 0x000fe80000100800 */
[----:B------:R-:W-:Y:S04]  /*9e10*/  STL [R1+0xeb4], R44 ;  /* 0x000eb42c01007387 */ /* 0x000fe80000100800 */
[----:B------:R-:W-:Y:S04]  /*9e20*/  STL [R1+0xeb0], R45 ;  /* 0x000eb02d01007387 */ /* 0x000fe80000100800 */
[----:B------:R-:W-:Y:S04]  /*9e30*/  STL [R1+0xeac], R46 ;  /* 0x000eac2e01007387 */ /* 0x000fe80000100800 */
[----:B------:R-:W-:Y:S04]  /*9e40*/  STL [R1+0xea8], R47 ;  /* 0x000ea82f01007387 */ /* 0x000fe80000100800 */
[----:B------:R-:W-:Y:S04]  /*9e50*/  STL [R1+0x6bc], RZ ;  /* 0x0006bcff01007387 */ /* 0x000fe80000100800 */
[----:B------:R-:W-:Y:S04]  /*9e60*/  STL [R1+0xea4], R76 ;  /* 0x000ea44c01007387 */ /* 0x000fe80000100800 */
[----:B------:R-:W-:Y:S01]  /*9e70*/  STL [R1+0xea0], R77 ;  /* 0x000ea04d01007387 */ /* 0x000fe20000100800 */
[----:B------:R-:W-:-:S03]  /*9e80*/  WARPGROUP.DEPBAR.LE gsb0, 0x0 ;  /* 0x00008000000079c5 */ /* 0x000fc60000010000 */
[----:B------:R-:W-:Y:S04]  /*9e90*/  STL [R1+0xe9c], R78 ;  /* 0x000e9c4e01007387 */ /* 0x000fe80000100800 */
[----:B------:R-:W-:Y:S04]  /*9ea0*/  STL [R1+0xe98], R79 ;  /* 0x000e984f01007387 */ /* 0x000fe80000100800 */
[----:B------:R-:W-:Y:S04]  /*9eb0*/  STL [R1+0x6b8], RZ ;  /* 0x0006b8ff01007387 */ /* 0x000fe80000100800 */
[----:B------:R-:W-:Y:S04]  /*9ec0*/  STL.64 [R1+0xf90], R110 ;  /* 0x000f906e01007387 */ /* 0x000fe80000100a00 */
[----:B------:R-:W-:Y:S04]  /*9ed0*/  STL.64 [R1+0xf88], R108 ;  /* 0x000f886c01007387 */ /* 0x000fe80000100a00 */
[----:B------:R-:W-:Y:S04]  /*9ee0*/  STL.64 [R1+0xf80], R106 ;  /* 0x000f806a01007387 */ /* 0x000fe80000100a00 */
[----:B------:R-:W-:Y:S04]  /*9ef0*/  STL.64 [R1+0xf78], R104 ;  /* 0x000f786801007387 */ /* 0x000fe80000100a00 */
[----:B------:R-:W-:Y:S01]  /*9f00*/  STL [R1+0x6b4], RZ ;  /* 0x0006b4ff01007387 */ /* 0x000fe20000100800 */
[----:B0-----:R-:W-:-:S03]  /*9f10*/  IMAD.MOV.U32 R176, RZ, RZ, R200 ;  /* 0x000000ffffb07224 */ /* 0x001fc600078e00c8 */
[----:B-1----:R-:W2:Y:S01]  /*9f20*/  LDL.LU.64 R112, [R1] ;  /* 0x0000000001707983 */ /* 0x002ea20000300a00 */
[----:B------:R-:W-:-:S03]  /*9f30*/  IMAD.MOV.U32 R177, RZ, RZ, R201 ;  /* 0x000000ffffb17224 */ /* 0x000fc600078e00c9 */
[----:B------:R-:W2:Y:S01]  /*9f40*/  LDL.LU.64 R114, [R1+0x8] ;  /* 0x0000080001727983 */ /* 0x000ea20000300a00 */
[----:B------:R-:W-:-:S03]  /*9f50*/  IMAD.MOV.U32 R178, RZ, RZ, R202 ;  /* 0x000000ffffb27224 */ /* 0x000fc600078e00ca */
[----:B------:R-:W2:Y:S01]  /*9f60*/  LDL.LU.64 R116, [R1+0x10] ;  /* 0x0000100001747983 */ /* 0x000ea20000300a00 */
[----:B------:R-:W-:-:S03]  /*9f70*/  IMAD.MOV.U32 R179, RZ, RZ, R203 ;  /* 0x000000ffffb37224 */ /* 0x000fc600078e00cb */
[----:B------:R-:W2:Y:S01]  /*9f80*/  LDL.LU.64 R118, [R1+0x18] ;  /* 0x0000180001767983 */ /* 0x000ea20000300a00 */
[----:B------:R-:W-:-:S03]  /*9f90*/  IMAD.MOV.U32 R180, RZ, RZ, R204 ;  /* 0x000000ffffb47224 */ /* 0x000fc600078e00cc */
[----:B------:R-:W3:Y:S01]  /*9fa0*/  LDL.LU R200, [R1+0xff4] ;  /* 0x000ff40001c87983 */ /* 0x000ee20000300800 */
        /* <DEDUP_REMOVED lines=9> */
[----:B------:R-:W4:Y:S01]  /*a040*/  LDL.LU R168, [R1+0xfe0] ;  /* 0x000fe00001a87983 */ /* 0x000f220000300800 */
        /* <DEDUP_REMOVED lines=11> */
[----:B------:R-:W2:Y:S01]  /*a100*/  LDL.LU R136, [R1+0xfc8] ;  /* 0x000fc80001887983 */ /* 0x000ea20000300800 */
[----:B------:R-:W-:-:S03]  /*a110*/  IMAD.MOV.U32 R208, RZ, RZ, R141 ;  /* 0x000000ffffd07224 */ /* 0x000fc600078e008d */
[----:B------:R-:W2:Y:S01]  /*a120*/  LDL.LU R137, [R1+0xfc4] ;  /* 0x000fc40001897983 */ /* 0x000ea20000300800 */
[----:B------:R-:W-:-:S03]  /*a130*/  IMAD.MOV.U32 R209, RZ, RZ, R142 ;  /* 0x000000ffffd17224 */ /* 0x000fc600078e008e */
[----:B------:R-:W2:Y:S01]  /*a140*/  LDL.LU R138, [R1+0xfc0] ;  /* 0x000fc000018a7983 */ /* 0x000ea20000300800 */
[----:B------:R-:W-:-:S03]  /*a150*/  IMAD.MOV.U32 R210, RZ, RZ, R143 ;  /* 0x000000ffffd27224 */ /* 0x000fc600078e008f */
[----:B------:R-:W2:Y:S04]  /*a160*/  LDL.LU R139, [R1+0xfbc] ;  /* 0x000fbc00018b7983 */ /* 0x000ea80000300800 */
[----:B------:R-:W2:Y:S04]  /*a170*/  LDL.LU R140, [R1+0xfb8] ;  /* 0x000fb800018c7983 */ /* 0x000ea80000300800 */
[----:B------:R-:W2:Y:S04]  /*a180*/  LDL.LU R141, [R1+0xfb4] ;  /* 0x000fb400018d7983 */ /* 0x000ea80000300800 */
[----:B------:R-:W2:Y:S04]  /*a190*/  LDL.LU R142, [R1+0xfb0] ;  /* 0x000fb000018e7983 */ /* 0x000ea80000300800 */
[----:B------:R-:W2:Y:S01]  /*a1a0*/  LDL.LU R143, [R1+0xfac] ;  /* 0x000fac00018f7983 */ /* 0x000ea20000300800 */
[----:B------:R-:W-:-:S02]  /*a1b0*/  IMAD.MOV.U32 R211, RZ, RZ, R174 ;  /* 0x000000ffffd37224 */ /* 0x000fc400078e00ae */
[----:B------:R-:W-:Y:S01]  /*a1c0*/  IMAD.MOV.U32 R212, RZ, RZ, R175 ;  /* 0x000000ffffd47224 */ /* 0x000fe200078e00af */
[----:B------:R-:W4:Y:S04]  /*a1d0*/  LDL.LU R174, [R1+0xfa8] ;  /* 0x000fa80001ae7983 */ /* 0x000f280000300800 */
[----:B------:R-:W4:Y:S01]  /*a1e0*/  LDL.LU R175, [R1+0xfa4] ;  /* 0x000fa40001af7983 */ /* 0x000f220000300800 */
[----:B------:R-:W-:Y:S02]  /*a1f0*/  IMAD.MOV.U32 R213, RZ, RZ, R205 ;  /* 0x000000ffffd57224 */ /* 0x000fe400078e00cd */
[----:B------:R-:W-:Y:S01]  /*a200*/  IMAD.MOV.U32 R214, RZ, RZ, R206 ;  /* 0x000000ffffd67224 */ /* 0x000fe200078e00ce */
[----:B------:R-:W3:Y:S01]  /*a210*/  LDL.LU R205, [R1+0xfa0] ;  /* 0x000fa00001cd7983 */ /* 0x000ee20000300800 */
[----:B------:R-:W-:-:S03]  /*a220*/  IMAD.MOV.U32 R215, RZ, RZ, R207 ;  /* 0x000000ffffd77224 */ /* 0x000fc600078e00cf */
[----:B------:R-:W3:Y:S04]  /*a230*/  LDL.LU R206, [R1+0xf9c] ;  /* 0x000f9c0001ce7983 */ /* 0x000ee80000300800 */
[----:B------:R-:W3:Y:S01]  /*a240*/  LDL.LU R207, [R1+0xf98] ;  /* 0x000f980001cf7983 */ /* 0x000ee20000300800 */
[----:B------:R-:W-:Y:S01]  /*a250*/  UMOV UR22, UR26 ;  /* 0x0000001a00167c82 */ /* 0x000fe20008000000 */
[----:B------:R-:W-:Y:S01]  /*a260*/  UMOV UR23, UR27 ;  /* 0x0000001b00177c82 */ /* 0x000fe20008000000 */
[----:B--2---:R-:W-:-:S06]  /*a270*/  WARPGROUP.ARRIVE ;  /* 0x00000000000079c5 */ /* 0x004fcc0000000000 */
[----:B------:R-:W-:Y:S01]  /*a280*/  QGMMA.64x16x32.F32.E4M3.E4M3 R136, gdesc[UR20], R136, gsb0 ;  /* 0x00200000148879f3 */ /* 0x000fe20008000888 */
[----:B------:R-:W-:Y:S01]  /*a290*/  UMOV UR22, UR30 ;  /* 0x0000001e00167c82 */ /* 0x000fe20008000000 */
[----:B------:R-:W-:Y:S01]  /*a2a0*/  UMOV UR23, UR31 ;  /* 0x0000001f00177c82 */ /* 0x000fe20008000000 */
[----:B------:R-:W-:Y:S02]  /*a2b0*/  WARPGROUP.DEPBAR.LE gsb0, 0x0 ;  /* 0x00008000000079c5 */ /* 0x000fe40000010000 */
[----:B----4-:R-:W-:-:S06]  /*a2c0*/  WARPGROUP.ARRIVE ;  /* 0x00000000000079c5 */ /* 0x010fcc0000000000 */
[----:B------:R-:W-:Y:S01]  /*a2d0*/  QGMMA.64x16x32.F32.E4M3.E4M3 R168, gdesc[UR20], R168, gsb0 ;  /* 0x0020000014a879f3 */ /* 0x000fe200080008a8 */
[----:B------:R-:W-:Y:S01]  /*a2e0*/  UMOV UR22, UR34 ;  /* 0x0000002200167c82 */ /* 0x000fe20008000000 */
[----:B------:R-:W-:Y:S01]  /*a2f0*/  UMOV UR23, UR35 ;  /* 0x0000002300177c82 */ /* 0x000fe20008000000 */
[----:B------:R-:W-:Y:S02]  /*a300*/  WARPGROUP.DEPBAR.LE gsb0, 0x0 ;  /* 0x00008000000079c5 */ /* 0x000fe40000010000 */
[----:B---3--:R-:W-:-:S06]  /*a310*/  WARPGROUP.ARRIVE ;  /* 0x00000000000079c5 */ /* 0x008fcc0000000000 */
        /* <DEDUP_REMOVED lines=18> */
[----:B------:R-:W-:Y:S04]  /*a440*/  STL [R1+0x6b0], RZ ;  /* 0x0006b0ff01007387 */ /* 0x000fe80000100800 */
[----:B------:R-:W-:Y:S01]  /*a450*/  STL [R1+0x6ac], RZ ;  /* 0x0006acff01007387 */ /* 0x000fe20000100800 */
[----:B------:R-:W-:Y:S02]  /*a460*/  WARPGROUP.DEPBAR.LE gsb0, 0x0 ;  /* 0x00008000000079c5 */ /* 0x000fe40000010000 */
[----:B------:R-:W-:-:S06]  /*a470*/  WARPGROUP.ARRIVE ;  /* 0x00000000000079c5 */ /* 0x000fcc0000000000 */
[----:B------:R-:W-:Y:S01]  /*a480*/  QGMMA.64x16x32.F32.E4M3.E4M3 R208, gdesc[UR20], R208, gsb0 ;  /* 0x0020000014d079f3 */ /* 0x000fe200080008d0 */
[----:B------:R-:W-:Y:S04]  /*a490*/  STL [R1+0x6a8], RZ ;  /* 0x0006a8ff01007387 */ /* 0x000fe80000100800 */
[----:B------:R-:W-:Y:S04]  /*a4a0*/  STL [R1+0x6a4], RZ ;  /* 0x0006a4ff01007387 */ /* 0x000fe80000100800 */
[----:B------:R0:W-:Y:S04]  /*a4b0*/  STL.64 [R1+0x80], R144 ;  /* 0x0000809001007387 */ /* 0x0001e80000100a00 */
[----:B------:R1:W-:Y:S04]  /*a4c0*/  STL.64 [R1+0x88], R146 ;  /* 0x0000889201007387 */ /* 0x0003e80000100a00 */
[----:B------:R2:W-:Y:S04]  /*a4d0*/  STL.64 [R1+0x90], R148 ;  /* 0x0000909401007387 */ /* 0x0005e80000100a00 */
[----:B------:R3:W-:Y:S04]  /*a4e0*/  STL.64 [R1+0x98], R150 ;  /* 0x0000989601007387 */ /* 0x0007e80000100a00 */
[----:B------:R-:W-:Y:S04]  /*a4f0*/  STL [R1+0x6a0], RZ ;  /* 0x0006a0ff01007387 */ /* 0x000fe80000100800 */
[----:B------:R4:W-:Y:S04]  /*a500*/  STL.64 [R1+0x100], R176 ;  /* 0x000100b001007387 */ /* 0x0009e80000100a00 */
[----:B------:R4:W-:Y:S04]  /*a510*/  STL.64 [R1+0x108], R178 ;  /* 0x000108b201007387 */ /* 0x0009e80000100a00 */
[----:B------:R4:W-:Y:S04]  /*a520*/  STL.64 [R1+0x110], R180 ;  /* 0x000110b401007387 */ /* 0x0009e80000100a00 */
[----:B------:R4:W-:Y:S04]  /*a530*/  STL.64 [R1+0x118], R182 ;  /* 0x000118b601007387 */ /* 0x0009e80000100a00 */
[----:B------:R-:W-:Y:S04]  /*a540*/  STL [R1+0x69c], RZ ;  /* 0x00069cff01007387 */ /* 0x000fe80000100800 */
[----:B0-----:R-:W4:Y:S01]  /*a550*/  LDL.LU R144, [R1+0x200] ;  /* 0x0002000001907983 */ /* 0x001f220000300800 */
[----:B------:R-:W-:-:S03]  /*a560*/  WARPGROUP.DEPBAR.LE gsb0, 0x0 ;  /* 0x00008000000079c5 */ /* 0x000fc60000010000 */
[----:B------:R-:W4:Y:S04]  /*a570*/  LDL.LU R145, [R1+0x204] ;  /* 0x0002040001917983 */ /* 0x000f280000300800 */
[----:B------:R0:W-:Y:S04]  /*a580*/  STL.64 [R1+0x180], R208 ;  /* 0x000180d001007387 */ /* 0x0001e80000100a00 */
[----:B------:R0:W-:Y:S04]  /*a590*/  STL.64 [R1+0x188], R210 ;  /* 0x000188d201007387 */ /* 0x0001e80000100a00 */
[----:B------:R0:W-:Y:S04]  /*a5a0*/  STL.64 [R1+0x190], R212 ;  /* 0x000190d401007387 */ /* 0x0001e80000100a00 */
[----:B------:R0:W-:Y:S04]  /*a5b0*/  STL.64 [R1+0x198], R214 ;  /* 0x000198d601007387 */ /* 0x0001e80000100a00 */
[----:B-1----:R-:W4:Y:S04]  /*a5c0*/  LDL.LU R146, [R1+0x208] ;  /* 0x0002080001927983 */ /* 0x002f280000300800 */
[----:B------:R-:W4:Y:S04]  /*a5d0*/  LDL.LU R147, [R1+0x20c] ;  /* 0x00020c0001937983 */ /* 0x000f280000300800 */
[----:B--2---:R-:W2:Y:S04]  /*a5e0*/  LDL.LU R148, [R1+0x210] ;  /* 0x0002100001947983 */ /* 0x004ea80000300800 */
[----:B------:R-:W2:Y:S04]  /*a5f0*/  LDL.LU R149, [R1+0x214] ;  /* 0x0002140001957983 */ /* 0x000ea80000300800 */
[----:B---3--:R-:W2:Y:S04]  /*a600*/  LDL.LU R150, [R1+0x218] ;  /* 0x0002180001967983 */ /* 0x008ea80000300800 */
[----:B------:R-:W2:Y:S04]  /*a610*/  LDL.LU R151, [R1+0x21c] ;  /* 0x00021c0001977983 */ /* 0x000ea80000300800 */
[----:B----4-:R-:W3:Y:S04]  /*a620*/  LDL.LU R176, [R1+0x280] ;  /* 0x0002800001b07983 */ /* 0x010ee80000300800 */
[----:B------:R-:W3:Y:S04]  /*a630*/  LDL.LU R177, [R1+0x284] ;  /* 0x0002840001b17983 */ /* 0x000ee80000300800 */
[----:B------:R-:W3:Y:S04]  /*a640*/  LDL.LU R178, [R1+0x288] ;  /* 0x0002880001b27983 */ /* 0x000ee80000300800 */
[----:B------:R-:W3:Y:S04]  /*a650*/  LDL.LU R179, [R1+0x28c] ;  /* 0x00028c0001b37983 */ /* 0x000ee80000300800 */
[----:B------:R-:W3:Y:S04]  /*a660*/  LDL.LU R180, [R1+0x290] ;  /* 0x0002900001b47983 */ /* 0x000ee80000300800 */
[----:B------:R-:W3:Y:S04]  /*a670*/  LDL.LU R181, [R1+0x294] ;  /* 0x0002940001b57983 */ /* 0x000ee80000300800 */
[----:B------:R-:W3:Y:S04]  /*a680*/  LDL.LU R182, [R1+0x298] ;  /* 0x0002980001b67983 */ /* 0x000ee80000300800 */
[----:B------:R-:W3:Y:S01]  /*a690*/  LDL.LU R183, [R1+0x29c] ;  /* 0x00029c0001b77983 */ /* 0x000ee20000300800 */
[----:B------:R-:W-:-:S02]  /*a6a0*/  IMAD.MOV.U32 R44, RZ, RZ, R112 ;  /* 0x000000ffff2c7224 */ /* 0x000fc400078e0070 */
[----:B------:R-:W-:Y:S01]  /*a6b0*/  IMAD.MOV.U32 R45, RZ, RZ, R113 ;  /* 0x000000ffff2d7224 */ /* 0x000fe200078e0071 */
[----:B------:R-:W4:Y:S01]  /*a6c0*/  LDL.LU R112, [R1+0x380] ;  /* 0x0003800001707983 */ /* 0x000f220000300800 */
[----:B------:R-:W-:Y:S02]  /*a6d0*/  IMAD.MOV.U32 R46, RZ, RZ, R114 ;  /* 0x000000ffff2e7224 */ /* 0x000fe400078e0072 */
[----:B------:R-:W-:Y:S01]  /*a6e0*/  IMAD.MOV.U32 R47, RZ, RZ, R115 ;  /* 0x000000ffff2f7224 */ /* 0x000fe200078e0073 */
        /* <DEDUP_REMOVED lines=8> */
[----:B------:R-:W4:Y:S04]  /*a770*/  LDL.LU R117, [R1+0x394] ;  /* 0x0003940001757983 */ /* 0x000f280000300800 */
        /* <DEDUP_REMOVED lines=10> */
[----:B0-----:R-:W4:Y:S04]  /*a820*/  LDL.LU R208, [R1+0x400] ;  /* 0x0004000001d07983 */ /* 0x001f280000300800 */
[----:B------:R-:W4:Y:S04]  /*a830*/  LDL.LU R209, [R1+0x404] ;  /* 0x0004040001d17983 */ /* 0x000f280000300800 */
[----:B------:R-:W4:Y:S04]  /*a840*/  LDL.LU R210, [R1+0x408] ;  /* 0x0004080001d27983 */ /* 0x000f280000300800 */
[----:B------:R-:W4:Y:S04]  /*a850*/  LDL.LU R211, [R1+0x40c] ;  /* 0x00040c0001d37983 */ /* 0x000f280000300800 */
[----:B------:R-:W4:Y:S04]  /*a860*/  LDL.LU R212, [R1+0x410] ;  /* 0x0004100001d47983 */ /* 0x000f280000300800 */
[----:B------:R-:W4:Y:S04]  /*a870*/  LDL.LU R213, [R1+0x414] ;  /* 0x0004140001d57983 */ /* 0x000f280000300800 */
[----:B------:R-:W4:Y:S04]  /*a880*/  LDL.LU R214, [R1+0x418] ;  /* 0x0004180001d67983 */ /* 0x000f280000300800 */
[----:B------:R-:W4:Y:S01]  /*a890*/  LDL.LU R215, [R1+0x41c] ;  /* 0x00041c0001d77983 */ /* 0x000f220000300800 */
[----:B------:R-:W-:Y:S01]  /*a8a0*/  UMOV UR22, UR54 ;  /* 0x0000003600167c82 */ /* 0x000fe20008000000 */
[----:B------:R-:W-:-:S02]  /*a8b0*/  UMOV UR23, UR55 ;  /* 0x0000003700177c82 */ /* 0x000fc40008000000 */
[----:B------:R-:W-:Y:S01]  /*a8c0*/  STL [R1+0x698], RZ ;  /* 0x000698ff01007387 */ /* 0x000fe20000100800 */
[----:B--2---:R-:W-:-:S06]  /*a8d0*/  WARPGROUP.ARRIVE ;  /* 0x00000000000079c5 */ /* 0x004fcc0000000000 */
[----:B------:R-:W-:Y:S01]  /*a8e0*/  QGMMA.64x16x32.F32.E4M3.E4M3 R144, gdesc[UR20], R144, gsb0 ;  /* 0x00200000149079f3 */ /* 0x000fe20008000890 */
[----:B------:R-:W-:Y:S01]  /*a8f0*/  UMOV UR22, UR58 ;  /* 0x0000003a00167c82 */ /* 0x000fe20008000000 */
[----:B------:R-:W-:Y:S01]  /*a900*/  UMOV UR23, UR59 ;  /* 0x0000003b00177c82 */ /* 0x000fe20008000000 */
[----:B------:R-:W-:Y:S02]  /*a910*/  WARPGROUP.DEPBAR.LE gsb0, 0x0 ;  /* 0x00008000000079c5 */ /* 0x000fe40000010000 */
[----:B---3--:R-:W-:-:S06]  /*a920*/  WARPGROUP.ARRIVE ;  /* 0x00000000000079c5 */ /* 0x008fcc0000000000 */
[----:B------:R-:W-:Y:S01]  /*a930*/  QGMMA.64x16x32.F32.E4M3.E4M3 R176, gdesc[UR20], R176, gsb0 ;  /* 0x0020000014b079f3 */ /* 0x000fe200080008b0 */
[----:B------:R0:W-:Y:S04]  /*a940*/  STL.64 [R1+0x200], R144 ;  /* 0x0002009001007387 */ /* 0x0001e80000100a00 */
[----:B------:R1:W-:Y:S04]  /*a950*/  STL.64 [R1+0x208], R146 ;  /* 0x0002089201007387 */ /* 0x0003e80000100a00 */
[----:B------:R2:W-:Y:S04]  /*a960*/  STL.64 [R1+0x210], R148 ;  /* 0x0002109401007387 */ /* 0x0005e80000100a00 */
[----:B------:R3:W-:Y:S04]  /*a970*/  STL.64 [R1+0x218], R150 ;  /* 0x0002189601007387 */ /* 0x0007e80000100a00 */
[----:B------:R-:W-:Y:S04]  /*a980*/  STL [R1+0x694], RZ ;  /* 0x000694ff01007387 */ /* 0x000fe80000100800 */
[----:B0-----:R-:W4:Y:S04]  /*a990*/  LDL.LU.64 R144, [R1+0x3e0] ;  /* 0x0003e00001907983 */ /* 0x001f280000300a00 */
[----:B-1----:R-:W4:Y:S04]  /*a9a0*/  LDL.LU.64 R146, [R1+0x3e8] ;  /* 0x0003e80001927983 */ /* 0x002f280000300a00 */
[----:B--2---:R-:W2:Y:S04]  /*a9b0*/  LDL.LU.64 R148, [R1+0x3f0] ;  /* 0x0003f00001947983 */ /* 0x004ea80000300a00 */
[----:B---3--:R-:W2:Y:S01]  /*a9c0*/  LDL.LU.64 R150, [R1+0x3f8] ;  /* 0x0003f80001967983 */ /* 0x008ea20000300a00 */
[----:B------:R-:W-:Y:S01]  /*a9d0*/  UMOV UR22, UR56 ;  /* 0x0000003800167c82 */ /* 0x000fe20008000000 */
[----:B------:R-:W-:Y:S01]  /*a9e0*/  UMOV UR23, UR57 ;  /* 0x0000003900177c82 */ /* 0x000fe20008000000 */
[----:B------:R-:W-:-:S02]  /*a9f0*/  WARPGROUP.DEPBAR.LE gsb0, 0x0 ;  /* 0x00008000000079c5 */ /* 0x000fc40000010000 */
[----:B----4-:R-:W-:-:S06]  /*aa00*/  WARPGROUP.ARRIVE ;  /* 0x00000000000079c5 */ /* 0x010fcc0000000000 */
[----:B------:R-:W-:Y:S01]  /*aa10*/  QGMMA.64x16x32.F32.E4M3.E4M3 R80, gdesc[UR20], R80, gsb0 ;  /* 0x00200000145079f3 */ /* 0x000fe20008000850 */
[----:B------:R0:W-:Y:S04]  /*aa20*/  STL.64 [R1+0x280], R176 ;  /* 0x000280b001007387 */ /* 0x0001e80000100a00 */
[----:B------:R1:W-:Y:S04]  /*aa30*/  STL.64 [R1+0x288], R178 ;  /* 0x000288b201007387 */ /* 0x0003e80000100a00 */
[----:B------:R-:W-:Y:S04]  /*aa40*/  STL.64 [R1+0x290], R180 ;  /* 0x000290b401007387 */ /* 0x000fe80000100a00 */
[----:B------:R-:W-:Y:S04]  /*aa50*/  STL.64 [R1+0x298], R182 ;  /* 0x000298b601007387 */ /* 0x000fe80000100a00 */
[----:B------:R-:W-:Y:S04]  /*aa60*/  STL [R1+0x690], RZ ;  /* 0x000690ff01007387 */ /* 0x000fe80000100800 */
[----:B0-----:R-:W3:Y:S04]  /*aa70*/  LDL.LU R176, [R1+0x360] ;  /* 0x0003600001b07983 */ /* 0x001ee80000300800 */
[----:B------:R-:W3:Y:S04]  /*aa80*/  LDL.LU R177, [R1+0x364] ;  /* 0x0003640001b17983 */ /* 0x000ee80000300800 */
[----:B-1----:R-:W3:Y:S04]  /*aa90*/  LDL.LU R178, [R1+0x368] ;  /* 0x0003680001b27983 */ /* 0x002ee80000300800 */
[----:B------:R-:W3:Y:S01]  /*aaa0*/  LDL.LU R179, [R1+0x36c] ;  /* 0x00036c0001b37983 */ /* 0x000ee20000300800 */
[----:B------:R-:W-:Y:S01]  /*aab0*/  UMOV UR22, UR48 ;  /* 0x0000003000167c82 */ /* 0x000fe20008000000 */
[----:B------:R-:W-:Y:S01]  /*aac0*/  UMOV UR23, UR49 ;  /* 0x0000003100177c82 */ /* 0x000fe20008000000 */
[----:B------:R-:W-:-:S02]  /*aad0*/  WARPGROUP.DEPBAR.LE gsb0, 0x0 ;  /* 0x00008000000079c5 */ /* 0x000fc40000010000 */
[----:B------:R-:W-:-:S06]  /*aae0*/  WARPGROUP.ARRIVE ;  /* 0x00000000000079c5 */ /* 0x000fcc0000000000 */
[----:B------:R-:W-:Y:S01]  /*aaf0*/  QGMMA.64x16x32.F32.E4M3.E4M3 R112, gdesc[UR20], R112, gsb0 ;  /* 0x00200000147079f3 */ /* 0x000fe20008000870 */
[----:B------:R-:W-:Y:S01]  /*ab00*/  UMOV UR22, UR6 ;  /* 0x0000000600167c82 */ /* 0x000fe20008000000 */
[----:B------:R-:W-:Y:S01]  /*ab10*/  UMOV UR23, UR7 ;  /* 0x0000000700177c82 */ /* 0x000fe20008000000 */
[----:B------:R-:W-:Y:S01]  /*ab20*/  STL.64 [R1+0x300], R80 ;  /* 0x0003005001007387 */ /* 0x000fe20000100a00 */
[----:B------:R-:W-:Y:S02]  /*ab30*/  WARPGROUP.DEPBAR.LE gsb0, 0x0 ;  /* 0x00008000000079c5 */ /* 0x000fe40000010000 */
[----:B------:R-:W-:-:S06]  /*ab40*/  WARPGROUP.ARRIVE ;  /* 0x00000000000079c5 */ /* 0x000fcc0000000000 */
[----:B------:R-:W-:Y:S01]  /*ab50*/  QGMMA.64x16x32.F32.E4M3.E4M3 R208, gdesc[UR20], R208, gsb0 ;  /* 0x0020000014d079f3 */ /* 0x000fe200080008d0 */
[----:B------:R-:W-:Y:S04]  /*ab60*/  STL.64 [R1+0x308], R82 ;  /* 0x0003085201007387 */ /* 0x000fe80000100a00 */
[----:B------:R-:W-:Y:S04]  /*ab70*/  STL.64 [R1+0x310], R84 ;  /* 0x0003105401007387 */ /* 0x000fe80000100a00 */
[----:B------:R-:W-:Y:S04]  /*ab80*/  STL.64 [R1+0x318], R86 ;  /* 0x0003185601007387 */ /* 0x000fe80000100a00 */
[----:B------:R-:W-:Y:S04]  /*ab90*/  STL [R1+0x68c], RZ ;  /* 0x00068cff01007387 */ /* 0x000fe80000100800 */
[----:B------:R-:W-:Y:S04]  /*aba0*/  STL.64 [R1+0x380], R112 ;  /* 0x0003807001007387 */ /* 0x000fe80000100a00 */
[----:B------:R-:W-:Y:S04]  /*abb0*/  STL.64 [R1+0x388], R114 ;  /* 0x0003887201007387 */ /* 0x000fe80000100a00 */
[----:B------:R-:W-:Y:S04]  /*abc0*/  STL.64 [R1+0x390], R116 ;  /* 0x0003907401007387 */ /* 0x000fe80000100a00 */
[----:B------:R-:W-:Y:S04]  /*abd0*/  STL.64 [R1+0x398], R118 ;  /* 0x0003987601007387 */ /* 0x000fe80000100a00 */
[----:B------:R-:W-:Y:S04]  /*abe0*/  STL [R1+0x688], RZ ;  /* 0x000688ff01007387 */ /* 0x000fe80000100800 */
[----:B------:R-:W-:Y:S01]  /*abf0*/  STL [R1+0x684], RZ ;  /* 0x000684ff01007387 */ /* 0x000fe20000100800 */
[----:B------:R-:W-:-:S03]  /*ac00*/  WARPGROUP.DEPBAR.LE gsb0, 0x0 ;  /* 0x00008000000079c5 */ /* 0x000fc60000010000 */
[----:B------:R0:W-:Y:S04]  /*ac10*/  STL.64 [R1+0x400], R208 ;  /* 0x000400d001007387 */ /* 0x0001e80000100a00 */
[----:B------:R1:W-:Y:S04]  /*ac20*/  STL.64 [R1+0x408], R210 ;  /* 0x000408d201007387 */ /* 0x0003e80000100a00 */
[----:B------:R4:W-:Y:S04]  /*ac30*/  STL.64 [R1+0x410], R212 ;  /* 0x000410d401007387 */ /* 0x0009e80000100a00 */
[----:B------:R4:W-:Y:S04]  /*ac40*/  STL.64 [R1+0x418], R214 ;  /* 0x000418d601007387 */ /* 0x0009e80000100a00 */
[----:B0-----:R-:W3:Y:S04]  /*ac50*/  LDL.LU.64 R208, [R1+0x2e0] ;  /* 0x0002e00001d07983 */ /* 0x001ee80000300a00 */
[----:B-1----:R-:W3:Y:S04]  /*ac60*/  LDL.LU.64 R210, [R1+0x2e8] ;  /* 0x0002e80001d27983 */ /* 0x002ee80000300a00 */
[----:B----4-:R-:W4:Y:S04]  /*ac70*/  LDL.LU.64 R212, [R1+0x2f0] ;  /* 0x0002f00001d47983 */ /* 0x010f280000300a00 */
[----:B------:R-:W4:Y:S01]  /*ac80*/  LDL.LU.64 R214, [R1+0x2f8] ;  /* 0x0002f80001d67983 */ /* 0x000f220000300a00 */
[----:B------:R-:W-:Y:S01]  /*ac90*/  UIADD3 UR4, UR53, 0x802, URZ ;  /* 0x0000080235047890 */ /* 0x000fe2000fffe03f */
[----:B------:R-:W-:Y:S01]  /*aca0*/  UMOV UR22, UR6 ;  /* 0x0000000600167c82 */ /* 0x000fe20008000000 */
[----:B------:R-:W-:Y:S01]  /*acb0*/  UMOV UR23, UR7 ;  /* 0x0000000700177c82 */ /* 0x000fe20008000000 */
[----:B------:R-:W-:-:S04]  /*acc0*/  UMOV UR21, 0x40000040 ;  /* 0x4000004000157882 */ /* 0x000fc80000000000 */
[----:B------:R-:W-:Y:S01]  /*acd0*/  UMOV UR20, UR4 ;  /* 0x0000000400147c82 */ /* 0x000fe20008000000 */
[----:B------:R-:W-:Y:S02]  /*ace0*/  IMAD.MOV.U32 R180, RZ, RZ, R235 ;  /* 0x000000ffffb47224 */ /* 0x000fe400078e00eb */
[----:B------:R-:W-:Y:S02]  /*acf0*/  IMAD.MOV.U32 R181, RZ, RZ, R234 ;  /* 0x000000ffffb57224 */ /* 0x000fe400078e00ea */
[----:B------:R-:W-:Y:S02]  /*ad00*/  IMAD.MOV.U32 R182, RZ, RZ, R233 ;  /* 0x000000ffffb67224 */ /* 0x000fe400078e00e9 */
[----:B------:R-:W-:Y:S01]  /*ad10*/  IMAD.MOV.U32 R183, RZ, RZ, R232 ;  /* 0x000000ffffb77224 */ /* 0x000fe200078e00e8 */
[----:B--2---:R-:W-:-:S06]  /*ad20*/  WARPGROUP.ARRIVE ;  /* 0x00000000000079c5 */ /* 0x004fcc0000000000 */
[----:B------:R-:W-:Y:S01]  /*ad30*/  QGMMA.64x16x32.F32.E4M3.E4M3 R144, gdesc[UR20], R144, gsb0 ;  /* 0x00200000149079f3 */ /* 0x000fe20008000890 */
[----:B------:R-:W-:Y:S01]  /*ad40*/  UMOV UR4, UR48 ;  /* 0x0000003000047c82 */ /* 0x000fe20008000000 */
[----:B------:R-:W-:Y:S01]  /*ad50*/  UMOV UR5, UR49 ;  /* 0x0000003100057c82 */ /* 0x000fe20008000000 */
[----:B------:R-:W-:Y:S01]  /*ad60*/  UMOV UR22, UR4 ;  /* 0x0000000400167c82 */ /* 0x000fe20008000000 */
[----:B------:R-:W-:Y:S01]  /*ad70*/  UMOV UR23, UR5 ;  /* 0x0000000500177c82 */ /* 0x000fe20008000000 */
[----:B------:R-:W-:Y:S02]  /*ad80*/  WARPGROUP.DEPBAR.LE gsb0, 0x0 ;  /* 0x00008000000079c5 */ /* 0x000fe40000010000 */
[----:B---3--:R-:W-:-:S06]  /*ad90*/  WARPGROUP.ARRIVE ;  /* 0x00000000000079c5 */ /* 0x008fcc0000000000 */
[----:B------:R-:W-:Y:S01]  /*ada0*/  QGMMA.64x16x32.F32.E4M3.E4M3 R176, gdesc[UR20], R176, gsb0 ;  /* 0x0020000014b079f3 */ /* 0x000fe200080008b0 */
[----:B------:R-:W-:Y:S02]  /*adb0*/  IMAD.MOV.U32 R235, RZ, RZ, R151 ;  /* 0x000000ffffeb7224 */ /* 0x000fe400078e0097 */
[----:B------:R-:W-:Y:S01]  /*adc0*/  IMAD.MOV.U32 R233, RZ, RZ, R149 ;  /* 0x000000ffffe97224 */ /* 0x000fe200078e0095 */
[----:B------:R0:W-:Y:S01]  /*add0*/  STL.64 [R1+0x3e0], R144 ;  /* 0x0003e09001007387 */ /* 0x0001e20000100a00 */
[----:B------:R-:W-:Y:S02]  /*ade0*/  IMAD.MOV.U32 R232, RZ, RZ, R148 ;  /* 0x000000ffffe87224 */ /* 0x000fe400078e0094 */
[----:B------:R-:W-:Y:S01]  /*adf0*/  IMAD.MOV.U32 R234, RZ, RZ, R150 ;  /* 0x000000ffffea7224 */ /* 0x000fe200078e0096 */
[----:B------:R1:W-:Y:S04]  /*ae00*/  STL.64 [R1+0x3e8], R146 ;  /* 0x0003e89201007387 */ /* 0x0003e80000100a00 */
[----:B------:R-:W-:Y:S04]  /*ae10*/  STL [R1+0xe64], R235 ;  /* 0x000e64eb01007387 */ /* 0x000fe80000100800 */
[----:B------:R-:W-:Y:S04]  /*ae20*/  STL [R1+0xe60], R233 ;  /* 0x000e60e901007387 */ /* 0x000fe80000100800 */
[----:B------:R-:W-:Y:S04]  /*ae30*/  STL [R1+0xe5c], R232 ;  /* 0x000e5ce801007387 */ /* 0x000fe80000100800 */
[----:B------:R-:W-:Y:S04]  /*ae40*/  STL [R1+0xe58], R234 ;  /* 0x000e58ea01007387 */ /* 0x000fe80000100800 */
[----:B------:R-:W-:Y:S01]  /*ae50*/  STL [R1+0x680], RZ ;  /* 0x000680ff01007387 */ /* 0x000fe20000100800 */
[----:B------:R-:W-:-:S03]  /*ae60*/  WARPGROUP.DEPBAR.LE gsb0, 0x0 ;  /* 0x00008000000079c5 */ /* 0x000fc60000010000 */
[----:B------:R2:W-:Y:S04]  /*ae70*/  STL.64 [R1+0x360], R176 ;  /* 0x000360b001007387 */ /* 0x0005e80000100a00 */
[----:B------:R3:W-:Y:S04]  /*ae80*/  STL.64 [R1+0x368], R178 ;  /* 0x000368b201007387 */ /* 0x0007e80000100a00 */
[----:B------:R3:W-:Y:S04]  /*ae90*/  STL.64 [R1+0x370], R180 ;  /* 0x000370b401007387 */ /* 0x0007e80000100a00 */
[----:B------:R3:W-:Y:S04]  /*aea0*/  STL.64 [R1+0x378], R182 ;  /* 0x000378b601007387 */ /* 0x0007e80000100a00 */
[----:B------:R-:W-:Y:S04]  /*aeb0*/  STL [R1+0x67c], RZ ;  /* 0x00067cff01007387 */ /* 0x000fe80000100800 */
[----:B------:R-:W3:Y:S04]  /*aec0*/  LDL.LU R80, [R1+0x260] ;  /* 0x0002600001507983 */ /* 0x000ee80000300800 */
[----:B------:R-:W3:Y:S04]  /*aed0*/  LDL.LU R81, [R1+0x264] ;  /* 0x0002640001517983 */ /* 0x000ee80000300800 */
[----:B------:R-:W3:Y:S04]  /*aee0*/  LDL.LU R82, [R1+0x268] ;  /* 0x0002680001527983 */ /* 0x000ee80000300800 */
[----:B------:R-:W3:Y:S04]  /*aef0*/  LDL.LU R83, [R1+0x26c] ;  /* 0x00026c0001537983 */ /* 0x000ee80000300800 */
[----:B------:R-:W3:Y:S04]  /*af00*/  LDL.LU R84, [R1+0x270] ;  /* 0x0002700001547983 */ /* 0x000ee80000300800 */
[----:B------:R-:W3:Y:S04]  /*af10*/  LDL.LU R85, [R1+0x274] ;  /* 0x0002740001557983 */ /* 0x000ee80000300800 */
[----:B------:R-:W3:Y:S04]  /*af20*/  LDL.LU R86, [R1+0x278] ;  /* 0x0002780001567983 */ /* 0x000ee80000300800 */
[----:B------:R-:W3:Y:S01]  /*af30*/  LDL.LU R87, [R1+0x27c] ;  /* 0x00027c0001577983 */ /* 0x000ee20000300800 */
[----:B------:R-:W-:-:S03]  /*af40*/  UMOV UR22, UR56 ;  /* 0x0000003800167c82 */ /* 0x000fc60008000000 */
[----:B------:R-:W3:Y:S01]  /*af50*/  LDL.LU.64 R112, [R1+0x1e0] ;  /* 0x0001e00001707983 */ /* 0x000ee20000300a00 */
[----:B------:R-:W-:-:S03]  /*af60*/  UMOV UR23, UR57 ;  /* 0x0000003900177c82 */ /* 0x000fc60008000000 */
[----:B------:R-:W3:Y:S04]  /*af70*/  LDL.LU.64 R114, [R1+0x1e8] ;  /* 0x0001e80001727983 */ /* 0x000ee80000300a00 */
[----:B------:R-:W3:Y:S04]  /*af80*/  LDL.LU.64 R116, [R1+0x1f0] ;  /* 0x0001f00001747983 */ /* 0x000ee80000300a00 */
[----:B------:R-:W3:Y:S01]  /*af90*/  LDL.LU.64 R118, [R1+0x1f8] ;  /* 0x0001f80001767983 */ /* 0x000ee20000300a00 */
[----:B----4-:R-:W-:-:S06]  /*afa0*/  WARPGROUP.ARRIVE ;  /* 0x00000000000079c5 */ /* 0x010fcc0000000000 */
[----:B------:R-:W-:Y:S03]  /*afb0*/  QGMMA.64x16x32.F32.E4M3.E4M3 R208, gdesc[UR20], R208, gsb0 ;  /* 0x0020000014d079f3 */ /* 0x000fe600080008d0 */
[----:B------:R-:W-:Y:S02]  /*afc0*/  WARPGROUP.DEPBAR.LE gsb0, 0x0 ;  /* 0x00008000000079c5 */ /* 0x000fe40000010000 */
[----:B------:R4:W-:Y:S04]  /*afd0*/  STL.64 [R1+0x2e0], R208 ;  /* 0x0002e0d001007387 */ /* 0x0009e80000100a00 */
[----:B------:R4:W-:Y:S04]  /*afe0*/  STL.64 [R1+0x2e8], R210 ;  /* 0x0002e8d201007387 */ /* 0x0009e80000100a00 */
[----:B0-----:R-:W4:Y:S04]  /*aff0*/  LDL.LU R144, [R1+0x160] ;  /* 0x0001600001907983 */ /* 0x001f280000300800 */
[----:B------:R-:W4:Y:S04]  /*b000*/  LDL.LU R145, [R1+0x164] ;  /* 0x0001640001917983 */ /* 0x000f280000300800 */
[----:B-1----:R-:W4:Y:S04]  /*b010*/  LDL.LU R146, [R1+0x168] ;  /* 0x0001680001927983 */ /* 0x002f280000300800 */
[----:B------:R-:W4:Y:S04]  /*b020*/  LDL.LU R147, [R1+0x16c] ;  /* 0x00016c0001937983 */ /* 0x000f280000300800 */
[----:B--2---:R-:W2:Y:S04]  /*b030*/  LDL.LU.64 R176, [R1+0xe0] ;  /* 0x0000e00001b07983 */ /* 0x004ea80000300a00 */
[----:B---3--:R-:W2:Y:S04]  /*b040*/  LDL.LU.64 R178, [R1+0xe8] ;  /* 0x0000e80001b27983 */ /* 0x008ea80000300a00 */
[----:B------:R-:W2:Y:S04]  /*b050*/  LDL.LU.64 R180, [R1+0xf0] ;  /* 0x0000f00001b47983 */ /* 0x000ea80000300a00 */
[----:B------:R-:W2:Y:S01]  /*b060*/  LDL.LU.64 R182, [R1+0xf8] ;  /* 0x0000f80001b67983 */ /* 0x000ea20000300a00 */
[----:B------:R-:W-:-:S02]  /*b070*/  IMAD.MOV.U32 R235, RZ, RZ, R212 ;  /* 0x000000ffffeb7224 */ /* 0x000fc400078e00d4 */
[----:B------:R-:W-:Y:S01]  /*b080*/  IMAD.MOV.U32 R233, RZ, RZ, R213 ;  /* 0x000000ffffe97224 */ /* 0x000fe200078e00d5 */
[----:B----4-:R-:W3:Y:S01]  /*b090*/  LDL.LU.64 R208, [R1+0x60] ;  /* 0x0000600001d07983 */ /* 0x010ee20000300a00 */
[----:B------:R-:W-:Y:S02]  /*b0a0*/  IMAD.MOV.U32 R232, RZ, RZ, R214 ;  /* 0x000000ffffe87224 */ /* 0x000fe400078e00d6 */
[----:B------:R-:W-:Y:S01]  /*b0b0*/  IMAD.MOV.U32 R234, RZ, RZ, R215 ;  /* 0x000000ffffea7224 */ /* 0x000fe200078e00d7 */
[----:B------:R-:W3:Y:S04]  /*b0c0*/  LDL.LU.64 R210, [R1+0x68] ;  /* 0x0000680001d27983 */ /* 0x000ee80000300a00 */
[----:B------:R-:W3:Y:S04]  /*b0d0*/  LDL.LU.64 R212, [R1+0x70] ;  /* 0x0000700001d47983 */ /* 0x000ee80000300a00 */
[----:B------:R-:W3:Y:S01]  /*b0e0*/  LDL.LU.64 R214, [R1+0x78] ;  /* 0x0000780001d67983 */ /* 0x000ee20000300a00 */
[----:B------:R-:W-:Y:S01]  /*b0f0*/  UMOV UR22, UR58 ;  /* 0x0000003a00167c82 */ /* 0x000fe20008000000 */
[----:B------:R-:W-:Y:S01]  /*b100*/  UMOV UR23, UR59 ;  /* 0x0000003b00177c82 */ /* 0x000fe20008000000 */
[----:B------:R-:W-:-:S02]  /*b110*/  IMAD.MOV.U32 R148, RZ, RZ, R23 ;  /* 0x000000ffff947224 */ /* 0x000fc400078e0017 */
[----:B------:R-:W-:Y:S02]  /*b120*/  IMAD.MOV.U32 R149, RZ, RZ, R22 ;  /* 0x000000ffff957224 */ /* 0x000fe400078e0016 */
[----:B------:R-:W-:Y:S02]  /*b130*/  IMAD.MOV.U32 R150, RZ, RZ, R21 ;  /* 0x000000ffff967224 */ /* 0x000fe400078e0015 */
[----:B------:R-:W-:Y:S01]  /*b140*/  IMAD.MOV.U32 R151, RZ, RZ, R20 ;  /* 0x000000ffff977224 */ /* 0x000fe200078e0014 */
        /* <DEDUP_REMOVED lines=15> */
[----:B--2---:R-:W-:-:S06]  /*b240*/  WARPGROUP.ARRIVE ;  /* 0x00000000000079c5 */ /* 0x004fcc0000000000 */
        /* <DEDUP_REMOVED lines=41> */
[----:B------:R-:W-:Y:S01]  /*b4e0*/  UIADD3 UR16, UR53, 0xc02, URZ ;  /* 0x00000c0235107890 */ /* 0x000fe2000fffe03f */
[----:B------:R-:W-:Y:S01]  /*b4f0*/  UMOV UR17, 0x40000040 ;  /* 0x4000004000117882 */ /* 0x000fe20000000000 */
[----:B------:R-:W-:Y:S02]  /*b500*/  WARPGROUP.DEPBAR.LE gsb0, 0x0 ;  /* 0x00008000000079c5 */ /* 0x000fe40000010000 */
[----:B------:R-:W-:-:S06]  /*b510*/  WARPGROUP.ARRIVE ;  /* 0x00000000000079c5 */ /* 0x000fcc0000000000 */
[----:B------:R-:W-:Y:S01]  /*b520*/  QGMMA.64x16x32.F32.E4M3.E4M3 R24, gdesc[UR16], R24, gsb0 ;  /* 0x00200000101879f3 */ /* 0x000fe20008000818 */
[----:B------:R-:W-:Y:S01]  /*b530*/  UMOV UR12, UR16 ;  /* 0x00000010000c7c82 */ /* 0x000fe20008000000 */
[----:B------:R-:W-:Y:S01]  /*b540*/  UMOV UR13, UR17 ;  /* 0x00000011000d7c82 */ /* 0x000fe20008000000 */
[----:B------:R-:W-:Y:S04]  /*b550*/  STL [R1+0xe74], R234 ;  /* 0x000e74ea01007387 */ /* 0x000fe80000100800 */
[----:B------:R-:W-:Y:S04]  /*b560*/  STL [R1+0xe70], R232 ;  /* 0x000e70e801007387 */ /* 0x000fe80000100800 */
[----:B------:R0:W-:Y:S04]  /*b570*/  STL [R1+0xe6c], R235 ;  /* 0x000e6ceb01007387 */ /* 0x0001e80000100800 */
[----:B------:R1:W-:Y:S04]  /*b580*/  STL [R1+0xe68], R233 ;  /* 0x000e68e901007387 */ /* 0x0003e80000100800 */
[----:B------:R-:W-:Y:S04]  /*b590*/  STL [R1+0x678], RZ ;  /* 0x000678ff01007387 */ /* 0x000fe80000100800 */
[----:B------:R-:W-:Y:S01]  /*b5a0*/  STL.64 [R1+0x260], R80 ;  /* 0x0002605001007387 */ /* 0x000fe20000100a00 */
[----:B0-----:R-:W-:-:S02]  /*b5b0*/  IMAD.MOV.U32 R235, RZ, RZ, R118 ;  /* 0x000000ffffeb7224 */ /* 0x001fc400078e0076 */
[----:B-1----:R-:W-:Y:S01]  /*b5c0*/  IMAD.MOV.U32 R233, RZ, RZ, R119 ;  /* 0x000000ffffe97224 */ /* 0x002fe200078e0077 */
[----:B------:R-:W-:Y:S01]  /*b5d0*/  STL.64 [R1+0x268], R82 ;  /* 0x0002685201007387 */ /* 0x000fe20000100a00 */
[----:B------:R-:W-:-:S03]  /*b5e0*/  IMAD.MOV.U32 R234, RZ, RZ, R116 ;  /* 0x000000ffffea7224 */ /* 0x000fc600078e0074 */
[----:B------:R-:W-:Y:S01]  /*b5f0*/  STL.64 [R1+0x270], R84 ;  /* 0x0002705401007387 */ /* 0x000fe20000100a00 */
[----:B------:R-:W-:Y:S02]  /*b600*/  WARPGROUP.DEPBAR.LE gsb0, 0x0 ;  /* 0x00008000000079c5 */ /* 0x000fe40000010000 */
[----:B------:R-:W-:-:S06]  /*b610*/  WARPGROUP.ARRIVE ;  /* 0x00000000000079c5 */ /* 0x000fcc0000000000 */
[----:B------:R-:W-:Y:S01]  /*b620*/  QGMMA.64x16x32.F32.E4M3.E4M3 R56, gdesc[UR12], R56, gsb0 ;  /* 0x002000000c3879f3 */ /* 0x000fe20008000838 */
[----:B------:R-:W-:Y:S01]  /*b630*/  STL.64 [R1+0x278], R86 ;  /* 0x0002785601007387 */ /* 0x000fe20000100a00 */
[----:B------:R-:W-:-:S03]  /*b640*/  IMAD.MOV.U32 R232, RZ, RZ, R117 ;  /* 0x000000ffffe87224 */ /* 0x000fc600078e0075 */
[----:B------:R-:W-:Y:S04]  /*b650*/  STL [R1+0x674], RZ ;  /* 0x000674ff01007387 */ /* 0x000fe80000100800 */
[----:B------:R-:W-:Y:S04]  /*b660*/  STL.64 [R1+0x1e0], R112 ;  /* 0x0001e07001007387 */ /* 0x000fe80000100a00 */
[----:B------:R-:W-:Y:S04]  /*b670*/  STL.64 [R1+0x1e8], R114 ;  /* 0x0001e87201007387 */ /* 0x000fe80000100a00 */
[----:B------:R0:W-:Y:S04]  /*b680*/  STL [R1+0xe84], R233 ;  /* 0x000e84e901007387 */ /* 0x0001e80000100800 */
[----:B------:R1:W-:Y:S04]  /*b690*/  STL [R1+0xe80], R235 ;  /* 0x000e80eb01007387 */ /* 0x0003e80000100800 */
[----:B------:R2:W-:Y:S04]  /*b6a0*/  STL [R1+0xe7c], R234 ;  /* 0x000e7cea01007387 */ /* 0x0005e80000100800 */
[----:B------:R-:W-:Y:S04]  /*b6b0*/  STL [R1+0xe78], R232 ;  /* 0x000e78e801007387 */ /* 0x000fe80000100800 */
[----:B------:R-:W-:Y:S04]  /*b6c0*/  STL [R1+0x670], RZ ;  /* 0x000670ff01007387 */ /* 0x000fe80000100800 */
[----:B------:R-:W-:Y:S04]  /*b6d0*/  STL.64 [R1+0x160], R144 ;  /* 0x0001609001007387 */ /* 0x000fe80000100a00 */
[----:B------:R-:W-:Y:S04]  /*b6e0*/  STL.64 [R1+0x168], R146 ;  /* 0x0001689201007387 */ /* 0x000fe80000100a00 */
[----:B------:R-:W-:Y:S04]  /*b6f0*/  STL.64 [R1+0x170], R148 ;  /* 0x0001709401007387 */ /* 0x000fe80000100a00 */
[----:B------:R-:W-:Y:S04]  /*b700*/  STL.64 [R1+0x178], R150 ;  /* 0x0001789601007387 */ /* 0x000fe80000100a00 */
[----:B------:R-:W-:Y:S04]  /*b710*/  STL [R1+0x66c], RZ ;  /* 0x00066cff01007387 */ /* 0x000fe80000100800 */
[----:B------:R3:W-:Y:S04]  /*b720*/  STL.64 [R1+0xe0], R176 ;  /* 0x0000e0b001007387 */ /* 0x0007e80000100a00 */
[----:B------:R4:W-:Y:S04]  /*b730*/  STL.64 [R1+0xe8], R178 ;  /* 0x0000e8b201007387 */ /* 0x0009e80000100a00 */
[----:B------:R-:W-:Y:S04]  /*b740*/  STL [R1+0x668], RZ ;  /* 0x000668ff01007387 */ /* 0x000fe80000100800 */
[----:B------:R4:W-:Y:S04]  /*b750*/  STL.64 [R1+0x60], R208 ;  /* 0x000060d001007387 */ /* 0x0009e80000100a00 */
[----:B------:R4:W-:Y:S04]  /*b760*/  STL.64 [R1+0x68], R210 ;  /* 0x000068d201007387 */ /* 0x0009e80000100a00 */
[----:B------:R-:W-:Y:S04]  /*b770*/  STL [R1+0x664], RZ ;  /* 0x000664ff01007387 */ /* 0x000fe80000100800 */
[----:B------:R-:W-:Y:S04]  /*b780*/  STL.64 [R1+0xe50], R230 ;  /* 0x000e50e601007387 */ /* 0x000fe80000100a00 */
[----:B------:R-:W-:Y:S04]  /*b790*/  STL.64 [R1+0xe48], R228 ;  /* 0x000e48e401007387 */ /* 0x000fe80000100a00 */
[----:B------:R-:W-:Y:S04]  /*b7a0*/  STL.64 [R1+0xe90], R226 ;  /* 0x000e90e201007387 */ /* 0x000fe80000100a00 */
[----:B------:R4:W-:Y:S04]  /*b7b0*/  STL.64 [R1+0xe88], R224 ;  /* 0x000e88e001007387 */ /* 0x0009e80000100a00 */
[----:B------:R-:W-:Y:S04]  /*b7c0*/  STL [R1+0x660], RZ ;  /* 0x000660ff01007387 */ /* 0x000fe80000100800 */
[----:B------:R-:W-:Y:S04]  /*b7d0*/  STL [R1+0x65c], RZ ;  /* 0x00065cff01007387 */ /* 0x000fe80000100800 */
[----:B------:R-:W-:Y:S04]  /*b7e0*/  STL [R1+0x658], RZ ;  /* 0x000658ff01007387 */ /* 0x000fe80000100800 */
[----:B------:R-:W-:Y:S04]  /*b7f0*/  STL [R1+0x654], RZ ;  /* 0x000654ff01007387 */ /* 0x000fe80000100800 */
[----:B------:R-:W-:Y:S04]  /*b800*/  STL [R1+0x650], RZ ;  /* 0x000650ff01007387 */ /* 0x000fe80000100800 */
[----:B------:R-:W-:Y:S01]  /*b810*/  STL [R1+0x64c], RZ ;  /* 0x00064cff01007387 */ /* 0x000fe20000100800 */
[----:B0-----:R-:W-:-:S03]  /*b820*/  IMAD.MOV.U32 R233, RZ, RZ, R180 ;  /* 0x000000ffffe97224 */ /* 0x001fc600078e00b4 */
[----:B------:R-:W-:Y:S01]  /*b830*/  STL [R1+0x648], RZ ;  /* 0x000648ff01007387 */ /* 0x000fe20000100800 */
[----:B-1----:R-:W-:-:S03]  /*b840*/  IMAD.MOV.U32 R235, RZ, RZ, R181 ;  /* 0x000000ffffeb7224 */ /* 0x002fc600078e00b5 */
[----:B------:R-:W-:Y:S01]  /*b850*/  STL [R1+0x644], RZ ;  /* 0x000644ff01007387 */ /* 0x000fe20000100800 */
[----:B--2---:R-:W-:-:S03]  /*b860*/  IMAD.MOV.U32 R234, RZ, RZ, R182 ;  /* 0x000000ffffea7224 */ /* 0x004fc600078e00b6 */
[----:B---3--:R-:W2:Y:S01]  /*b870*/  LDL.LU.64 R176, [R1+0x40] ;  /* 0x0000400001b07983 */ /* 0x008ea20000300a00 */
[----:B------:R-:W-:-:S03]  /*b880*/  IMAD.MOV.U32 R232, RZ, RZ, R183 ;  /* 0x000000ffffe87224 */ /* 0x000fc600078e00b7 */
[----:B----4-:R-:W2:Y:S04]  /*b890*/  LDL.LU.64 R178, [R1+0x48] ;  /* 0x0000480001b27983 */ /* 0x010ea80000300a00 */
[----:B------:R-:W2:Y:S04]  /*b8a0*/  LDL.LU.64 R180, [R1+0x50] ;  /* 0x0000500001b47983 */ /* 0x000ea80000300a00 */
[----:B------:R-:W2:Y:S01]  /*b8b0*/  LDL.LU.64 R182, [R1+0x58] ;  /* 0x0000580001b67983 */ /* 0x000ea20000300a00 */
[----:B------:R-:W-:Y:S02]  /*b8c0*/  WARPGROUP.DEPBAR.LE gsb0, 0x0 ;  /* 0x00008000000079c5 */ /* 0x000fe40000010000 */
[----:B------:R-:W-:Y:S01]  /*b8d0*/  WARPGROUP.ARRIVE ;  /* 0x00000000000079c5 */ /* 0x000fe20000000000 */
[----:B------:R-:W-:Y:S01]  /*b8e0*/  UMOV UR8, UR16 ;  /* 0x0000001000087c82 */ /* 0x000fe20008000000 */
[----:B------:R-:W-:-:S04]  /*b8f0*/  UMOV UR9, UR17 ;  /* 0x0000001100097c82 */ /* 0x000fc80008000000 */
        /* <DEDUP_REMOVED lines=37> */
[----:B------:R-:W-:Y:S01]  /*bb50*/  IMAD.MOV.U32 R215, RZ, RZ, R0 ;  /* 0x000000ffffd77224 */ /* 0x000fe200078e0000 */
[----:B------:R-:W-:Y:S01]  /*bb60*/  UMOV UR44, UR16 ;  /* 0x00000010002c7c82 */ /* 0x000fe20008000000 */
[----:B------:R-:W-:Y:S01]  /*bb70*/  UMOV UR45, UR17 ;  /* 0x00000011002d7c82 */ /* 0x000fe20008000000 */
[----:B------:R-:W-:-:S03]  /*bb80*/  WARPGROUP.DEPBAR.LE gsb0, 0x0 ;  /* 0x00008000000079c5 */ /* 0x000fc60000010000 */
[----:B------:R-:W-:-:S06]  /*bb90*/  WARPGROUP.ARRIVE ;  /* 0x00000000000079c5 */ /* 0x000fcc0000000000 */
[----:B------:R-:W-:Y:S01]  /*bba0*/  QGMMA.64x16x32.F32.E4M3.E4M3 R208, gdesc[UR44], R208, gsb0 ;  /* 0x002000002cd079f3 */ /* 0x000fe200080008d0 */
[----:B------:R-:W-:Y:S04]  /*bbb0*/  STL [R1+0x640], RZ ;  /* 0x000640ff01007387 */ /* 0x000fe80000100800 */
[----:B------:R-:W-:Y:S04]  /*bbc0*/  STL [R1+0x63c], RZ ;  /* 0x00063cff01007387 */ /* 0x000fe80000100800 */
[----:B------:R-:W-:Y:S04]  /*bbd0*/  STL [R1+0x638], RZ ;  /* 0x000638ff01007387 */ /* 0x000fe80000100800 */
[----:B------:R-:W-:Y:S04]  /*bbe0*/  STL [R1+0x634], RZ ;  /* 0x000634ff01007387 */ /* 0x000fe80000100800 */
[----:B------:R-:W-:Y:S04]  /*bbf0*/  STL [R1+0x630], RZ ;  /* 0x000630ff01007387 */ /* 0x000fe80000100800 */
[----:B------:R-:W-:Y:S04]  /*bc00*/  STL [R1+0x62c], RZ ;  /* 0x00062cff01007387 */ /* 0x000fe80000100800 */
[----:B------:R-:W-:Y:S04]  /*bc10*/  STL [R1+0x628], RZ ;  /* 0x000628ff01007387 */ /* 0x000fe80000100800 */
[----:B------:R-:W2:Y:S04]  /*bc20*/  LDL.LU R144, [R1+0x3c0] ;  /* 0x0003c00001907983 */ /* 0x000ea80000300800 */
[----:B------:R-:W2:Y:S01]  /*bc30*/  LDL.LU R145, [R1+0x3c4] ;  /* 0x0003c40001917983 */ /* 0x000ea20000300800 */
[----:B------:R-:W-:-:S03]  /*bc40*/  WARPGROUP.DEPBAR.LE gsb0, 0x0 ;  /* 0x00008000000079c5 */ /* 0x000fc60000010000 */
[----:B------:R0:W-:Y:S04]  /*bc50*/  STL.64 [R1+0xc0], R208 ;  /* 0x0000c0d001007387 */ /* 0x0001e80000100a00 */
[----:B------:R1:W-:Y:S04]  /*bc60*/  STL.64 [R1+0xc8], R210 ;  /* 0x0000c8d201007387 */ /* 0x0003e80000100a00 */
[----:B------:R3:W-:Y:S04]  /*bc70*/  STL.64 [R1+0xd0], R212 ;  /* 0x0000d0d401007387 */ /* 0x0007e80000100a00 */
[----:B------:R4:W-:Y:S04]  /*bc80*/  STL.64 [R1+0xd8], R214 ;  /* 0x0000d8d601007387 */ /* 0x0009e80000100a00 */
[----:B------:R-:W2:Y:S04]  /*bc90*/  LDL.LU R146, [R1+0x3c8] ;  /* 0x0003c80001927983 */ /* 0x000ea80000300800 */
        /* <DEDUP_REMOVED lines=13> */
[----:B------:R-:W3:Y:S04]  /*bd70*/  LDL.LU R224, [R1+0x1c0] ;  /* 0x0001c00001e07983 */ /* 0x000ee80000300800 */
[----:B------:R-:W3:Y:S04]  /*bd80*/  LDL.LU R225, [R1+0x1c4] ;  /* 0x0001c40001e17983 */ /* 0x000ee80000300800 */
[----:B------:R-:W3:Y:S04]  /*bd90*/  LDL.LU R226, [R1+0x1c8] ;  /* 0x0001c80001e27983 */ /* 0x000ee80000300800 */
[----:B------:R-:W3:Y:S04]  /*bda0*/  LDL.LU R227, [R1+0x1cc] ;  /* 0x0001cc0001e37983 */ /* 0x000ee80000300800 */
[----:B------:R-:W3:Y:S04]  /*bdb0*/  LDL.LU R228, [R1+0x1d0] ;  /* 0x0001d00001e47983 */ /* 0x000ee80000300800 */
[----:B------:R-:W3:Y:S04]  /*bdc0*/  LDL.LU R229, [R1+0x1d4] ;  /* 0x0001d40001e57983 */ /* 0x000ee80000300800 */
[----:B------:R-:W3:Y:S04]  /*bdd0*/  LDL.LU R230, [R1+0x1d8] ;  /* 0x0001d80001e67983 */ /* 0x000ee80000300800 */
[----:B------:R-:W3:Y:S04]  /*bde0*/  LDL.LU R231, [R1+0x1dc] ;  /* 0x0001dc0001e77983 */ /* 0x000ee80000300800 */
        /* <DEDUP_REMOVED lines=23> */
[----:B------:R-:W2:Y:S01]  /*bf60*/  LDL.LU R119, [R1+0x35c] ;  /* 0x00035c0001777983 */ /* 0x000ea20000300800 */
        /* <DEDUP_REMOVED lines=13> */
[----:B----4-:R-:W-:Y:S01]  /*c040*/  WARPGROUP.ARRIVE ;  /* 0x00000000000079c5 */ /* 0x010fe20000000000 */
[----:B------:R-:W-:Y:S01]  /*c050*/  IMAD.MOV.U32 R19, RZ, RZ, R176 ;  /* 0x000000ffff137224 */ /* 0x000fe200078e00b0 */
[----:B0-----:R-:W4:Y:S04]  /*c060*/  LDL.LU.64 R208, [R1+0x3a0] ;  /* 0x0003a00001d07983 */ /* 0x001f280000300a00 */
[----:B------:R-:W-:Y:S01]  /*c070*/  QGMMA.64x16x32.F32.E4M3.E4M3 R104, gdesc[UR48], R104, gsb0 ;  /* 0x00200000306879f3 */ /* 0x000fe20008000868 */
[----:B------:R-:W-:-:S02]  /*c080*/  IMAD.MOV.U32 R8, RZ, RZ, R177 ;  /* 0x000000ffff087224 */ /* 0x000fc400078e00b1 */
[----:B------:R-:W-:Y:S02]  /*c090*/  IMAD.MOV.U32 R7, RZ, RZ, R178 ;  /* 0x000000ffff077224 */ /* 0x000fe400078e00b2 */
[----:B------:R-:W-:Y:S02]  /*c0a0*/  IMAD.MOV.U32 R6, RZ, RZ, R179 ;  /* 0x000000ffff067224 */ /* 0x000fe400078e00b3 */
[----:B------:R-:W-:Y:S02]  /*c0b0*/  IMAD.MOV.U32 R4, RZ, RZ, R180 ;  /* 0x000000ffff047224 */ /* 0x000fe400078e00b4 */
[----:B------:R-:W-:Y:S02]  /*c0c0*/  IMAD.MOV.U32 R3, RZ, RZ, R181 ;  /* 0x000000ffff037224 */ /* 0x000fe400078e00b5 */
[----:B------:R-:W-:Y:S02]  /*c0d0*/  IMAD.MOV.U32 R2, RZ, RZ, R182 ;  /* 0x000000ffff027224 */ /* 0x000fe400078e00b6 */
[----:B------:R-:W-:Y:S01]  /*c0e0*/  IMAD.MOV.U32 R0, RZ, RZ, R183 ;  /* 0x000000ffff007224 */ /* 0x000fe200078e00b7 */
[----:B------:R-:W-:Y:S01]  /*c0f0*/  UIADD3 UR12, UR23, 0x4, URZ ;  /* 0x00000004170c7890 */ /* 0x000fe2000fffe03f */
[----:B------:R-:W-:Y:S01]  /*c100*/  IMAD.MOV.U32 R176, RZ, RZ, R18 ;  /* 0x000000ffffb07224 */ /* 0x000fe200078e0012 */
[----:B-1----:R-:W4:Y:S01]  /*c110*/  LDL.LU.64 R210, [R1+0x3a8] ;  /* 0x0003a80001d27983 */ /* 0x002f220000300a00 */
[----:B------:R-:W-:-:S02]  /*c120*/  WARPGROUP.DEPBAR.LE gsb0, 0x0 ;  /* 0x00008000000079c5 */ /* 0x000fc40000010000 */
[----:B---3--:R-:W-:Y:S01]  /*c130*/  WARPGROUP.ARRIVE ;  /* 0x00000000000079c5 */ /* 0x008fe20000000000 */
[----:B------:R-:W-:Y:S01]  /*c140*/  IMAD.MOV.U32 R177, RZ, RZ, R17 ;  /* 0x000000ffffb17224 */ /* 0x000fe200078e0011 */
[----:B------:R-:W4:Y:S04]  /*c150*/  LDL.LU.64 R212, [R1+0x3b0] ;  /* 0x0003b00001d47983 */ /* 0x000f280000300a00 */
[----:B------:R-:W-:Y:S01]  /*c160*/  QGMMA.64x16x32.F32.E4M3.E4M3 R224, gdesc[UR52], R224, gsb0 ;  /* 0x0020000034e079f3 */ /* 0x000fe200080008e0 */
[----:B------:R-:W-:Y:S01]  /*c170*/  IMAD.MOV.U32 R178, RZ, RZ, R16 ;  /* 0x000000ffffb27224 */ /* 0x000fe200078e0010 */
[----:B------:R-:W4:Y:S01]  /*c180*/  LDL.LU.64 R214, [R1+0x3b8] ;  /* 0x0003b80001d67983 */ /* 0x000f220000300a00 */
[----:B------:R-:W-:Y:S02]  /*c190*/  WARPGROUP.DEPBAR.LE gsb0, 0x0 ;  /* 0x00008000000079c5 */ /* 0x000fe40000010000 */
[----:B--2---:R-:W-:-:S06]  /*c1a0*/  WARPGROUP.ARRIVE ;  /* 0x00000000000079c5 */ /* 0x004fcc0000000000 */
[----:B------:R-:W-:Y:S03]  /*c1b0*/  QGMMA.64x16x32.F32.E4M3.E4M3 R48, gdesc[UR56], R48, gsb0 ;  /* 0x00200000383079f3 */ /* 0x000fe60008000830 */
[----:B------:R-:W-:Y:S02]  /*c1c0*/  WARPGROUP.DEPBAR.LE gsb0, 0x0 ;  /* 0x00008000000079c5 */ /* 0x000fe40000010000 */
[----:B------:R-:W-:-:S06]  /*c1d0*/  WARPGROUP.ARRIVE ;  /* 0x00000000000079c5 */ /* 0x000fcc0000000000 */
[----:B------:R-:W-:Y:S01]  /*c1e0*/  QGMMA.64x16x32.F32.E4M3.E4M3 R80, gdesc[UR8], R80, gsb0 ;  /* 0x00200000085079f3 */ /* 0x000fe20008000850 */
[----:B------:R-:W-:Y:S01]  /*c1f0*/  UMOV UR8, UR16 ;  /* 0x0000001000087c82 */ /* 0x000fe20008000000 */
[----:B------:R-:W-:Y:S01]  /*c200*/  UMOV UR9, UR17 ;  /* 0x0000001100097c82 */ /* 0x000fe20008000000 */
        /* <DEDUP_REMOVED lines=10> */
[----:B------:R-:W-:Y:S02]  /*c2b0*/  IMAD.MOV.U32 R179, RZ, RZ, R15 ;  /* 0x000000ffffb37224 */ /* 0x000fe400078e000f */
[----:B------:R-:W-:Y:S02]  /*c2c0*/  IMAD.MOV.U32 R180, RZ, RZ, R14 ;  /* 0x000000ffffb47224 */ /* 0x000fe400078e000e */
[----:B------:R-:W-:Y:S02]  /*c2d0*/  IMAD.MOV.U32 R181, RZ, RZ, R13 ;  /* 0x000000ffffb57224 */ /* 0x000fe400078e000d */
[----:B------:R-:W-:Y:S02]  /*c2e0*/  IMAD.MOV.U32 R182, RZ, RZ, R12 ;  /* 0x000000ffffb67224 */ /* 0x000fe400078e000c */
[----:B------:R-:W-:Y:S01]  /*c2f0*/  IMAD.MOV.U32 R183, RZ, RZ, R11 ;  /* 0x000000ffffb77224 */ /* 0x000fe200078e000b */
[----:B------:R-:W-:Y:S01]  /*c300*/  UIADD3 UR8, UR60, 0x4, URZ ;  /* 0x000000043c087890 */ /* 0x000fe2000fffe03f */
[----:B------:R-:W-:Y:S01]  /*c310*/  UMOV UR4, UR12 ;  /* 0x0000000c00047c82 */ /* 0x000fe20008000000 */
[----:B------:R-:W-:Y:S01]  /*c320*/  UMOV UR5, 0x40000040 ;  /* 0x4000004000057882 */ /* 0x000fe20000000000 */
[----:B------:R-:W-:-:S04]  /*c330*/  UMOV UR7, 0x40000040 ;  /* 0x4000004000077882 */ /* 0x000fc80000000000 */
[----:B------:R-:W-:Y:S01]  /*c340*/  UMOV UR6, UR8 ;  /* 0x0000000800067c82 */ /* 0x000fe20008000000 */
[----:B------:R-:W-:Y:S04]  /*c350*/  STL [R1+0x624], RZ ;  /* 0x000624ff01007387 */ /* 0x000fe80000100800 */
[----:B------:R-:W-:Y:S01]  /*c360*/  STL.64 [R1+0x140], R104 ;  /* 0x0001406801007387 */ /* 0x000fe20000100a00 */
[----:B------:R-:W-:Y:S02]  /*c370*/  WARPGROUP.DEPBAR.LE gsb0, 0x0 ;  /* 0x00008000000079c5 */ /* 0x000fe40000010000 */
[----:B------:R-:W-:-:S06]  /*c380*/  WARPGROUP.ARRIVE ;  /* 0x00000000000079c5 */ /* 0x000fcc0000000000 */
[----:B------:R-:W-:Y:S01]  /*c390*/  QGMMA.64x16x32.F32.E4M3.E4M3 R176, gdesc[UR4], R176, gsb0 ;  /* 0x0020000004b079f3 */ /* 0x000fe200080008b0 */
[----:B------:R-:W-:Y:S04]  /*c3a0*/  STL.64 [R1+0x148], R106 ;  /* 0x0001486a01007387 */ /* 0x000fe80000100a00 */
[----:B------:R-:W-:Y:S04]  /*c3b0*/  STL.64 [R1+0x150], R108 ;  /* 0x0001506c01007387 */ /* 0x000fe80000100a00 */
[----:B------:R0:W-:Y:S04]  /*c3c0*/  STL.64 [R1+0x158], R110 ;  /* 0x0001586e01007387 */ /* 0x0001e80000100a00 */
[----:B0-----:R-:W2:Y:S04]  /*c3d0*/  LDL.LU.64 R110, [R1+0xf90] ;  /* 0x000f9000016e7983 */ /* 0x001ea80000300a00 */
[----:B------:R-:W2:Y:S04]  /*c3e0*/  LDL.LU.64 R108, [R1+0xf88] ;  /* 0x000f8800016c7983 */ /* 0x000ea80000300a00 */
[----:B------:R-:W2:Y:S04]  /*c3f0*/  LDL.LU.64 R106, [R1+0xf80] ;  /* 0x000f8000016a7983 */ /* 0x000ea80000300a00 */
[----:B------:R-:W2:Y:S04]  /*c400*/  LDL.LU.64 R104, [R1+0xf78] ;  /* 0x000f780001687983 */ /* 0x000ea80000300a00 */
[----:B------:R-:W-:Y:S04]  /*c410*/  STL [R1+0x620], RZ ;  /* 0x000620ff01007387 */ /* 0x000fe80000100800 */
[----:B------:R-:W-:Y:S04]  /*c420*/  STL.64 [R1+0x1c0], R224 ;  /* 0x0001c0e001007387 */ /* 0x000fe80000100a00 */
        /* <DEDUP_REMOVED lines=17> */
[----:B------:R-:W-:Y:S01]  /*c540*/  STL.64 [R1+0x3c0], R144 ;  /* 0x0003c09001007387 */ /* 0x000fe20000100a00 */
[----:B------:R-:W-:-:S03]  /*c550*/  WARPGROUP.DEPBAR.LE gsb0, 0x0 ;  /* 0x00008000000079c5 */ /* 0x000fc60000010000 */
[----:B------:R-:W-:Y:S04]  /*c560*/  STL.64 [R1+0x3c8], R146 ;  /* 0x0003c89201007387 */ /* 0x000fe80000100a00 */
[----:B------:R-:W-:Y:S04]  /*c570*/  STL.64 [R1+0x3d0], R148 ;  /* 0x0003d09401007387 */ /* 0x000fe80000100a00 */
[----:B------:R-:W-:Y:S04]  /*c580*/  STL.64 [R1+0x3d8], R150 ;  /* 0x0003d89601007387 */ /* 0x000fe80000100a00 */
[----:B------:R0:W-:Y:S04]  /*c590*/  STL.64 [R1+0x420], R176 ;  /* 0x000420b001007387 */ /* 0x0001e80000100a00 */
[----:B------:R1:W-:Y:S04]  /*c5a0*/  STL.64 [R1+0x428], R178 ;  /* 0x000428b201007387 */ /* 0x0003e80000100a00 */
[----:B------:R3:W-:Y:S04]  /*c5b0*/  STL.64 [R1+0x430], R180 ;  /* 0x000430b401007387 */ /* 0x0007e80000100a00 */
[----:B------:R3:W-:Y:S04]  /*c5c0*/  STL.64 [R1+0x438], R182 ;  /* 0x000438b601007387 */ /* 0x0007e80000100a00 */
[----:B0-----:R-:W2:Y:S04]  /*c5d0*/  LDL.LU R176, [R1+0x120] ;  /* 0x0001200001b07983 */ /* 0x001ea80000300800 */
[----:B------:R-:W2:Y:S04]  /*c5e0*/  LDL.LU R177, [R1+0x124] ;  /* 0x0001240001b17983 */ /* 0x000ea80000300800 */
[----:B-1----:R-:W2:Y:S04]  /*c5f0*/  LDL.LU R178, [R1+0x128] ;  /* 0x0001280001b27983 */ /* 0x002ea80000300800 */
[----:B------:R-:W2:Y:S04]  /*c600*/  LDL.LU R179, [R1+0x12c] ;  /* 0x00012c0001b37983 */ /* 0x000ea80000300800 */
[----:B---3--:R-:W2:Y:S04]  /*c610*/  LDL.LU R180, [R1+0x130] ;  /* 0x0001300001b47983 */ /* 0x008ea80000300800 */
        /* <DEDUP_REMOVED lines=35> */
[----:B------:R-:W-:Y:S01]  /*c850*/  UIADD3 UR9, UR60, 0x84, URZ ;  /* 0x000000843c097890 */ /* 0x000fe2000fffe03f */
[----:B----4-:R-:W-:Y:S01]  /*c860*/  WARPGROUP.ARRIVE ;  /* 0x00000000000079c5 */ /* 0x010fe20000000000 */
[----:B------:R-:W-:Y:S01]  /*c870*/  UMOV UR24, UR4 ;  /* 0x0000000400187c82 */ /* 0x000fe20008000000 */
[----:B------:R-:W-:Y:S01]  /*c880*/  UMOV UR25, UR5 ;  /* 0x0000000500197c82 */ /* 0x000fe20008000000 */
[----:B------:R-:W-:-:S03]  /*c890*/  UMOV UR27, 0x40000040 ;  /* 0x40000040001b7882 */ /* 0x000fc60000000000 */
[----:B------:R-:W-:Y:S02]  /*c8a0*/  UMOV UR26, UR9 ;  /* 0x00000009001a7c82 */ /* 0x000fe40008000000 */
[----:B------:R-:W-:Y:S01]  /*c8b0*/  QGMMA.64x16x32.F32.E4M3.E4M3 R208, gdesc[UR24], R208, gsb0 ;  /* 0x0020000018d079f3 */ /* 0x000fe200080008d0 */
[----:B------:R-:W-:Y:S01]  /*c8c0*/  UIADD3 UR8, UR60, 0x104, URZ ;  /* 0x000001043c087890 */ /* 0x000fe2000fffe03f */
[----:B------:R-:W-:Y:S01]  /*c8d0*/  UMOV UR12, UR4 ;  /* 0x00000004000c7c82 */ /* 0x000fe20008000000 */
[----:B------:R-:W-:Y:S01]  /*c8e0*/  UMOV UR13, UR5 ;  /* 0x00000005000d7c82 */ /* 0x000fe20008000000 */
[----:B------:R-:W-:-:S04]  /*c8f0*/  UMOV UR15, 0x40000040 ;  /* 0x40000040000f7882 */ /* 0x000fc80000000000 */
[----:B------:R-:W-:Y:S01]  /*c900*/  UMOV UR14, UR8 ;  /* 0x00000008000e7c82 */ /* 0x000fe20008000000 */
[----:B------:R-:W-:Y:S02]  /*c910*/  WARPGROUP.DEPBAR.LE gsb0, 0x0 ;  /* 0x00008000000079c5 */ /* 0x000fe40000010000 */
[----:B------:R-:W-:Y:S02]  /*c920*/  IMAD.MOV.U32 R18, RZ, RZ, R208 ;  /* 0x000000ffff127224 */ /* 0x000fe400078e00d0 */
[----:B------:R-:W-:Y:S01]  /*c930*/  IMAD.MOV.U32 R17, RZ, RZ, R209 ;  /* 0x000000ffff117224 */ /* 0x000fe200078e00d1 */
[----:B------:R-:W4:Y:S01]  /*c940*/  LDL.LU R208, [R1+0xa0] ;  /* 0x0000a00001d07983 */ /* 0x000f220000300800 */
[----:B------:R-:W-:Y:S02]  /*c950*/  IMAD.MOV.U32 R16, RZ, RZ, R210 ;  /* 0x000000ffff107224 */ /* 0x000fe400078e00d2 */
[----:B------:R-:W-:Y:S01]  /*c960*/  IMAD.MOV.U32 R15, RZ, RZ, R211 ;  /* 0x000000ffff0f7224 */ /* 0x000fe200078e00d3 */
[----:B------:R-:W4:Y:S01]  /*c970*/  LDL.LU R209, [R1+0xa4] ;  /* 0x0000a40001d17983 */ /* 0x000f220000300800 */
[----:B------:R-:W-:-:S03]  /*c980*/  IMAD.MOV.U32 R14, RZ, RZ, R212 ;  /* 0x000000ffff0e7224 */ /* 0x000fc600078e00d4 */
[----:B------:R-:W4:Y:S04]  /*c990*/  LDL.LU R210, [R1+0xa8] ;  /* 0x0000a80001d27983 */ /* 0x000f280000300800 */
[----:B------:R-:W4:Y:S04]  /*c9a0*/  LDL.LU R211, [R1+0xac] ;  /* 0x0000ac0001d37983 */ /* 0x000f280000300800 */
[----:B------:R-:W4:Y:S01]  /*c9b0*/  LDL.LU R212, [R1+0xb0] ;  /* 0x0000b00001d47983 */ /* 0x000f220000300800 */
        /* <DEDUP_REMOVED lines=8> */
[----:B--2---:R-:W-:Y:S01]  /*ca40*/  WARPGROUP.ARRIVE ;  /* 0x00000000000079c5 */ /* 0x004fe20000000000 */
[----:B------:R-:W-:Y:S01]  /*ca50*/  UIADD3 UR50, UR60, 0x284, URZ ;  /* 0x000002843c327890 */ /* 0x000fe2000fffe03f */
[----:B------:R-:W-:Y:S01]  /*ca60*/  UMOV UR48, UR4 ;  /* 0x0000000400307c82 */ /* 0x000fe20008000000 */
[----:B------:R-:W-:Y:S01]  /*ca70*/  UMOV UR49, UR5 ;  /* 0x0000000500317c82 */ /* 0x000fe20008000000 */
[----:B------:R-:W-:-:S02]  /*ca80*/  UMOV UR51, 0x40000040 ;  /* 0x4000004000337882 */ /* 0x000fc40000000000 */
[----:B------:R-:W-:Y:S01]  /*ca90*/  QGMMA.64x16x32.F32.E4M3.E4M3 R48, gdesc[UR12], R48, gsb0 ;  /* 0x002000000c3079f3 */ /* 0x000fe20008000830 */
[----:B------:R-:W-:Y:S01]  /*caa0*/  UIADD3 UR46, UR60, 0x304, URZ ;  /* 0x000003043c2e7890 */ /* 0x000fe2000fffe03f */
[----:B------:R-:W-:Y:S01]  /*cab0*/  UMOV UR44, UR4 ;  /* 0x00000004002c7c82 */ /* 0x000fe20008000000 */
[----:B------:R-:W-:Y:S01]  /*cac0*/  UMOV UR45, UR5 ;  /* 0x00000005002d7c82 */ /* 0x000fe20008000000 */
[----:B------:R-:W-:Y:S01]  /*cad0*/  UMOV UR47, 0x40000040 ;  /* 0x40000040002f7882 */ /* 0x000fe20000000000 */
[----:B------:R-:W-:Y:S01]  /*cae0*/  IMAD.MOV.U32 R13, RZ, RZ, R213 ;  /* 0x000000ffff0d7224 */ /* 0x000fe200078e00d5 */
[----:B------:R-:W-:Y:S01]  /*caf0*/  UIADD3 UR42, UR60, 0x384, URZ ;  /* 0x000003843c2a7890 */ /* 0x000fe2000fffe03f */
[----:B------:R-:W-:Y:S01]  /*cb00*/  IMAD.MOV.U32 R12, RZ, RZ, R214 ;  /* 0x000000ffff0c7224 */ /* 0x000fe200078e00d6 */
[----:B------:R-:W2:Y:S01]  /*cb10*/  LDL.LU.64 R224, [R1+0x20] ;  /* 0x0000200001e07983 */ /* 0x000ea20000300a00 */
[----:B------:R-:W-:Y:S02]  /*cb20*/  WARPGROUP.DEPBAR.LE gsb0, 0x0 ;  /* 0x00008000000079c5 */ /* 0x000fe40000010000 */
[----:B---3--:R-:W-:Y:S01]  /*cb30*/  WARPGROUP.ARRIVE ;  /* 0x00000000000079c5 */ /* 0x008fe20000000000 */
[----:B------:R-:W-:Y:S01]  /*cb40*/  IMAD.MOV.U32 R11, RZ, RZ, R215 ;  /* 0x000000ffff0b7224 */ /* 0x000fe200078e00d7 */
[----:B------:R-:W2:Y:S04]  /*cb50*/  LDL.LU.64 R226, [R1+0x28] ;  /* 0x0000280001e27983 */ /* 0x000ea80000300a00 */
[----:B------:R-:W-:Y:S01]  /*cb60*/  QGMMA.64x16x32.F32.E4M3.E4M3 R80, gdesc[UR56], R80, gsb0 ;  /* 0x00200000385079f3 */ /* 0x000fe20008000850 */
[----:B------:R-:W-:Y:S01]  /*cb70*/  IMAD.MOV.U32 R213, RZ, RZ, R10 ;  /* 0x000000ffffd57224 */ /* 0x000fe200078e000a */
[----:B------:R-:W-:Y:S01]  /*cb80*/  UMOV UR40, UR4 ;  /* 0x0000000400287c82 */ /* 0x000fe20008000000 */
[----:B------:R-:W-:Y:S01]  /*cb90*/  IMAD.MOV.U32 R214, RZ, RZ, R9 ;  /* 0x000000ffffd67224 */ /* 0x000fe200078e0009 */
[----:B------:R-:W-:Y:S01]  /*cba0*/  UMOV UR41, UR5 ;  /* 0x0000000500297c82 */ /* 0x000fe20008000000 */
[----:B------:R-:W-:Y:S01]  /*cbb0*/  IMAD.MOV.U32 R215, RZ, RZ, R5 ;  /* 0x000000ffffd77224 */ /* 0x000fe200078e0005 */
[----:B------:R-:W-:Y:S01]  /*cbc0*/  UMOV UR43, 0x40000040 ;  /* 0x40000040002b7882 */ /* 0x000fe20000000000 */
[----:B------:R-:W2:Y:S04]  /*cbd0*/  LDL.LU.64 R228, [R1+0x30] ;  /* 0x0000300001e47983 */ /* 0x000ea80000300a00 */
[----:B------:R-:W2:Y:S01]  /*cbe0*/  LDL.LU.64 R230, [R1+0x38] ;  /* 0x0000380001e67983 */ /* 0x000ea20000300a00 */
[----:B------:R-:W-:-:S02]  /*cbf0*/  WARPGROUP.DEPBAR.LE gsb0, 0x0 ;  /* 0x00008000000079c5 */ /* 0x000fc40000010000 */
[----:B------:R-:W-:-:S06]  /*cc00*/  WARPGROUP.ARRIVE ;  /* 0x00000000000079c5 */ /* 0x000fcc0000000000 */
[----:B------:R-:W-:Y:S03]  /*cc10*/  QGMMA.64x16x32.F32.E4M3.E4M3 R112, gdesc[UR52], R112, gsb0 ;  /* 0x00200000347079f3 */ /* 0x000fe60008000870 */
[----:B------:R-:W-:Y:S02]  /*cc20*/  WARPGROUP.DEPBAR.LE gsb0, 0x0 ;  /* 0x00008000000079c5 */ /* 0x000fe40000010000 */
[----:B------:R-:W-:-:S06]  /*cc30*/  WARPGROUP.ARRIVE ;  /* 0x00000000000079c5 */ /* 0x000fcc0000000000 */
[----:B------:R-:W-:Y:S03]  /*cc40*/  QGMMA.64x16x32.F32.E4M3.E4M3 R144, gdesc[UR48], R144, gsb0 ;  /* 0x00200000309079f3 */ /* 0x000fe60008000890 */
[----:B------:R-:W-:Y:S02]  /*cc50*/  WARPGROUP.DEPBAR.LE gsb0, 0x0 ;  /* 0x00008000000079c5 */ /* 0x000fe40000010000 */
[----:B------:R-:W-:-:S06]  /*cc60*/  WARPGROUP.ARRIVE ;  /* 0x00000000000079c5 */ /* 0x000fcc0000000000 */
        /* <DEDUP_REMOVED lines=10> */
[----:B----4-:R-:W-:-:S06]  /*cd10*/  WARPGROUP.ARRIVE ;  /* 0x00000000000079c5 */ /* 0x010fcc0000000000 */
        /* <DEDUP_REMOVED lines=12> */
[----:B------:R0:W-:Y:S04]  /*cde0*/  STL.64 [R1+0x238], R118 ;  /* 0x0002387601007387 */ /* 0x0001e80000100a00 */
[----:B0-----:R-:W3:Y:S04]  /*cdf0*/  LDL.LU.64 R118, [R1+0xf30] ;  /* 0x000f300001767983 */ /* 0x001ee80000300a00 */
[----:B------:R-:W3:Y:S04]  /*ce00*/  LDL.LU.64 R116, [R1+0xf28] ;  /* 0x000f280001747983 */ /* 0x000ee80000300a00 */
        /* <DEDUP_REMOVED lines=14> */
[----:B------:R-:W-:-:S03]  /*cef0*/  WARPGROUP.DEPBAR.LE gsb0, 0x0 ;  /* 0x00008000000079c5 */ /* 0x000fc60000010000 */
        /* <DEDUP_REMOVED lines=13> */
[----:B--2---:R-:W-:Y:S01]  /*cfd0*/  WARPGROUP.ARRIVE ;  /* 0x00000000000079c5 */ /* 0x004fe20000000000 */
[----:B------:R-:W-:Y:S01]  /*cfe0*/  UMOV UR36, UR4 ;  /* 0x0000000400247c82 */ /* 0x000fe20008000000 */
[----:B------:R-:W-:Y:S01]  /*cff0*/  UMOV UR37, UR5 ;  /* 0x0000000500257c82 */ /* 0x000fe20008000000 */
[----:B------:R-:W-:-:S05]  /*d000*/  UMOV UR39, 0x40000040 ;  /* 0x4000004000277882 */ /* 0x000fca0000000000 */
[----:B------:R-:W-:Y:S01]  /*d010*/  QGMMA.64x16x32.F32.E4M3.E4M3 R224, gdesc[UR36], R224, gsb0 ;  /* 0x0020000024e079f3 */ /* 0x000fe200080008e0 */
[----:B------:R-:W-:Y:S01]  /*d020*/  UIADD3 UR34, UR60, 0x484, URZ ;  /* 0x000004843c227890 */ /* 0x000fe2000fffe03f */
[----:B------:R-:W-:Y:S01]  /*d030*/  UMOV UR32, UR4 ;  /* 0x0000000400207c82 */ /* 0x000fe20008000000 */
[----:B------:R-:W-:Y:S01]  /*d040*/  UMOV UR33, UR5 ;  /* 0x0000000500217c82 */ /* 0x000fe20008000000 */
[----:B------:R-:W-:Y:S01]  /*d050*/  UMOV UR35, 0x40000040 ;  /* 0x4000004000237882 */ /* 0x000fe20000000000 */
[----:B------:R-:W-:Y:S02]  /*d060*/  WARPGROUP.DEPBAR.LE gsb0, 0x0 ;  /* 0x00008000000079c5 */ /* 0x000fe40000010000 */
        /* <DEDUP_REMOVED lines=42> */
[----:B------:R0:W-:Y:S04]  /*d310*/  STL.64 [R1+0x20], R224 ;  /* 0x000020e001007387 */ /* 0x0001e80000100a00 */
[----:B------:R1:W-:Y:S04]  /*d320*/  STL.64 [R1+0x28], R226 ;  /* 0x000028e201007387 */ /* 0x0003e80000100a00 */
[----:B------:R2:W-:Y:S01]  /*d330*/  STL [R1+0x30], R228 ;  /* 0x000030e401007387 */ /* 0x0005e20000100800 */
[----:B------:R-:W-:-:S02]  /*d340*/  WARPGROUP.DEPBAR.LE gsb0, 0x0 ;  /* 0x00008000000079c5 */ /* 0x000fc40000010000 */
[----:B------:R-:W-:-:S06]  /*d350*/  WARPGROUP.ARRIVE ;  /* 0x00000000000079c5 */ /* 0x000fcc0000000000 */
[----:B------:R-:W-:Y:S01]  /*d360*/  QGMMA.64x16x32.F32.E4M3.E4M3 R48, gdesc[UR16], R48, gsb0 ;  /* 0x00200000103079f3 */ /* 0x000fe20008000830 */
        /* <DEDUP_REMOVED lines=16> */
[----:B------:R-:W-:Y:S01]  /*d470*/  STL.64 [R1+0xe00], R86 ;  /* 0x000e005601007387 */ /* 0x000fe20000100a00 */
[----:B------:R-:W-:-:S03]  /*d480*/  WARPGROUP.DEPBAR.LE gsb0, 0x0 ;  /* 0x00008000000079c5 */ /* 0x000fc60000010000 */
[----:B------:R-:W-:Y:S04]  /*d490*/  STL.64 [R1+0xdf8], R84 ;  /* 0x000df85401007387 */ /* 0x000fe80000100a00 */
[----:B------:R-:W-:Y:S04]  /*d4a0*/  STL.64 [R1+0xdf0], R82 ;  /* 0x000df05201007387 */ /* 0x000fe80000100a00 */
[----:B------:R-:W-:Y:S04]  /*d4b0*/  STL.64 [R1+0xde8], R80 ;  /* 0x000de85001007387 */ /* 0x000fe80000100a00 */
[----:B------:R-:W-:Y:S01]  /*d4c0*/  STL.64 [R1+0xe20], R54 ;  /* 0x000e203601007387 */ /* 0x000fe20000100a00 */
[----:B0-----:R-:W-:-:S03]  /*d4d0*/  IMAD.MOV.U32 R224, RZ, RZ, R44 ;  /* 0x000000ffffe07224 */ /* 0x001fc600078e002c */
[----:B------:R-:W-:Y:S01]  /*d4e0*/  STL.64 [R1+0xe18], R52 ;  /* 0x000e183401007387 */ /* 0x000fe20000100a00 */
[----:B------:R-:W-:-:S03]  /*d4f0*/  IMAD.MOV.U32 R225, RZ, RZ, R45 ;  /* 0x000000ffffe17224 */ /* 0x000fc600078e002d */
[----:B------:R-:W-:Y:S01]  /*d500*/  STL.64 [R1+0xe10], R50 ;  /* 0x000e103201007387 */ /* 0x000fe20000100a00 */
[----:B-1----:R-:W-:-:S03]  /*d510*/  IMAD.MOV.U32 R226, RZ, RZ, R46 ;  /* 0x000000ffffe27224 */ /* 0x002fc600078e002e */
[----:B------:R0:W-:Y:S01]  /*d520*/  STL.64 [R1+0xe08], R48 ;  /* 0x000e083001007387 */ /* 0x0001e20000100a00 */
[----:B------:R-:W-:-:S03]  /*d530*/  IMAD.MOV.U32 R227, RZ, RZ, R47 ;  /* 0x000000ffffe37224 */ /* 0x000fc600078e002f */
[----:B------:R-:W-:Y:S04]  /*d540*/  STL [R1+0x614], RZ ;  /* 0x000614ff01007387 */ /* 0x000fe80000100800 */
[----:B------:R-:W3:Y:S04]  /*d550*/  LDL.LU R44, [R1+0xeb4] ;  /* 0x000eb400012c7983 */ /* 0x000ee80000300800 */
[----:B------:R-:W3:Y:S04]  /*d560*/  LDL.LU R45, [R1+0xeb0] ;  /* 0x000eb000012d7983 */ /* 0x000ee80000300800 */
[----:B------:R-:W3:Y:S04]  /*d570*/  LDL.LU R46, [R1+0xeac] ;  /* 0x000eac00012e7983 */ /* 0x000ee80000300800 */
[----:B------:R-:W3:Y:S01]  /*d580*/  LDL.LU R47, [R1+0xea8] ;  /* 0x000ea800012f7983 */ /* 0x000ee20000300800 */
[----:B------:R-:W-:-:S02]  /*d590*/  IMAD.MOV.U32 R10, RZ, RZ, R229 ;  /* 0x000000ffff0a7224 */ /* 0x000fc400078e00e5 */
[----:B--2---:R-:W-:Y:S02]  /*d5a0*/  IMAD.MOV.U32 R228, RZ, RZ, R76 ;  /* 0x000000ffffe47224 */ /* 0x004fe400078e004c */
[----:B------:R-:W-:Y:S01]  /*d5b0*/  IMAD.MOV.U32 R9, RZ, RZ, R230 ;  /* 0x000000ffff097224 */ /* 0x000fe200078e00e6 */
[----:B------:R-:W2:Y:S01]  /*d5c0*/  LDL.LU R76, [R1+0xea4] ;  /* 0x000ea400014c7983 */ /* 0x000ea20000300800 */
[----:B------:R-:W-:Y:S02]  /*d5d0*/  IMAD.MOV.U32 R229, RZ, RZ, R77 ;  /* 0x000000ffffe57224 */ /* 0x000fe400078e004d */
[----:B------:R-:W-:Y:S01]  /*d5e0*/  IMAD.MOV.U32 R5, RZ, RZ, R231 ;  /* 0x000000ffff057224 */ /* 0x000fe200078e00e7 */
[----:B------:R-:W2:Y:S01]  /*d5f0*/  LDL.LU R77, [R1+0xea0] ;  /* 0x000ea000014d7983 */ /* 0x000ea20000300800 */
[----:B------:R-:W-:Y:S02]  /*d600*/  IMAD.MOV.U32 R230, RZ, RZ, R78 ;  /* 0x000000ffffe67224 */ /* 0x000fe400078e004e */
[----:B------:R-:W-:Y:S01]  /*d610*/  IMAD.MOV.U32 R231, RZ, RZ, R79 ;  /* 0x000000ffffe77224 */ /* 0x000fe200078e004f */
[----:B------:R-:W2:Y:S04]  /*d620*/  LDL.LU R78, [R1+0xe9c] ;  /* 0x000e9c00014e7983 */ /* 0x000ea80000300800 */
[----:B------:R-:W2:Y:S01]  /*d630*/  LDL.LU R79, [R1+0xe98] ;  /* 0x000e9800014f7983 */ /* 0x000ea20000300800 */
[----:B------:R-:W-:-:S02]  /*d640*/  UMOV UR53, UR23 ;  /* 0x0000001700357c82 */ /* 0x000fc40008000000 */
[----:B------:R-:W-:Y:S01]  /*d650*/  UIADD3 UR20, UR53, 0x404, URZ ;  /* 0x0000040435147890 */ /* 0x000fe2000fffe03f */
[----:B------:R-:W-:Y:S01]  /*d660*/  UMOV UR22, UR18 ;  /* 0x0000001200167c82 */ /* 0x000fe20008000000 */
[----:B------:R-:W-:Y:S01]  /*d670*/  UMOV UR23, UR19 ;  /* 0x0000001300177c82 */ /* 0x000fe20008000000 */
[----:B------:R-:W-:Y:S02]  /*d680*/  UMOV UR21, 0x40000040 ;  /* 0x4000004000157882 */ /* 0x000fe40000000000 */
[----:B------:R-:W-:Y:S02]  /*d690*/  UMOV UR13, UR21 ;  /* 0x00000015000d7c82 */ /* 0x000fe40008000000 */
[----:B------:R-:W-:Y:S01]  /*d6a0*/  UMOV UR12, UR20 ;  /* 0x00000014000c7c82 */ /* 0x000fe20008000000 */
[----:B------:R-:W-:Y:S01]  /*d6b0*/  UMOV UR8, UR20 ;  /* 0x0000001400087c82 */ /* 0x000fe20008000000 */
[----:B------:R-:W-:Y:S01]  /*d6c0*/  UMOV UR9, UR21 ;  /* 0x0000001500097c82 */ /* 0x000fe20008000000 */
[----:B---3--:R-:W-:-:S06]  /*d6d0*/  WARPGROUP.ARRIVE ;  /* 0x00000000000079c5 */ /* 0x008fcc0000000000 */
[----:B------:R-:W-:Y:S03]  /*d6e0*/  QGMMA.64x16x32.F32.E4M3.E4M3 R40, gdesc[UR20], R40, gsb0 ;  /* 0x00200000142879f3 */ /* 0x000fe60008000828 */
        /* <DEDUP_REMOVED lines=39> */
[----:B------:R1:W-:Y:S04]  /*d960*/  STL.64 [R1], R224 ;  /* 0x000000e001007387 */ /* 0x0003e80000100a00 */
        /* <DEDUP_REMOVED lines=9> */
[----:B----4-:R-:W4:Y:S04]  /*da00*/  LDL.LU R112, [R1+0x280] ;  /* 0x0002800001707983 */ /* 0x010f280000300800 */
[----:B------:R-:W4:Y:S04]  /*da10*/  LDL.LU R113, [R1+0x284] ;  /* 0x0002840001717983 */ /* 0x000f280000300800 */
[----:B------:R-:W4:Y:S04]  /*da20*/  LDL.LU R114, [R1+0x288] ;  /* 0x0002880001727983 */ /* 0x000f280000300800 */
[----:B------:R-:W4:Y:S04]  /*da30*/  LDL.LU R115, [R1+0x28c] ;  /* 0x00028c0001737983 */ /* 0x000f280000300800 */
[----:B------:R-:W4:Y:S04]  /*da40*/  LDL.LU R116, [R1+0x290] ;  /* 0x0002900001747983 */ /* 0x000f280000300800 */
[----:B------:R-:W4:Y:S04]  /*da50*/  LDL.LU R117, [R1+0x294] ;  /* 0x0002940001757983 */ /* 0x000f280000300800 */
[----:B------:R-:W4:Y:S04]  /*da60*/  LDL.LU R118, [R1+0x298] ;  /* 0x0002980001767983 */ /* 0x000f280000300800 */
[----:B------:R-:W4:Y:S04]  /*da70*/  LDL.LU R119, [R1+0x29c] ;  /* 0x00029c0001777983 */ /* 0x000f280000300800 */
[----:B0-----:R-:W2:Y:S04]  /*da80*/  LDL.LU R48, [R1+0x180] ;  /* 0x0001800001307983 */ /* 0x001ea80000300800 */
[----:B------:R-:W2:Y:S04]  /*da90*/  LDL.LU R49, [R1+0x184] ;  /* 0x0001840001317983 */ /* 0x000ea80000300800 */
[----:B------:R-:W2:Y:S04]  /*daa0*/  LDL.LU R50, [R1+0x188] ;  /* 0x0001880001327983 */ /* 0x000ea80000300800 */
[----:B------:R-:W2:Y:S04]  /*dab0*/  LDL.LU R51, [R1+0x18c] ;  /* 0x00018c0001337983 */ /* 0x000ea80000300800 */
[----:B------:R-:W2:Y:S04]  /*dac0*/  LDL.LU R52, [R1+0x190] ;  /* 0x0001900001347983 */ /* 0x000ea80000300800 */
[----:B------:R-:W2:Y:S04]  /*dad0*/  LDL.LU R53, [R1+0x194] ;  /* 0x0001940001357983 */ /* 0x000ea80000300800 */
[----:B------:R-:W2:Y:S04]  /*dae0*/  LDL.LU R54, [R1+0x198] ;  /* 0x0001980001367983 */ /* 0x000ea80000300800 */
[----:B------:R-:W2:Y:S04]  /*daf0*/  LDL.LU R55, [R1+0x19c] ;  /* 0x00019c0001377983 */ /* 0x000ea80000300800 */
[----:B-1----:R-:W4:Y:S04]  /*db00*/  LDL.LU R224, [R1+0x80] ;  /* 0x0000800001e07983 */ /* 0x002f280000300800 */
[----:B------:R-:W4:Y:S04]  /*db10*/  LDL.LU R225, [R1+0x84] ;  /* 0x0000840001e17983 */ /* 0x000f280000300800 */
[----:B---3--:R-:W4:Y:S04]  /*db20*/  LDL.LU R226, [R1+0x88] ;  /* 0x0000880001e27983 */ /* 0x008f280000300800 */
[----:B------:R-:W4:Y:S04]  /*db30*/  LDL.LU R227, [R1+0x8c] ;  /* 0x00008c0001e37983 */ /* 0x000f280000300800 */
[----:B------:R-:W4:Y:S04]  /*db40*/  LDL.LU R228, [R1+0x90] ;  /* 0x0000900001e47983 */ /* 0x000f280000300800 */
[----:B------:R-:W4:Y:S04]  /*db50*/  LDL.LU R229, [R1+0x94] ;  /* 0x0000940001e57983 */ /* 0x000f280000300800 */
[----:B------:R-:W4:Y:S04]  /*db60*/  LDL.LU R230, [R1+0x98] ;  /* 0x0000980001e67983 */ /* 0x000f280000300800 */
[----:B------:R-:W4:Y:S04]  /*db70*/  LDL.LU R231, [R1+0x9c] ;  /* 0x00009c0001e77983 */ /* 0x000f280000300800 */
        /* <DEDUP_REMOVED lines=25> */
[----:B------:R-:W-:-:S02]  /*dd10*/  UMOV UR23, UR43 ;  /* 0x0000002b00177c82 */ /* 0x000fc40008000000 */
        /* <DEDUP_REMOVED lines=43> */
[----:B------:R-:W-:Y:S04]  /*dfd0*/  STL.64 [R1+0x80], R224 ;  /* 0x000080e001007387 */ /* 0x000fe80000100a00 */
[----:B------:R0:W-:Y:S04]  /*dfe0*/  STL.64 [R1+0x88], R226 ;  /* 0x000088e201007387 */ /* 0x0001e80000100a00 */
[----:B------:R-:W-:Y:S04]  /*dff0*/  STL.64 [R1+0x90], R228 ;  /* 0x000090e401007387 */ /* 0x000fe80000100a00 */
[----:B------:R-:W-:Y:S04]  /*e000*/  STL.64 [R1+0x98], R230 ;  /* 0x000098e601007387 */ /* 0x000fe80000100a00 */
[----:B0-----:R-:W2:Y:S04]  /*e010*/  LDL.LU.64 R226, [R1+0xe90] ;  /* 0x000e900001e27983 */ /* 0x001ea80000300a00 */
[----:B------:R-:W2:Y:S01]  /*e020*/  LDL.LU.64 R224, [R1+0xe88] ;  /* 0x000e880001e07983 */ /* 0x000ea20000300a00 */
[----:B------:R-:W-:-:S02]  /*e030*/  WARPGROUP.DEPBAR.LE gsb0, 0x0 ;  /* 0x00008000000079c5 */ /* 0x000fc40000010000 */
[----:B------:R-:W-:-:S06]  /*e040*/  WARPGROUP.ARRIVE ;  /* 0x00000000000079c5 */ /* 0x000fcc0000000000 */
[----:B------:R-:W-:Y:S01]  /*e050*/  QGMMA.64x16x32.F32.E4M3.E4M3 R208, gdesc[UR20], R208, gsb0 ;  /* 0x0020000014d079f3 */ /* 0x000fe200080008d0 */
        /* <DEDUP_REMOVED lines=26> */
[----:B------:R0:W-:Y:S04]  /*e200*/  STL.64 [R1+0x380], R176 ;  /* 0x000380b001007387 */ /* 0x0001e80000100a00 */
[----:B------:R-:W-:Y:S04]  /*e210*/  STL.64 [R1+0x388], R178 ;  /* 0x000388b201007387 */ /* 0x000fe80000100a00 */
[----:B------:R1:W-:Y:S04]  /*e220*/  STL.64 [R1+0x390], R180 ;  /* 0x000390b401007387 */ /* 0x0003e80000100a00 */
[----:B------:R3:W-:Y:S01]  /*e230*/  STL.64 [R1+0x398], R182 ;  /* 0x000398b601007387 */ /* 0x0007e20000100a00 */
[----:B------:R-:W-:-:S03]  /*e240*/  WARPGROUP.DEPBAR.LE gsb0, 0x0 ;  /* 0x00008000000079c5 */ /* 0x000fc60000010000 */
[----:B------:R-:W-:Y:S04]  /*e250*/  STL [R1+0x5dc], RZ ;  /* 0x0005dcff01007387 */ /* 0x000fe80000100800 */
[----:B------:R-:W-:Y:S04]  /*e260*/  STL [R1+0x5d8], RZ ;  /* 0x0005d8ff01007387 */ /* 0x000fe80000100800 */
[----:B0-----:R-:W4:Y:S04]  /*e270*/  LDL.LU R176, [R1+0xe0] ;  /* 0x0000e00001b07983 */ /* 0x001f280000300800 */
[----:B------:R0:W-:Y:S04]  /*e280*/  STL.64 [R1+0x400], R208 ;  /* 0x000400d001007387 */ /* 0x0001e80000100a00 */
[----:B------:R0:W-:Y:S04]  /*e290*/  STL.64 [R1+0x408], R210 ;  /* 0x000408d201007387 */ /* 0x0001e80000100a00 */
[----:B------:R-:W-:Y:S01]  /*e2a0*/  STL.64 [R1+0x410], R212 ;  /* 0x000410d401007387 */ /* 0x000fe20000100a00 */
[----:B-1----:R-:W-:-:S03]  /*e2b0*/  IMAD.MOV.U32 R180, RZ, RZ, R233 ;  /* 0x000000ffffb47224 */ /* 0x002fc600078e00e9 */
[----:B------:R-:W-:Y:S01]  /*e2c0*/  STL.64 [R1+0x418], R214 ;  /* 0x000418d601007387 */ /* 0x000fe20000100a00 */
[----:B------:R-:W-:-:S03]  /*e2d0*/  IMAD.MOV.U32 R181, RZ, RZ, R235 ;  /* 0x000000ffffb57224 */ /* 0x000fc600078e00eb */
[----:B------:R-:W4:Y:S01]  /*e2e0*/  LDL.LU R177, [R1+0xe4] ;  /* 0x0000e40001b17983 */ /* 0x000f220000300800 */
[----:B---3--:R-:W-:-:S03]  /*e2f0*/  IMAD.MOV.U32 R182, RZ, RZ, R234 ;  /* 0x000000ffffb67224 */ /* 0x008fc600078e00ea */
[----:B------:R-:W4:Y:S01]  /*e300*/  LDL.LU R178, [R1+0xe8] ;  /* 0x0000e80001b27983 */ /* 0x000f220000300800 */
[----:B------:R-:W-:-:S03]  /*e310*/  IMAD.MOV.U32 R183, RZ, RZ, R232 ;  /* 0x000000ffffb77224 */ /* 0x000fc600078e00e8 */
[----:B------:R-:W4:Y:S04]  /*e320*/  LDL.LU R179, [R1+0xec] ;  /* 0x0000ec0001b37983 */ /* 0x000f280000300800 */
[----:B------:R-:W3:Y:S04]  /*e330*/  LDL.LU R233, [R1+0xe84] ;  /* 0x000e840001e97983 */ /* 0x000ee80000300800 */
[----:B------:R-:W2:Y:S04]  /*e340*/  LDL.LU R235, [R1+0xe80] ;  /* 0x000e800001eb7983 */ /* 0x000ea80000300800 */
[----:B------:R-:W4:Y:S04]  /*e350*/  LDL.LU R234, [R1+0xe7c] ;  /* 0x000e7c0001ea7983 */ /* 0x000f280000300800 */
[----:B------:R-:W4:Y:S04]  /*e360*/  LDL.LU R232, [R1+0xe78] ;  /* 0x000e780001e87983 */ /* 0x000f280000300800 */
[----:B------:R-:W4:Y:S04]  /*e370*/  LDL.LU R112, [R1+0x1e0] ;  /* 0x0001e00001707983 */ /* 0x000f280000300800 */
[----:B------:R-:W4:Y:S04]  /*e380*/  LDL.LU R113, [R1+0x1e4] ;  /* 0x0001e40001717983 */ /* 0x000f280000300800 */
[----:B------:R-:W4:Y:S04]  /*e390*/  LDL.LU R114, [R1+0x1e8] ;  /* 0x0001e80001727983 */ /* 0x000f280000300800 */
[----:B------:R-:W4:Y:S01]  /*e3a0*/  LDL.LU R115, [R1+0x1ec] ;  /* 0x0001ec0001737983 */ /* 0x000f220000300800 */
[----:B---3--:R-:W-:-:S02]  /*e3b0*/  IMAD.MOV.U32 R119, RZ, RZ, R233 ;  /* 0x000000ffff777224 */ /* 0x008fc400078e00e9 */
[----:B--2---:R-:W-:Y:S02]  /*e3c0*/  IMAD.MOV.U32 R118, RZ, RZ, R235 ;  /* 0x000000ffff767224 */ /* 0x004fe400078e00eb */
[----:B----4-:R-:W-:Y:S02]  /*e3d0*/  IMAD.MOV.U32 R116, RZ, RZ, R234 ;  /* 0x000000ffff747224 */ /* 0x010fe400078e00ea */
[----:B------:R-:W2:Y:S01]  /*e3e0*/  LDL.LU R234, [R1+0xe74] ;  /* 0x000e740001ea7983 */ /* 0x000ea20000300800 */
[----:B------:R-:W-:-:S03]  /*e3f0*/  IMAD.MOV.U32 R117, RZ, RZ, R232 ;  /* 0x000000ffff757224 */ /* 0x000fc600078e00e8 */
[----:B------:R-:W3:Y:S04]  /*e400*/  LDL.LU R232, [R1+0xe70] ;  /* 0x000e700001e87983 */ /* 0x000ee80000300800 */
[----:B------:R-:W4:Y:S04]  /*e410*/  LDL.LU R235, [R1+0xe6c] ;  /* 0x000e6c0001eb7983 */ /* 0x000f280000300800 */
[----:B------:R-:W4:Y:S04]  /*e420*/  LDL.LU R233, [R1+0xe68] ;  /* 0x000e680001e97983 */ /* 0x000f280000300800 */
[----:B------:R-:W4:Y:S04]  /*e430*/  LDL.LU R48, [R1+0x2e0] ;  /* 0x0002e00001307983 */ /* 0x000f280000300800 */
[----:B------:R-:W4:Y:S04]  /*e440*/  LDL.LU R49, [R1+0x2e4] ;  /* 0x0002e40001317983 */ /* 0x000f280000300800 */
[----:B------:R-:W4:Y:S04]  /*e450*/  LDL.LU R50, [R1+0x2e8] ;  /* 0x0002e80001327983 */ /* 0x000f280000300800 */
[----:B------:R-:W4:Y:S01]  /*e460*/  LDL.LU R51, [R1+0x2ec] ;  /* 0x0002ec0001337983 */ /* 0x000f220000300800 */
[----:B--2---:R-:W-:-:S02]  /*e470*/  IMAD.MOV.U32 R55, RZ, RZ, R234 ;  /* 0x000000ffff377224 */ /* 0x004fc400078e00ea */
[----:B---3--:R-:W-:Y:S02]  /*e480*/  IMAD.MOV.U32 R54, RZ, RZ, R232 ;  /* 0x000000ffff367224 */ /* 0x008fe400078e00e8 */
[----:B----4-:R-:W-:Y:S02]  /*e490*/  IMAD.MOV.U32 R52, RZ, RZ, R235 ;  /* 0x000000ffff347224 */ /* 0x010fe400078e00eb */
[----:B------:R-:W2:Y:S01]  /*e4a0*/  LDL.LU R235, [R1+0xe64] ;  /* 0x000e640001eb7983 */ /* 0x000ea20000300800 */
[----:B------:R-:W-:-:S03]  /*e4b0*/  IMAD.MOV.U32 R53, RZ, RZ, R233 ;  /* 0x000000ffff357224 */ /* 0x000fc600078e00e9 */
        /* <DEDUP_REMOVED lines=28> */
[----:B------:R-:W4:Y:S01]  /*e680*/  LDL.LU R149, [R1+0x174] ;  /* 0x0001740001957983 */ /* 0x000f220000300800 */
[----:B------:R-:W-:-:S03]  /*e690*/  UIADD3 UR4, UR53, 0x804, URZ ;  /* 0x0000080435047890 */ /* 0x000fc6000fffe03f */
[----:B------:R-:W4:Y:S04]  /*e6a0*/  LDL.LU R150, [R1+0x178] ;  /* 0x0001780001967983 */ /* 0x000f280000300800 */
[----:B------:R-:W4:Y:S01]  /*e6b0*/  LDL.LU R151, [R1+0x17c] ;  /* 0x00017c0001977983 */ /* 0x000f220000300800 */
[----:B------:R-:W-:Y:S01]  /*e6c0*/  UMOV UR22, UR6 ;  /* 0x0000000600167c82 */ /* 0x000fe20008000000 */
[----:B------:R-:W-:Y:S01]  /*e6d0*/  UMOV UR23, UR7 ;  /* 0x0000000700177c82 */ /* 0x000fe20008000000 */
[----:B------:R-:W-:Y:S01]  /*e6e0*/  UMOV UR20, UR4 ;  /* 0x0000000400147c82 */ /* 0x000fe20008000000 */
[----:B------:R-:W-:Y:S01]  /*e6f0*/  UMOV UR21, 0x40000040 ;  /* 0x4000004000157882 */ /* 0x000fe20000000000 */
[----:B------:R-:W-:Y:S01]  /*e700*/  UMOV UR4, UR48 ;  /* 0x0000003000047c82 */ /* 0x000fe20008000000 */
[----:B------:R-:W-:Y:S01]  /*e710*/  UMOV UR5, UR49 ;  /* 0x0000003100057c82 */ /* 0x000fe20008000000 */
[----:B0-----:R-:W4:Y:S04]  /*e720*/  LDL.LU R208, [R1+0x60] ;  /* 0x0000600001d07983 */ /* 0x001f280000300800 */
[----:B------:R-:W4:Y:S04]  /*e730*/  LDL.LU R209, [R1+0x64] ;  /* 0x0000640001d17983 */ /* 0x000f280000300800 */
[----:B------:R-:W4:Y:S04]  /*e740*/  LDL.LU R210, [R1+0x68] ;  /* 0x0000680001d27983 */ /* 0x000f280000300800 */
[----:B------:R-:W4:Y:S01]  /*e750*/  LDL.LU R211, [R1+0x6c] ;  /* 0x00006c0001d37983 */ /* 0x000f220000300800 */
        /* <DEDUP_REMOVED lines=12> */
[----:B------:R-:W-:Y:S04]  /*e820*/  STL.64 [R1+0x3e0], R228 ;  /* 0x0003e0e401007387 */ /* 0x000fe80000100a00 */
[----:B------:R0:W-:Y:S04]  /*e830*/  STL.64 [R1+0x3e8], R230 ;  /* 0x0003e8e601007387 */ /* 0x0001e80000100a00 */
[----:B------:R-:W-:Y:S04]  /*e840*/  STL.64 [R1+0x3f0], R232 ;  /* 0x0003f0e801007387 */ /* 0x000fe80000100a00 */
[----:B------:R-:W-:Y:S04]  /*e850*/  STL.64 [R1+0x3f8], R234 ;  /* 0x0003f8ea01007387 */ /* 0x000fe80000100a00 */
[----:B0-----:R-:W2:Y:S04]  /*e860*/  LDL.LU.64 R230, [R1+0xe50] ;  /* 0x000e500001e67983 */ /* 0x001ea80000300a00 */
[----:B------:R-:W2:Y:S01]  /*e870*/  LDL.LU.64 R228, [R1+0xe48] ;  /* 0x000e480001e47983 */ /* 0x000ea20000300a00 */
[----:B------:R-:W-:Y:S01]  /*e880*/  UMOV UR22, UR58 ;  /* 0x0000003a00167c82 */ /* 0x000fe20008000000 */
[----:B------:R-:W-:Y:S01]  /*e890*/  UMOV UR23, UR59 ;  /* 0x0000003b00177c82 */ /* 0x000fe20008000000 */
[----:B------:R-:W-:-:S02]  /*e8a0*/  WARPGROUP.DEPBAR.LE gsb0, 0x0 ;  /* 0x00008000000079c5 */ /* 0x000fc40000010000 */
[----:B----4-:R-:W-:-:S06]  /*e8b0*/  WARPGROUP.ARRIVE ;  /* 0x00000000000079c5 */ /* 0x010fcc0000000000 */
        /* <DEDUP_REMOVED lines=85> */
[----:B------:R-:W-:Y:S01]  /*ee10*/  STL.64 [R1+0x2f0], R52 ;  /* 0x0002f03401007387 */ /* 0x000fe20000100a00 */
[----:B------:R-:W-:-:S02]  /*ee20*/  WARPGROUP.DEPBAR.LE gsb0, 0x0 ;  /* 0x00008000000079c5 */ /* 0x000fc40000010000 */
[----:B------:R-:W-:-:S06]  /*ee30*/  WARPGROUP.ARRIVE ;  /* 0x00000000000079c5 */ /* 0x000fcc0000000000 */
[----:B------:R-:W-:Y:S01]  /*ee40*/  QGMMA.64x16x32.F32.E4M3.E4M3 R120, gdesc[UR24], R120, gsb0 ;  /* 0x00200000187879f3 */ /* 0x000fe20008000878 */
        /* <DEDUP_REMOVED lines=37> */
[----:B0-----:R-:W4:Y:S04]  /*f0a0*/  LDL.LU.64 R176, [R1+0xc0] ;  /* 0x0000c00001b07983 */ /* 0x001f280000300a00 */
[----:B-1----:R-:W4:Y:S04]  /*f0b0*/  LDL.LU.64 R178, [R1+0xc8] ;  /* 0x0000c80001b27983 */ /* 0x002f280000300a00 */
[----:B--2---:R-:W2:Y:S04]  /*f0c0*/  LDL.LU.64 R180, [R1+0xd0] ;  /* 0x0000d00001b47983 */ /* 0x004ea80000300a00 */
[----:B---3--:R-:W2:Y:S01]  /*f0d0*/  LDL.LU.64 R182, [R1+0xd8] ;  /* 0x0000d80001b67983 */ /* 0x008ea20000300a00 */
[----:B------:R-:W-:-:S02]  /*f0e0*/  WARPGROUP.DEPBAR.LE gsb0, 0x0 ;  /* 0x00008000000079c5 */ /* 0x000fc40000010000 */
        /* <DEDUP_REMOVED lines=21> */
[----:B------:R-:W-:Y:S01]  /*f240*/  IMAD.MOV.U32 R151, RZ, RZ, R0 ;  /* 0x000000ffff977224 */ /* 0x000fe200078e0000 */
[----:B------:R-:W-:Y:S01]  /*f250*/  STL [R1+0x58c], RZ ;  /* 0x00058cff01007387 */ /* 0x000fe20000100800 */
[----:B------:R-:W-:Y:S01]  /*f260*/  UMOV UR40, UR16 ;  /* 0x0000001000287c82 */ /* 0x000fe20008000000 */
[----:B------:R-:W-:Y:S02]  /*f270*/  UMOV UR41, UR17 ;  /* 0x0000001100297c82 */ /* 0x000fe40008000000 */
[----:B------:R-:W-:Y:S04]  /*f280*/  STL [R1+0x588], RZ ;  /* 0x000588ff01007387 */ /* 0x000fe80000100800 */
[----:B------:R-:W-:Y:S04]  /*f290*/  STL [R1+0x584], RZ ;  /* 0x000584ff01007387 */ /* 0x000fe80000100800 */
[----:B----4-:R-:W3:Y:S04]  /*f2a0*/  LDL.LU.64 R208, [R1+0x140] ;  /* 0x0001400001d07983 */ /* 0x010ee80000300a00 */
[----:B------:R-:W3:Y:S04]  /*f2b0*/  LDL.LU.64 R210, [R1+0x148] ;  /* 0x0001480001d27983 */ /* 0x000ee80000300a00 */
[----:B------:R-:W3:Y:S04]  /*f2c0*/  LDL.LU.64 R212, [R1+0x150] ;  /* 0x0001500001d47983 */ /* 0x000ee80000300a00 */
[----:B------:R-:W3:Y:S01]  /*f2d0*/  LDL.LU.64 R214, [R1+0x158] ;  /* 0x0001580001d67983 */ /* 0x000ee20000300a00 */
[----:B------:R-:W-:-:S02]  /*f2e0*/  WARPGROUP.DEPBAR.LE gsb0, 0x0 ;  /* 0x00008000000079c5 */ /* 0x000fc40000010000 */
[----:B------:R-:W-:-:S06]  /*f2f0*/  WARPGROUP.ARRIVE ;  /* 0x00000000000079c5 */ /* 0x000fcc0000000000 */
[----:B------:R-:W-:Y:S01]  /*f300*/  QGMMA.64x16x32.F32.E4M3.E4M3 R144, gdesc[UR40], R144, gsb0 ;  /* 0x00200000289079f3 */ /* 0x000fe20008000890 */
[----:B------:R-:W-:Y:S04]  /*f310*/  STL [R1+0xd00], R216 ;  /* 0x000d00d801007387 */ /* 0x000fe80000100800 */
[----:B------:R-:W-:Y:S04]  /*f320*/  STL [R1+0xcfc], R217 ;  /* 0x000cfcd901007387 */ /* 0x000fe80000100800 */
        /* <DEDUP_REMOVED lines=13> */
[----:B0-----:R-:W3:Y:S04]  /*f400*/  LDL.LU.64 R144, [R1+0x1c0] ;  /* 0x0001c00001907983 */ /* 0x001ee80000300a00 */
[----:B-1----:R-:W3:Y:S04]  /*f410*/  LDL.LU.64 R146, [R1+0x1c8] ;  /* 0x0001c80001927983 */ /* 0x002ee80000300a00 */
[----:B----4-:R-:W4:Y:S04]  /*f420*/  LDL.LU.64 R148, [R1+0x1d0] ;  /* 0x0001d00001947983 */ /* 0x010f280000300a00 */
[----:B------:R-:W4:Y:S01]  /*f430*/  LDL.LU.64 R150, [R1+0x1d8] ;  /* 0x0001d80001967983 */ /* 0x000f220000300a00 */
[----:B------:R-:W-:Y:S01]  /*f440*/  UMOV UR44, UR16 ;  /* 0x00000010002c7c82 */ /* 0x000fe20008000000 */
[----:B------:R-:W-:Y:S01]  /*f450*/  UMOV UR45, UR17 ;  /* 0x00000011002d7c82 */ /* 0x000fe20008000000 */
[----:B--2---:R-:W-:-:S06]  /*f460*/  WARPGROUP.ARRIVE ;  /* 0x00000000000079c5 */ /* 0x004fcc0000000000 */
[----:B------:R-:W-:Y:S03]  /*f470*/  QGMMA.64x16x32.F32.E4M3.E4M3 R176, gdesc[UR44], R176, gsb0 ;  /* 0x002000002cb079f3 */ /* 0x000fe600080008b0 */
[----:B------:R-:W-:Y:S02]  /*f480*/  WARPGROUP.DEPBAR.LE gsb0, 0x0 ;  /* 0x00008000000079c5 */ /* 0x000fe40000010000 */
[----:B------:R-:W-:Y:S02]  /*f490*/  IMAD.MOV.U32 R223, RZ, RZ, R183 ;  /* 0x000000ffffdf7224 */ /* 0x000fe400078e00b7 */
[----:B------:R-:W-:Y:S02]  /*f4a0*/  IMAD.MOV.U32 R222, RZ, RZ, R182 ;  /* 0x000000ffffde7224 */ /* 0x000fe400078e00b6 */
[----:B------:R-:W-:Y:S02]  /*f4b0*/  IMAD.MOV.U32 R221, RZ, RZ, R181 ;  /* 0x000000ffffdd7224 */ /* 0x000fe400078e00b5 */
[----:B------:R-:W-:Y:S01]  /*f4c0*/  IMAD.MOV.U32 R220, RZ, RZ, R180 ;  /* 0x000000ffffdc7224 */ /* 0x000fe200078e00b4 */
[----:B------:R-:W-:Y:S01]  /*f4d0*/  STL [R1+0xd20], R223 ;  /* 0x000d20df01007387 */ /* 0x000fe20000100800 */
[----:B------:R-:W-:-:S02]  /*f4e0*/  IMAD.MOV.U32 R219, RZ, RZ, R179 ;  /* 0x000000ffffdb7224 */ /* 0x000fc400078e00b3 */
[----:B------:R-:W-:Y:S01]  /*f4f0*/  IMAD.MOV.U32 R218, RZ, RZ, R178 ;  /* 0x000000ffffda7224 */ /* 0x000fe200078e00b2 */
[----:B------:R-:W-:Y:S01]  /*f500*/  STL [R1+0xd1c], R222 ;  /* 0x000d1cde01007387 */ /* 0x000fe20000100800 */
[----:B------:R-:W-:Y:S02]  /*f510*/  IMAD.MOV.U32 R217, RZ, RZ, R177 ;  /* 0x000000ffffd97224 */ /* 0x000fe400078e00b1 */
[----:B------:R-:W-:Y:S01]  /*f520*/  IMAD.MOV.U32 R216, RZ, RZ, R176 ;  /* 0x000000ffffd87224 */ /* 0x000fe200078e00b0 */
[----:B------:R-:W-:Y:S04]  /*f530*/  STL [R1+0xd18], R221 ;  /* 0x000d18dd01007387 */ /* 0x000fe80000100800 */
[----:B------:R-:W-:Y:S04]  /*f540*/  STL [R1+0xd14], R220 ;  /* 0x000d14dc01007387 */ /* 0x000fe80000100800 */
[----:B------:R-:W-:Y:S04]  /*f550*/  STL [R1+0xd10], R219 ;  /* 0x000d10db01007387 */ /* 0x000fe80000100800 */
[----:B------:R-:W-:Y:S04]  /*f560*/  STL [R1+0xd0c], R218 ;  /* 0x000d0cda01007387 */ /* 0x000fe80000100800 */
[----:B------:R-:W-:Y:S04]  /*f570*/  STL [R1+0xd08], R217 ;  /* 0x000d08d901007387 */ /* 0x000fe80000100800 */
[----:B------:R0:W-:Y:S04]  /*f580*/  STL [R1+0xd04], R216 ;  /* 0x000d04d801007387 */ /* 0x0001e80000100800 */
[----:B------:R-:W-:Y:S04]  /*f590*/  STL [R1+0x578], RZ ;  /* 0x000578ff01007387 */ /* 0x000fe80000100800 */
[----:B------:R-:W2:Y:S04]  /*f5a0*/  LDL.LU.64 R176, [R1+0x240] ;  /* 0x0002400001b07983 */ /* 0x000ea80000300a00 */
[----:B------:R-:W2:Y:S04]  /*f5b0*/  LDL.LU.64 R178, [R1+0x248] ;  /* 0x0002480001b27983 */ /* 0x000ea80000300a00 */
[----:B------:R-:W2:Y:S04]  /*f5c0*/  LDL.LU.64 R180, [R1+0x250] ;  /* 0x0002500001b47983 */ /* 0x000ea80000300a00 */
[----:B------:R-:W2:Y:S01]  /*f5d0*/  LDL.LU.64 R182, [R1+0x258] ;  /* 0x0002580001b67983 */ /* 0x000ea20000300a00 */
[----:B------:R-:W-:Y:S01]  /*f5e0*/  UMOV UR48, UR16 ;  /* 0x0000001000307c82 */ /* 0x000fe20008000000 */
[----:B------:R-:W-:Y:S01]  /*f5f0*/  UMOV UR49, UR17 ;  /* 0x0000001100317c82 */ /* 0x000fe20008000000 */
[----:B---3--:R-:W-:-:S06]  /*f600*/  WARPGROUP.ARRIVE ;  /* 0x00000000000079c5 */ /* 0x008fcc0000000000 */
[----:B------:R-:W-:Y:S01]  /*f610*/  QGMMA.64x16x32.F32.E4M3.E4M3 R208, gdesc[UR48], R208, gsb0 ;  /* 0x0020000030d079f3 */ /* 0x000fe200080008d0 */
[----:B------:R-:W-:Y:S01]  /*f620*/  UMOV UR23, UR53 ;  /* 0x0000003500177c82 */ /* 0x000fe20008000000 */
[----:B------:R-:W-:Y:S01]  /*f630*/  UMOV UR52, UR16 ;  /* 0x0000001000347c82 */ /* 0x000fe20008000000 */
[----:B------:R-:W-:Y:S01]  /*f640*/  UMOV UR53, UR17 ;  /* 0x0000001100357c82 */ /* 0x000fe20008000000 */
[----:B------:R-:W-:Y:S02]  /*f650*/  WARPGROUP.DEPBAR.LE gsb0, 0x0 ;  /* 0x00008000000079c5 */ /* 0x000fe40000010000 */
[----:B0-----:R-:W-:Y:S02]  /*f660*/  IMAD.MOV.U32 R216, RZ, RZ, R215 ;  /* 0x000000ffffd87224 */ /* 0x001fe400078e00d7 */
[----:B------:R-:W-:Y:S02]  /*f670*/  IMAD.MOV.U32 R217, RZ, RZ, R214 ;  /* 0x000000ffffd97224 */ /* 0x000fe400078e00d6 */
[----:B------:R-:W-:-:S02]  /*f680*/  IMAD.MOV.U32 R223, RZ, RZ, R208 ;  /* 0x000000ffffdf7224 */ /* 0x000fc400078e00d0 */
[----:B------:R-:W-:Y:S01]  /*f690*/  IMAD.MOV.U32 R222, RZ, RZ, R209 ;  /* 0x000000ffffde7224 */ /* 0x000fe200078e00d1 */
[----:B------:R0:W-:Y:S01]  /*f6a0*/  STL [R1+0xd40], R216 ;  /* 0x000d40d801007387 */ /* 0x0001e20000100800 */
[----:B------:R-:W-:Y:S02]  /*f6b0*/  IMAD.MOV.U32 R221, RZ, RZ, R210 ;  /* 0x000000ffffdd7224 */ /* 0x000fe400078e00d2 */
[----:B------:R-:W-:Y:S01]  /*f6c0*/  IMAD.MOV.U32 R220, RZ, RZ, R211 ;  /* 0x000000ffffdc7224 */ /* 0x000fe200078e00d3 */
[----:B------:R1:W-:Y:S01]  /*f6d0*/  STL [R1+0xd3c], R217 ;  /* 0x000d3cd901007387 */ /* 0x0003e20000100800 */
[----:B------:R-:W-:Y:S02]  /*f6e0*/  IMAD.MOV.U32 R219, RZ, RZ, R212 ;  /* 0x000000ffffdb7224 */ /* 0x000fe400078e00d4 */
[----:B------:R-:W-:Y:S01]  /*f6f0*/  IMAD.MOV.U32 R218, RZ, RZ, R213 ;  /* 0x000000ffffda7224 */ /* 0x000fe200078e00d5 */
[----:B------:R3:W-:Y:S04]  /*f700*/  STL [R1+0xd38], R223 ;  /* 0x000d38df01007387 */ /* 0x0007e80000100800 */
[----:B------:R3:W-:Y:S04]  /*f710*/  STL [R1+0xd34], R222 ;  /* 0x000d34de01007387 */ /* 0x0007e80000100800 */
[----:B------:R3:W-:Y:S04]  /*f720*/  STL [R1+0xd30], R221 ;  /* 0x000d30dd01007387 */ /* 0x0007e80000100800 */
[----:B------:R3:W-:Y:S04]  /*f730*/  STL [R1+0xd2c], R220 ;  /* 0x000d2cdc01007387 */ /* 0x0007e80000100800 */
[----:B------:R3:W-:Y:S04]  /*f740*/  STL [R1+0xd28], R219 ;  /* 0x000d28db01007387 */ /* 0x0007e80000100800 */
[----:B------:R3:W-:Y:S01]  /*f750*/  STL [R1+0xd24], R218 ;  /* 0x000d24da01007387 */ /* 0x0007e20000100800 */
[----:B----4-:R-:W-:-:S06]  /*f760*/  WARPGROUP.ARRIVE ;  /* 0x00000000000079c5 */ /* 0x010fcc0000000000 */
[----:B------:R-:W-:Y:S01]  /*f770*/  QGMMA.64x16x32.F32.E4M3.E4M3 R144, gdesc[UR52], R144, gsb0 ;  /* 0x00200000349079f3 */ /* 0x000fe20008000890 */
[----:B------:R-:W-:Y:S04]  /*f780*/  STL [R1+0x574], RZ ;  /* 0x000574ff01007387 */ /* 0x000fe80000100800 */
[----:B------:R-:W4:Y:S04]  /*f790*/  LDL.LU.64 R208, [R1+0x2c0] ;  /* 0x0002c00001d07983 */ /* 0x000f280000300a00 */
[----:B------:R-:W4:Y:S04]  /*f7a0*/  LDL.LU.64 R210, [R1+0x2c8] ;  /* 0x0002c80001d27983 */ /* 0x000f280000300a00 */
[----:B------:R-:W4:Y:S04]  /*f7b0*/  LDL.LU.64 R212, [R1+0x2d0] ;  /* 0x0002d00001d47983 */ /* 0x000f280000300a00 */
[----:B------:R-:W4:Y:S01]  /*f7c0*/  LDL.LU.64 R214, [R1+0x2d8] ;  /* 0x0002d80001d67983 */ /* 0x000f220000300a00 */
[----:B------:R-:W-:-:S02]  /*f7d0*/  WARPGROUP.DEPBAR.LE gsb0, 0x0 ;  /* 0x00008000000079c5 */ /* 0x000fc40000010000 */
[----:B------:R-:W-:Y:S02]  /*f7e0*/  IMAD.MOV.U32 R235, RZ, RZ, R151 ;  /* 0x000000ffffeb7224 */ /* 0x000fe400078e0097 */
[----:B------:R-:W-:Y:S02]  /*f7f0*/  IMAD.MOV.U32 R0, RZ, RZ, R150 ;  /* 0x000000ffff007224 */ /* 0x000fe400078e0096 */
[----:B------:R-:W-:Y:S02]  /*f800*/  IMAD.MOV.U32 R2, RZ, RZ, R149 ;  /* 0x000000ffff027224 */ /* 0x000fe400078e0095 */
[----:B------:R-:W-:Y:S01]  /*f810*/  IMAD.MOV.U32 R3, RZ, RZ, R148 ;  /* 0x000000ffff037224 */ /* 0x000fe200078e0094 */
[----:B------:R-:W-:Y:S01]  /*f820*/  STL [R1+0xd60], R235 ;  /* 0x000d60eb01007387 */ /* 0x000fe20000100800 */
[----:B------:R-:W-:Y:S02]  /*f830*/  IMAD.MOV.U32 R4, RZ, RZ, R147 ;  /* 0x000000ffff047224 */ /* 0x000fe400078e0093 */
[----:B------:R-:W-:Y:S01]  /*f840*/  IMAD.MOV.U32 R7, RZ, RZ, R146 ;  /* 0x000000ffff077224 */ /* 0x000fe200078e0092 */
[----:B------:R-:W-:Y:S01]  /*f850*/  STL [R1+0xd5c], R0 ;  /* 0x000d5c0001007387 */ /* 0x000fe20000100800 */
[----:B------:R-:W-:-:S02]  /*f860*/  IMAD.MOV.U32 R6, RZ, RZ, R145 ;  /* 0x000000ffff067224 */ /* 0x000fc400078e0091 */
[----:B------:R-:W-:Y:S01]  /*f870*/  IMAD.MOV.U32 R8, RZ, RZ, R144 ;  /* 0x000000ffff087224 */ /* 0x000fe200078e0090 */
[----:B------:R-:W-:Y:S04]  /*f880*/  STL [R1+0xd58], R2 ;  /* 0x000d580201007387 */ /* 0x000fe80000100800 */
[----:B------:R-:W-:Y:S04]  /*f890*/  STL [R1+0xd54], R3 ;  /* 0x000d540301007387 */ /* 0x000fe80000100800 */
[----:B------:R-:W-:Y:S04]  /*f8a0*/  STL [R1+0xd50], R4 ;  /* 0x000d500401007387 */ /* 0x000fe80000100800 */
[----:B------:R-:W-:Y:S04]  /*f8b0*/  STL [R1+0xd4c], R7 ;  /* 0x000d4c0701007387 */ /* 0x000fe80000100800 */
[----:B------:R-:W-:Y:S04]  /*f8c0*/  STL [R1+0xd48], R6 ;  /* 0x000d480601007387 */ /* 0x000fe80000100800 */
[----:B------:R-:W-:Y:S04]  /*f8d0*/  STL [R1+0xd44], R8 ;  /* 0x000d440801007387 */ /* 0x000fe80000100800 */
[----:B------:R-:W-:Y:S04]  /*f8e0*/  STL [R1+0x570], RZ ;  /* 0x000570ff01007387 */ /* 0x000fe80000100800 */
[----:B------:R-:W4:Y:S04]  /*f8f0*/  LDL.LU.64 R112, [R1+0x340] ;  /* 0x0003400001707983 */ /* 0x000f280000300a00 */
[----:B------:R-:W4:Y:S04]  /*f900*/  LDL.LU.64 R114, [R1+0x348] ;  /* 0x0003480001727983 */ /* 0x000f280000300a00 */
[----:B------:R-:W4:Y:S04]  /*f910*/  LDL.LU.64 R116, [R1+0x350] ;  /* 0x0003500001747983 */ /* 0x000f280000300a00 */
[----:B------:R-:W4:Y:S01]  /*f920*/  LDL.LU.64 R118, [R1+0x358] ;  /* 0x0003580001767983 */ /* 0x000f220000300a00 */
[----:B------:R-:W-:Y:S01]  /*f930*/  UMOV UR20, UR56 ;  /* 0x0000003800147c82 */ /* 0x000fe20008000000 */
[----:B------:R-:W-:Y:S01]  /*f940*/  UMOV UR21, UR57 ;  /* 0x0000003900157c82 */ /* 0x000fe20008000000 */
[----:B------:R-:W-:Y:S01]  /*f950*/  UMOV UR56, UR16 ;  /* 0x0000001000387c82 */ /* 0x000fe20008000000 */
[----:B------:R-:W-:Y:S01]  /*f960*/  UMOV UR57, UR17 ;  /* 0x0000001100397c82 */ /* 0x000fe20008000000 */
[----:B------:R-:W4:Y:S04]  /*f970*/  LDL.LU.64 R144, [R1+0x3c0] ;  /* 0x0003c00001907983 */ /* 0x000f280000300a00 */
[----:B------:R-:W4:Y:S04]  /*f980*/  LDL.LU.64 R146, [R1+0x3c8] ;  /* 0x0003c80001927983 */ /* 0x000f280000300a00 */
[----:B------:R-:W4:Y:S04]  /*f990*/  LDL.LU.64 R148, [R1+0x3d0] ;  /* 0x0003d00001947983 */ /* 0x000f280000300a00 */
[----:B------:R-:W4:Y:S01]  /*f9a0*/  LDL.LU.64 R150, [R1+0x3d8] ;  /* 0x0003d80001967983 */ /* 0x000f220000300a00 */
[----:B--2---:R-:W-:-:S06]  /*f9b0*/  WARPGROUP.ARRIVE ;  /* 0x00000000000079c5 */ /* 0x004fcc0000000000 */
[----:B------:R-:W-:Y:S03]  /*f9c0*/  QGMMA.64x16x32.F32.E4M3.E4M3 R176, gdesc[UR56], R176, gsb0 ;  /* 0x0020000038b079f3 */ /* 0x000fe600080008b0 */
[----:B------:R-:W-:Y:S02]  /*f9d0*/  WARPGROUP.DEPBAR.LE gsb0, 0x0 ;  /* 0x00008000000079c5 */ /* 0x000fe40000010000 */
[----:B0-----:R-:W-:Y:S02]  /*f9e0*/  IMAD.MOV.U32 R216, RZ, RZ, R176 ;  /* 0x000000ffffd87224 */ /* 0x001fe400078e00b0 */
[----:B-1----:R-:W-:Y:S01]  /*f9f0*/  IMAD.MOV.U32 R217, RZ, RZ, R177 ;  /* 0x000000ffffd97224 */ /* 0x002fe200078e00b1 */
[----:B------:R-:W2:Y:S01]  /*fa00*/  LDL.LU R176, [R1+0x420] ;  /* 0x0004200001b07983 */ /* 0x000ea20000300800 */
[----:B---3--:R-:W-:Y:S02]  /*fa10*/  IMAD.MOV.U32 R223, RZ, RZ, R178 ;  /* 0x000000ffffdf7224 */ /* 0x008fe400078e00b2 */
[----:B------:R-:W-:Y:S01]  /*fa20*/  IMAD.MOV.U32 R222, RZ, RZ, R179 ;  /* 0x000000ffffde7224 */ /* 0x000fe200078e00b3 */
[----:B------:R-:W2:Y:S01]  /*fa30*/  LDL.LU R177, [R1+0x424] ;  /* 0x0004240001b17983 */ /* 0x000ea20000300800 */
        /* <DEDUP_REMOVED lines=9> */
[----:B------:R-:W2:Y:S01]  /*fad0*/  LDL.LU R183, [R1+0x43c] ;  /* 0x00043c0001b77983 */ /* 0x000ea20000300800 */
[----:B------:R-:W-:Y:S01]  /*fae0*/  UMOV UR8, UR16 ;  /* 0x0000001000087c82 */ /* 0x000fe20008000000 */
[----:B------:R-:W-:Y:S01]  /*faf0*/  UMOV UR9, UR17 ;  /* 0x0000001100097c82 */ /* 0x000fe20008000000 */
[----:B------:R-:W-:Y:S01]  /*fb00*/  UMOV UR10, UR20 ;  /* 0x00000014000a7c82 */ /* 0x000fe20008000000 */
[----:B------:R-:W-:Y:S01]  /*fb10*/  UMOV UR11, UR21 ;  /* 0x00000015000b7c82 */ /* 0x000fe20008000000 */
[----:B----4-:R-:W-:-:S06]  /*fb20*/  WARPGROUP.ARRIVE ;  /* 0x00000000000079c5 */ /* 0x010fcc0000000000 */
        /* <DEDUP_REMOVED lines=13> */
[----:B------:R-:W-:Y:S02]  /*fc00*/  UIADD3 UR12, UR23, 0x6, URZ ;  /* 0x00000006170c7890 */ /* 0x000fe4000fffe03f */
[----:B------:R-:W-:Y:S01]  /*fc10*/  UIADD3 UR8, UR60, 0x6, URZ ;  /* 0x000000063c087890 */ /* 0x000fe2000fffe03f */
[----:B------:R-:W-:Y:S01]  /*fc20*/  UMOV UR5, 0x40000040 ;  /* 0x4000004000057882 */ /* 0x000fe20000000000 */
[----:B------:R-:W-:-:S03]  /*fc30*/  UMOV UR7, 0x40000040 ;  /* 0x4000004000077882 */ /* 0x000fc60000000000 */
[----:B------:R-:W-:Y:S02]  /*fc40*/  UMOV UR4, UR12 ;  /* 0x0000000c00047c82 */ /* 0x000fe40008000000 */
        /* <DEDUP_REMOVED lines=19> */
[----:B------:R-:W-:Y:S01]  /*fd80*/  IMAD.MOV.U32 R215, RZ, RZ, R11 ;  /* 0x000000ffffd77224 */ /* 0x000fe200078e000b */
[----:B------:R-:W-:Y:S01]  /*fd90*/  UIADD3 UR9, UR60, 0x86, URZ ;  /* 0x000000863c097890 */ /* 0x000fe2000fffe03f */
[----:B------:R-:W-:Y:S01]  /*fda0*/  UMOV UR28, UR4 ;  /* 0x00000004001c7c82 */ /* 0x000fe20008000000 */
[----:B------:R-:W-:Y:S01]  /*fdb0*/  UMOV UR29, UR5 ;  /* 0x00000005001d7c82 */ /* 0x000fe20008000000 */
[----:B------:R-:W-:-:S04]  /*fdc0*/  UMOV UR31, 0x40000040 ;  /* 0x40000040001f7882 */ /* 0x000fc80000000000 */
[----:B------:R-:W-:Y:S01]  /*fdd0*/  UMOV UR30, UR9 ;  /* 0x00000009001e7c82 */ /* 0x000fe20008000000 */
[----:B------:R-:W-:Y:S02]  /*fde0*/  WARPGROUP.DEPBAR.LE gsb0, 0x0 ;  /* 0x00008000000079c5 */ /* 0x000fe40000010000 */
[----:B------:R-:W-:-:S06]  /*fdf0*/  WARPGROUP.ARRIVE ;  /* 0x00000000000079c5 */ /* 0x000fcc0000000000 */
[----:B------:R-:W-:Y:S01]  /*fe00*/  QGMMA.64x16x32.F32.E4M3.E4M3 R208, gdesc[UR28], R208, gsb0 ;  /* 0x002000001cd079f3 */ /* 0x000fe200080008d0 */
[----:B------:R-:W-:Y:S04]  /*fe10*/  STL [R1+0x56c], RZ ;  /* 0x00056cff01007387 */ /* 0x000fe80000100800 */
[----:B------:R0:W-:Y:S04]  /*fe20*/  STL.64 [R1+0x420], R176 ;  /* 0x000420b001007387 */ /* 0x0001e80000100a00 */
[----:B------:R1:W-:Y:S04]  /*fe30*/  STL.64 [R1+0x428], R178 ;  /* 0x000428b201007387 */ /* 0x0003e80000100a00 */
[----:B------:R2:W-:Y:S04]  /*fe40*/  STL.64 [R1+0x430], R180 ;  /* 0x000430b401007387 */ /* 0x0005e80000100a00 */
[----:B------:R3:W-:Y:S04]  /*fe50*/  STL.64 [R1+0x438], R182 ;  /* 0x000438b601007387 */ /* 0x0007e80000100a00 */
[----:B0-----:R-:W4:Y:S04]  /*fe60*/  LDL.LU R176, [R1+0xa0] ;  /* 0x0000a00001b07983 */ /* 0x001f280000300800 */
[----:B------:R-:W4:Y:S01]  /*fe70*/  LDL.LU R177, [R1+0xa4] ;  /* 0x0000a40001b17983 */ /* 0x000f220000300800 */
[----:B------:R-:W-:-:S03]  /*fe80*/  WARPGROUP.DEPBAR.LE gsb0, 0x0 ;  /* 0x00008000000079c5 */ /* 0x000fc60000010000 */
[----:B------:R0:W-:Y:S04]  /*fe90*/  STL.64 [R1+0x3a0], R208 ;  /* 0x0003a0d001007387 */ /* 0x0001e80000100a00 */
[----:B------:R0:W-:Y:S04]  /*fea0*/  STL.64 [R1+0x3a8], R210 ;  /* 0x0003a8d201007387 */ /* 0x0001e80000100a00 */
[----:B------:R0:W-:Y:S04]  /*feb0*/  STL.64 [R1+0x3b0], R212 ;  /* 0x0003b0d401007387 */ /* 0x0001e80000100a00 */
[----:B------:R4:W-:Y:S04]  /*fec0*/  STL.64 [R1+0x3b8], R214 ;  /* 0x0003b8d601007387 */ /* 0x0009e80000100a00 */
[----:B-1----:R-:W4:Y:S04]  /*fed0*/  LDL.LU R178, [R1+0xa8] ;  /* 0x0000a80001b27983 */ /* 0x002f280000300800 */
[----:B------:R-:W4:Y:S04]  /*fee0*/  LDL.LU R179, [R1+0xac] ;  /* 0x0000ac0001b37983 */ /* 0x000f280000300800 */
[----:B--2---:R-:W4:Y:S04]  /*fef0*/  LDL.LU R180, [R1+0xb0] ;  /* 0x0000b00001b47983 */ /* 0x004f280000300800 */
[----:B------:R-:W4:Y:S04]  /*ff00*/  LDL.LU R181, [R1+0xb4] ;  /* 0x0000b40001b57983 */ /* 0x000f280000300800 */
[----:B---3--:R-:W4:Y:S04]  /*ff10*/  LDL.LU R182, [R1+0xb8] ;  /* 0x0000b80001b67983 */ /* 0x008f280000300800 */
        /* <DEDUP_REMOVED lines=25> */
[----:B------:R-:W-:-:S02]  /*100b0*/  IMAD.MOV.U32 R235, RZ, RZ, R112 ;  /* 0x000000ffffeb7224 */ /* 0x000fc400078e0070 */
[----:B------:R-:W-:Y:S01]  /*100c0*/  IMAD.MOV.U32 R0, RZ, RZ, R113 ;  /* 0x000000ffff007224 */ /* 0x000fe200078e0071 */
[----:B------:R-:W2:Y:S01]  /*100d0*/  LDL.LU R112, [R1+0x1a0] ;  /* 0x0001a00001707983 */ /* 0x000ea20000300800 */
[----:B------:R-:W-:Y:S02]  /*100e0*/  IMAD.MOV.U32 R2, RZ, RZ, R114 ;  /* 0x000000ffff027224 */ /* 0x000fe400078e0072 */
        /* <DEDUP_REMOVED lines=12> */
[----:B------:R-:W-:Y:S02]  /*101b0*/  IMAD.MOV.U32 R18, RZ, RZ, R144 ;  /* 0x000000ffff127224 */ /* 0x000fe400078e0090 */
[----:B------:R-:W-:Y:S01]  /*101c0*/  IMAD.MOV.U32 R17, RZ, RZ, R145 ;  /* 0x000000ffff117224 */ /* 0x000fe200078e0091 */
[----:B------:R-:W2:Y:S01]  /*101d0*/  LDL.LU R144, [R1+0x120] ;  /* 0x0001200001907983 */ /* 0x000ea20000300800 */
[----:B------:R-:W-:-:S02]  /*101e0*/  IMAD.MOV.U32 R16, RZ, RZ, R146 ;  /* 0x000000ffff107224 */ /* 0x000fc400078e0092 */
        /* <DEDUP_REMOVED lines=12> */
[----:B------:R-:W-:Y:S01]  /*102b0*/  UIADD3 UR26, UR60, 0x106, URZ ;  /* 0x000001063c1a7890 */ /* 0x000fe2000fffe03f */
[----:B------:R-:W-:Y:S01]  /*102c0*/  UMOV UR24, UR4 ;  /* 0x0000000400187c82 */ /* 0x000fe20008000000 */
[----:B------:R-:W-:Y:S01]  /*102d0*/  UMOV UR25, UR5 ;  /* 0x0000000500197c82 */ /* 0x000fe20008000000 */
[----:B------:R-:W-:Y:S01]  /*102e0*/  UMOV UR27, 0x40000040 ;  /* 0x40000040001b7882 */ /* 0x000fe20000000000 */
[----:B0-----:R-:W2:Y:S04]  /*102f0*/  LDL.LU R208, [R1+0x20] ;  /* 0x0000200001d07983 */ /* 0x001ea80000300800 */
[----:B------:R-:W2:Y:S04]  /*10300*/  LDL.LU R209, [R1+0x24] ;  /* 0x0000240001d17983 */ /* 0x000ea80000300800 */
[----:B------:R-:W2:Y:S01]  /*10310*/  LDL.LU R210, [R1+0x28] ;  /* 0x0000280001d27983 */ /* 0x000ea20000300800 */
[----:B------:R-:W-:-:S03]  /*10320*/  UIADD3 UR8, UR60, 0x186, URZ ;  /* 0x000001863c087890 */ /* 0x000fc6000fffe03f */
[----:B------:R-:W2:Y:S04]  /*10330*/  LDL.LU R211, [R1+0x2c] ;  /* 0x00002c0001d37983 */ /* 0x000ea80000300800 */
[----:B------:R-:W2:Y:S01]  /*10340*/  LDL.LU R212, [R1+0x30] ;  /* 0x0000300001d47983 */ /* 0x000ea20000300800 */
        /* <DEDUP_REMOVED lines=8> */
[----:B---3--:R-:W-:-:S06]  /*103d0*/  WARPGROUP.ARRIVE ;  /* 0x00000000000079c5 */ /* 0x008fcc0000000000 */
[----:B------:R-:W-:Y:S03]  /*103e0*/  QGMMA.64x16x32.F32.E4M3.E4M3 R40, gdesc[UR24], R40, gsb0 ;  /* 0x00200000182879f3 */ /* 0x000fe60008000828 */
[----:B------:R-:W-:Y:S02]  /*103f0*/  WARPGROUP.DEPBAR.LE gsb0, 0x0 ;  /* 0x00008000000079c5 */ /* 0x000fe40000010000 */
[----:B----4-:R-:W-:-:S06]  /*10400*/  WARPGROUP.ARRIVE ;  /* 0x00000000000079c5 */ /* 0x010fcc0000000000 */
[----:B------:R-:W-:Y:S03]  /*10410*/  QGMMA.64x16x32.F32.E4M3.E4M3 R48, gdesc[UR12], R48, gsb0 ;  /* 0x002000000c3079f3 */ /* 0x000fe60008000830 */
[----:B------:R-:W-:Y:S02]  /*10420*/  WARPGROUP.DEPBAR.LE gsb0, 0x0 ;  /* 0x00008000000079c5 */ /* 0x000fe40000010000 */
[----:B--2---:R-:W-:-:S06]  /*10430*/  WARPGROUP.ARRIVE ;  /* 0x00000000000079c5 */ /* 0x004fcc0000000000 */
        /* <DEDUP_REMOVED lines=37> */
[----:B------:R-:W-:-:S02]  /*10690*/  WARPGROUP.DEPBAR.LE gsb0, 0x0 ;  /* 0x00008000000079c5 */ /* 0x000fc40000010000 */
        /* <DEDUP_REMOVED lines=22> */
[----:B0-----:R-:W2:Y:S04]  /*10800*/  LDL.LU.64 R118, [R1+0xde0] ;  /* 0x000de00001767983 */ /* 0x001ea80000300a00 */
[----:B------:R-:W2:Y:S04]  /*10810*/  LDL.LU.64 R116, [R1+0xdd8] ;  /* 0x000dd80001747983 */ /* 0x000ea80000300a00 */
[----:B------:R-:W2:Y:S04]  /*10820*/  LDL.LU.64 R114, [R1+0xdd0] ;  /* 0x000dd00001727983 */ /* 0x000ea80000300a00 */
[----:B------:R-:W2:Y:S04]  /*10830*/  LDL.LU.64 R112, [R1+0xdc8] ;  /* 0x000dc80001707983 */ /* 0x000ea80000300a00 */
        /* <DEDUP_REMOVED lines=11> */
[----:B------:R0:W-:Y:S01]  /*108f0*/  STL.64 [R1+0xb8], R182 ;  /* 0x0000b8b601007387 */ /* 0x0001e20000100a00 */
[----:B------:R-:W-:-:S03]  /*10900*/  WARPGROUP.DEPBAR.LE gsb0, 0x0 ;  /* 0x00008000000079c5 */ /* 0x000fc60000010000 */
        /* <DEDUP_REMOVED lines=40> */
[----:B--2---:R-:W-:-:S06]  /*10b90*/  WARPGROUP.ARRIVE ;  /* 0x00000000000079c5 */ /* 0x004fcc0000000000 */
[----:B------:R-:W-:Y:S03]  /*10ba0*/  QGMMA.64x16x32.F32.E4M3.E4M3 R208, gdesc[UR36], R208, gsb0 ;  /* 0x0020000024d079f3 */ /* 0x000fe600080008d0 */
[----:B------:R-:W-:Y:S02]  /*10bb0*/  WARPGROUP.DEPBAR.LE gsb0, 0x0 ;  /* 0x00008000000079c5 */ /* 0x000fe40000010000 */
        /* <DEDUP_REMOVED lines=23> */
[----:B------:R-:W-:Y:S04]  /*10d30*/  STL.64 [R1+0xbe0], R214 ;  /* 0x000be0d601007387 */ /* 0x000fe80000100a00 */
[----:B------:R-:W-:Y:S04]  /*10d40*/  STL.64 [R1+0xbd8], R212 ;  /* 0x000bd8d401007387 */ /* 0x000fe80000100a00 */
[----:B------:R-:W-:Y:S04]  /*10d50*/  STL.64 [R1+0xbd0], R210 ;  /* 0x000bd0d201007387 */ /* 0x000fe80000100a00 */
[----:B------:R0:W-:Y:S01]  /*10d60*/  STL.64 [R1+0xbc8], R208 ;  /* 0x000bc8d001007387 */ /* 0x0001e20000100a00 */
[----:B------:R-:W-:-:S02]  /*10d70*/  WARPGROUP.DEPBAR.LE gsb0, 0x0 ;  /* 0x00008000000079c5 */ /* 0x000fc40000010000 */
[----:B------:R-:W-:-:S06]  /*10d80*/  WARPGROUP.ARRIVE ;  /* 0x00000000000079c5 */ /* 0x000fcc0000000000 */
[----:B------:R-:W-:Y:S01]  /*10d90*/  QGMMA.64x16x32.F32.E4M3.E4M3 R40, gdesc[UR20], R40, gsb0 ;  /* 0x00200000142879f3 */ /* 0x000fe20008000828 */
        /* <DEDUP_REMOVED lines=20> */
[----:B------:R-:W-:Y:S04]  /*10ee0*/  STL [R1+0x568], RZ ;  /* 0x000568ff01007387 */ /* 0x000fe80000100800 */
[----:B0-----:R-:W4:Y:S04]  /*10ef0*/  LDL.LU.64 R208, [R1] ;  /* 0x0000000001d07983 */ /* 0x001f280000300a00 */
[----:B------:R-:W4:Y:S04]  /*10f00*/  LDL.LU.64 R210, [R1+0x8] ;  /* 0x0000080001d27983 */ /* 0x000f280000300a00 */
[----:B------:R-:W4:Y:S04]  /*10f10*/  LDL.LU.64 R212, [R1+0x10] ;  /* 0x0000100001d47983 */ /* 0x000f280000300a00 */
[----:B------:R-:W4:Y:S01]  /*10f20*/  LDL.LU.64 R214, [R1+0x18] ;  /* 0x0000180001d67983 */ /* 0x000f220000300a00 */
        /* <DEDUP_REMOVED lines=29> */
[----:B----4-:R-:W-:-:S06]  /*11100*/  WARPGROUP.ARRIVE ;  /* 0x00000000000079c5 */ /* 0x010fcc0000000000 */
        /* <DEDUP_REMOVED lines=13> */
[----:B------:R-:W-:Y:S01]  /*111e0*/  STL [R1+0x550], RZ ;  /* 0x000550ff01007387 */ /* 0x000fe20000100800 */
[----:B------:R-:W-:-:S03]  /*111f0*/  WARPGROUP.DEPBAR.LE gsb0, 0x0 ;  /* 0x00008000000079c5 */ /* 0x000fc60000010000 */
[----:B------:R4:W-:Y:S04]  /*11200*/  STL.64 [R1], R208 ;  /* 0x000000d001007387 */ /* 0x0009e80000100a00 */
[----:B------:R4:W-:Y:S04]  /*11210*/  STL.64 [R1+0x8], R210 ;  /* 0x000008d201007387 */ /* 0x0009e80000100a00 */
[----:B------:R4:W-:Y:S04]  /*11220*/  STL.64 [R1+0x10], R212 ;  /* 0x000010d401007387 */ /* 0x0009e80000100a00 */
[----:B------:R4:W-:Y:S04]  /*11230*/  STL.64 [R1+0x18], R214 ;  /* 0x000018d601007387 */ /* 0x0009e80000100a00 */
[----:B-1----:R-:W4:Y:S04]  /*11240*/  LDL.LU R176, [R1+0x380] ;  /* 0x0003800001b07983 */ /* 0x002f280000300800 */
[----:B------:R-:W4:Y:S04]  /*11250*/  LDL.LU R177, [R1+0x384] ;  /* 0x0003840001b17983 */ /* 0x000f280000300800 */
[----:B------:R-:W4:Y:S04]  /*11260*/  LDL.LU R178, [R1+0x388] ;  /* 0x0003880001b27983 */ /* 0x000f280000300800 */
[----:B------:R-:W4:Y:S04]  /*11270*/  LDL.LU R179, [R1+0x38c] ;  /* 0x00038c0001b37983 */ /* 0x000f280000300800 */
[----:B------:R-:W4:Y:S04]  /*11280*/  LDL.LU R180, [R1+0x390] ;  /* 0x0003900001b47983 */ /* 0x000f280000300800 */
[----:B------:R-:W4:Y:S04]  /*11290*/  LDL.LU R181, [R1+0x394] ;  /* 0x0003940001b57983 */ /* 0x000f280000300800 */
[----:B------:R-:W4:Y:S04]  /*112a0*/  LDL.LU R182, [R1+0x398] ;  /* 0x0003980001b67983 */ /* 0x000f280000300800 */
[----:B------:R-:W4:Y:S04]  /*112b0*/  LDL.LU R183, [R1+0x39c] ;  /* 0x00039c0001b77983 */ /* 0x000f280000300800 */
[----:B--2---:R-:W2:Y:S04]  /*112c0*/  LDL.LU R112, [R1+0x280] ;  /* 0x0002800001707983 */ /* 0x004ea80000300800 */
[----:B------:R-:W2:Y:S04]  /*112d0*/  LDL.LU R113, [R1+0x284] ;  /* 0x0002840001717983 */ /* 0x000ea80000300800 */
[----:B------:R-:W2:Y:S04]  /*112e0*/  LDL.LU R114, [R1+0x288] ;  /* 0x0002880001727983 */ /* 0x000ea80000300800 */
[----:B------:R-:W2:Y:S04]  /*112f0*/  LDL.LU R115, [R1+0x28c] ;  /* 0x00028c0001737983 */ /* 0x000ea80000300800 */
[----:B------:R-:W2:Y:S04]  /*11300*/  LDL.LU R116, [R1+0x290] ;  /* 0x0002900001747983 */ /* 0x000ea80000300800 */
[----:B------:R-:W2:Y:S04]  /*11310*/  LDL.LU R117, [R1+0x294] ;  /* 0x0002940001757983 */ /* 0x000ea80000300800 */
[----:B------:R-:W2:Y:S04]  /*11320*/  LDL.LU R118, [R1+0x298] ;  /* 0x0002980001767983 */ /* 0x000ea80000300800 */
[----:B------:R-:W2:Y:S04]  /*11330*/  LDL.LU R119, [R1+0x29c] ;  /* 0x00029c0001777983 */ /* 0x000ea80000300800 */
[----:B---3--:R-:W3:Y:S04]  /*11340*/  LDL.LU R48, [R1+0x180] ;  /* 0x0001800001307983 */ /* 0x008ee80000300800 */
[----:B------:R-:W3:Y:S04]  /*11350*/  LDL.LU R49, [R1+0x184] ;  /* 0x0001840001317983 */ /* 0x000ee80000300800 */
[----:B------:R-:W3:Y:S04]  /*11360*/  LDL.LU R50, [R1+0x188] ;  /* 0x0001880001327983 */ /* 0x000ee80000300800 */
[----:B------:R-:W3:Y:S04]  /*11370*/  LDL.LU R51, [R1+0x18c] ;  /* 0x00018c0001337983 */ /* 0x000ee80000300800 */
[----:B------:R-:W3:Y:S04]  /*11380*/  LDL.LU R52, [R1+0x190] ;  /* 0x0001900001347983 */ /* 0x000ee80000300800 */
[----:B------:R-:W3:Y:S04]  /*11390*/  LDL.LU R53, [R1+0x194] ;  /* 0x0001940001357983 */ /* 0x000ee80000300800 */
[----:B------:R-:W3:Y:S04]  /*113a0*/  LDL.LU R54, [R1+0x198] ;  /* 0x0001980001367983 */ /* 0x000ee80000300800 */
[----:B------:R-:W3:Y:S04]  /*113b0*/  LDL.LU R55, [R1+0x19c] ;  /* 0x00019c0001377983 */ /* 0x000ee80000300800 */
        /* <DEDUP_REMOVED lines=32> */
[----:B------:R-:W-:Y:S01]  /*115c0*/  UMOV UR22, UR46 ;  /* 0x0000002e00167c82 */ /* 0x000fe20008000000 */
[----:B------:R-:W-:-:S02]  /*115d0*/  UMOV UR23, UR47 ;  /* 0x0000002f00177c82 */ /* 0x000fc40008000000 */
[----:B----4-:R-:W4:Y:S01]  /*115e0*/  LDL.LU R208, [R1+0x400] ;  /* 0x0004000001d07983 */ /* 0x010f220000300800 */
        /* <DEDUP_REMOVED lines=49> */
[----:B------:R-:W-:Y:S01]  /*11900*/  STL [R1+0x548], RZ ;  /* 0x000548ff01007387 */ /* 0x000fe20000100800 */
[----:B------:R-:W-:-:S02]  /*11910*/  WARPGROUP.DEPBAR.LE gsb0, 0x0 ;  /* 0x00008000000079c5 */ /* 0x000fc40000010000 */
[----:B----4-:R-:W-:-:S06]  /*11920*/  WARPGROUP.ARRIVE ;  /* 0x00000000000079c5 */ /* 0x010fcc0000000000 */
[----:B------:R-:W-:Y:S01]  /*11930*/  QGMMA.64x16x32.F32.E4M3.E4M3 R208, gdesc[UR20], R208, gsb0 ;  /* 0x0020000014d079f3 */ /* 0x000fe200080008d0 */
        /* <DEDUP_REMOVED lines=34> */
[----:B------:R0:W-:Y:S04]  /*11b60*/  STL.64 [R1+0x410], R212 ;  /* 0x000410d401007387 */ /* 0x0001e80000100a00 */
[----:B------:R0:W-:Y:S04]  /*11b70*/  STL.64 [R1+0x418], R214 ;  /* 0x000418d601007387 */ /* 0x0001e80000100a00 */
[----:B------:R-:W4:Y:S04]  /*11b80*/  LDL.LU R177, [R1+0xe4] ;  /* 0x0000e40001b17983 */ /* 0x000f280000300800 */
        /* <DEDUP_REMOVED lines=52> */
[----:B------:R-:W-:-:S03]  /*11ed0*/  UIADD3 UR4, UR53, 0x806, URZ ;  /* 0x0000080635047890 */ /* 0x000fc6000fffe03f */
[----:B------:R-:W3:Y:S04]  /*11ee0*/  LDL.LU R150, [R1+0x178] ;  /* 0x0001780001967983 */ /* 0x000ee80000300800 */
[----:B------:R-:W3:Y:S01]  /*11ef0*/  LDL.LU R151, [R1+0x17c] ;  /* 0x00017c0001977983 */ /* 0x000ee20000300800 */
[----:B------:R-:W-:Y:S01]  /*11f00*/  UMOV UR22, UR6 ;  /* 0x0000000600167c82 */ /* 0x000fe20008000000 */
[----:B------:R-:W-:Y:S01]  /*11f10*/  UMOV UR23, UR7 ;  /* 0x0000000700177c82 */ /* 0x000fe20008000000 */
[----:B------:R-:W-:Y:S01]  /*11f20*/  UMOV UR20, UR4 ;  /* 0x0000000400147c82 */ /* 0x000fe20008000000 */
[----:B------:R-:W-:Y:S01]  /*11f30*/  UMOV UR21, 0x40000040 ;  /* 0x4000004000157882 */ /* 0x000fe20000000000 */
[----:B0-----:R-:W3:Y:S01]  /*11f40*/  LDL.LU R208, [R1+0x60] ;  /* 0x0000600001d07983 */ /* 0x001ee20000300800 */
[----:B------:R-:W-:Y:S01]  /*11f50*/  UMOV UR24, UR48 ;  /* 0x0000003000187c82 */ /* 0x000fe20008000000 */
[----:B------:R-:W-:Y:S01]  /*11f60*/  UMOV UR25, UR49 ;  /* 0x0000003100197c82 */ /* 0x000fe20008000000 */
[----:B------:R-:W-:Y:S01]  /*11f70*/  UIADD3 UR16, UR53, 0xc06, URZ ;  /* 0x00000c0635107890 */ /* 0x000fe2000fffe03f */
[----:B------:R-:W3:Y:S01]  /*11f80*/  LDL.LU R209, [R1+0x64] ;  /* 0x0000640001d17983 */ /* 0x000ee20000300800 */
[----:B------:R-:W-:Y:S01]  /*11f90*/  UMOV UR17, 0x40000040 ;  /* 0x4000004000117882 */ /* 0x000fe20000000000 */
[----:B------:R-:W-:-:S02]  /*11fa0*/  ULDC UR4, c[0x0][0x50c] ;  /* 0x0001430000047ab9 */ /* 0x000fc40000000800 */
[----:B------:R-:W3:Y:S04]  /*11fb0*/  LDL.LU R210, [R1+0x68] ;  /* 0x0000680001d27983 */ /* 0x000ee80000300800 */
[----:B------:R-:W3:Y:S04]  /*11fc0*/  LDL.LU R211, [R1+0x6c] ;  /* 0x00006c0001d37983 */ /* 0x000ee80000300800 */
[----:B------:R-:W3:Y:S04]  /*11fd0*/  LDL.LU R212, [R1+0x70] ;  /* 0x0000700001d47983 */ /* 0x000ee80000300800 */
[----:B------:R-:W3:Y:S04]  /*11fe0*/  LDL.LU R213, [R1+0x74] ;  /* 0x0000740001d57983 */ /* 0x000ee80000300800 */
[----:B------:R-:W3:Y:S04]  /*11ff0*/  LDL.LU R214, [R1+0x78] ;  /* 0x0000780001d67983 */ /* 0x000ee80000300800 */
[----:B------:R-:W3:Y:S01]  /*12000*/  LDL.LU R215, [R1+0x7c] ;  /* 0x00007c0001d77983 */ /* 0x000ee20000300800 */
[----:B----4-:R-:W-:-:S06]  /*12010*/  WARPGROUP.ARRIVE ;  /* 0x00000000000079c5 */ /* 0x010fcc0000000000 */
        /* <DEDUP_REMOVED lines=37> */
[----:B------:R-:W-:Y:S04]  /*12270*/  STL [R1+0x52c], RZ ;  /* 0x00052cff01007387 */ /* 0x000fe80000100800 */
[----:B------:R-:W-:Y:S01]  /*12280*/  STL.64 [R1+0x360], R40 ;  /* 0x0003602801007387 */ /* 0x000fe20000100a00 */
[----:B------:R-:W-:-:S02]  /*12290*/  WARPGROUP.DEPBAR.LE gsb0, 0x0 ;  /* 0x00008000000079c5 */ /* 0x000fc40000010000 */
        /* <DEDUP_REMOVED lines=27> */
[----:B------:R1:W-:Y:S01]  /*12450*/  STL.64 [R1+0xe8], R178 ;  /* 0x0000e8b201007387 */ /* 0x0003e20000100a00 */
[----:B------:R-:W-:-:S03]  /*12460*/  WARPGROUP.DEPBAR.LE gsb0, 0x0 ;  /* 0x00008000000079c5 */ /* 0x000fc60000010000 */
        /* <DEDUP_REMOVED lines=18> */
[----:B------:R-:W-:-:S03]  /*12590*/  IMAD.MOV.U32 R177, RZ, RZ, R0 ;  /* 0x000000ffffb17224 */ /* 0x000fc600078e0000 */
[----:B------:R-:W-:Y:S01]  /*125a0*/  STL [R1+0x4e8], RZ ;  /* 0x0004e8ff01007387 */ /* 0x000fe20000100800 */
[----:B-1----:R-:W-:-:S03]  /*125b0*/  IMAD.MOV.U32 R178, RZ, RZ, R2 ;  /* 0x000000ffffb27224 */ /* 0x002fc600078e0002 */
[----:B------:R-:W-:Y:S01]  /*125c0*/  STL [R1+0x4e4], RZ ;  /* 0x0004e4ff01007387 */ /* 0x000fe20000100800 */
[----:B------:R-:W-:-:S03]  /*125d0*/  IMAD.MOV.U32 R179, RZ, RZ, R3 ;  /* 0x000000ffffb37224 */ /* 0x000fc600078e0003 */
[----:B------:R-:W-:Y:S01]  /*125e0*/  STL [R1+0x4e0], RZ ;  /* 0x0004e0ff01007387 */ /* 0x000fe20000100800 */
[----:B--2---:R-:W-:-:S03]  /*125f0*/  IMAD.MOV.U32 R180, RZ, RZ, R4 ;  /* 0x000000ffffb47224 */ /* 0x004fc600078e0004 */
[----:B------:R-:W2:Y:S01]  /*12600*/  LDL.LU R235, [R1+0xd60] ;  /* 0x000d600001eb7983 */ /* 0x000ea20000300800 */
[----:B------:R-:W-:-:S03]  /*12610*/  IMAD.MOV.U32 R181, RZ, RZ, R7 ;  /* 0x000000ffffb57224 */ /* 0x000fc600078e0007 */
[----:B------:R-:W4:Y:S01]  /*12620*/  LDL.LU R0, [R1+0xd5c] ;  /* 0x000d5c0001007983 */ /* 0x000f220000300800 */
[----:B---3--:R-:W-:-:S03]  /*12630*/  IMAD.MOV.U32 R182, RZ, RZ, R6 ;  /* 0x000000ffffb67224 */ /* 0x008fc600078e0006 */
[----:B------:R-:W3:Y:S01]  /*12640*/  LDL.LU R2, [R1+0xd58] ;  /* 0x000d580001027983 */ /* 0x000ee20000300800 */
[----:B------:R-:W-:-:S03]  /*12650*/  IMAD.MOV.U32 R183, RZ, RZ, R8 ;  /* 0x000000ffffb77224 */ /* 0x000fc600078e0008 */
[----:B------:R-:W2:Y:S01]  /*12660*/  LDL.LU R3, [R1+0xd54] ;  /* 0x000d540001037983 */ /* 0x000ea20000300800 */
[----:B------:R-:W-:-:S03]  /*12670*/  IMAD.MOV.U32 R112, RZ, RZ, R216 ;  /* 0x000000ffff707224 */ /* 0x000fc600078e00d8 */
[----:B------:R-:W4:Y:S01]  /*12680*/  LDL.LU R4, [R1+0xd50] ;  /* 0x000d500001047983 */ /* 0x000f220000300800 */
[----:B------:R-:W-:-:S03]  /*12690*/  IMAD.MOV.U32 R113, RZ, RZ, R217 ;  /* 0x000000ffff717224 */ /* 0x000fc600078e00d9 */
        /* <DEDUP_REMOVED lines=12> */
[----:B------:R-:W2:Y:S04]  /*12760*/  LDL.LU R222, [R1+0xd34] ;  /* 0x000d340001de7983 */ /* 0x000ea80000300800 */
[----:B------:R-:W2:Y:S04]  /*12770*/  LDL.LU R221, [R1+0xd30] ;  /* 0x000d300001dd7983 */ /* 0x000ea80000300800 */
[----:B------:R-:W2:Y:S04]  /*12780*/  LDL.LU R220, [R1+0xd2c] ;  /* 0x000d2c0001dc7983 */ /* 0x000ea80000300800 */
[----:B------:R-:W2:Y:S04]  /*12790*/  LDL.LU R219, [R1+0xd28] ;  /* 0x000d280001db7983 */ /* 0x000ea80000300800 */
[----:B------:R-:W2:Y:S01]  /*127a0*/  LDL.LU R218, [R1+0xd24] ;  /* 0x000d240001da7983 */ /* 0x000ea20000300800 */
        /* <DEDUP_REMOVED lines=21> */
[----:B---3--:R-:W-:Y:S02]  /*12900*/  IMAD.MOV.U32 R55, RZ, RZ, R216 ;  /* 0x000000ffff377224 */ /* 0x008fe400078e00d8 */
[----:B----4-:R-:W-:Y:S02]  /*12910*/  IMAD.MOV.U32 R48, RZ, RZ, R223 ;  /* 0x000000ffff307224 */ /* 0x010fe400078e00df */
[----:B------:R-:W3:Y:S01]  /*12920*/  LDL.LU R223, [R1+0xd20] ;  /* 0x000d200001df7983 */ /* 0x000ee20000300800 */
[----:B--2---:R-:W-:-:S03]  /*12930*/  IMAD.MOV.U32 R49, RZ, RZ, R222 ;  /* 0x000000ffff317224 */ /* 0x004fc600078e00de */
[----:B------:R-:W2:Y:S01]  /*12940*/  LDL.LU R222, [R1+0xd1c] ;  /* 0x000d1c0001de7983 */ /* 0x000ea20000300800 */
[----:B------:R-:W-:-:S03]  /*12950*/  IMAD.MOV.U32 R50, RZ, RZ, R221 ;  /* 0x000000ffff327224 */ /* 0x000fc600078e00dd */
[----:B------:R-:W4:Y:S01]  /*12960*/  LDL.LU R221, [R1+0xd18] ;  /* 0x000d180001dd7983 */ /* 0x000f220000300800 */
[----:B------:R-:W-:-:S03]  /*12970*/  IMAD.MOV.U32 R51, RZ, RZ, R220 ;  /* 0x000000ffff337224 */ /* 0x000fc600078e00dc */
[----:B------:R-:W4:Y:S01]  /*12980*/  LDL.LU R220, [R1+0xd14] ;  /* 0x000d140001dc7983 */ /* 0x000f220000300800 */
[----:B------:R-:W-:-:S03]  /*12990*/  IMAD.MOV.U32 R52, RZ, RZ, R219 ;  /* 0x000000ffff347224 */ /* 0x000fc600078e00db */
[----:B------:R-:W4:Y:S01]  /*129a0*/  LDL.LU R219, [R1+0xd10] ;  /* 0x000d100001db7983 */ /* 0x000f220000300800 */
[----:B------:R-:W-:Y:S02]  /*129b0*/  IMAD.MOV.U32 R54, RZ, RZ, R217 ;  /* 0x000000ffff367224 */ /* 0x000fe400078e00d9 */
[----:B------:R-:W-:Y:S02]  /*129c0*/  IMAD.MOV.U32 R53, RZ, RZ, R218 ;  /* 0x000000ffff357224 */ /* 0x000fe400078e00da */
[----:B------:R-:W4:Y:S04]  /*129d0*/  LDL.LU R218, [R1+0xd0c] ;  /* 0x000d0c0001da7983 */ /* 0x000f280000300800 */
[----:B------:R-:W4:Y:S04]  /*129e0*/  LDL.LU R217, [R1+0xd08] ;  /* 0x000d080001d97983 */ /* 0x000f280000300800 */
[----:B------:R-:W4:Y:S01]  /*129f0*/  LDL.LU R216, [R1+0xd04] ;  /* 0x000d040001d87983 */ /* 0x000f220000300800 */
[----:B------:R-:W-:-:S02]  /*12a00*/  WARPGROUP.DEPBAR.LE gsb0, 0x0 ;  /* 0x00008000000079c5 */ /* 0x000fc40000010000 */
[----:B------:R-:W-:Y:S01]  /*12a10*/  WARPGROUP.ARRIVE ;  /* 0x00000000000079c5 */ /* 0x000fe20000000000 */
[----:B------:R-:W-:Y:S01]  /*12a20*/  UMOV UR12, UR20 ;  /* 0x00000014000c7c82 */ /* 0x000fe20008000000 */
[----:B------:R-:W-:Y:S01]  /*12a30*/  UMOV UR13, UR21 ;  /* 0x00000015000d7c82 */ /* 0x000fe20008000000 */
[----:B------:R-:W-:Y:S01]  /*12a40*/  UMOV UR22, UR18 ;  /* 0x0000001200167c82 */ /* 0x000fe20008000000 */
[----:B------:R-:W-:Y:S01]  /*12a50*/  UMOV UR23, UR19 ;  /* 0x0000001300177c82 */ /* 0x000fe20008000000 */
[----:B------:R-:W4:Y:S01]  /*12a60*/  LDL.LU R72, [R1+0x40] ;  /* 0x0000400001487983 */ /* 0x000f220000300800 */
[----:B------:R-:W-:Y:S03]  /*12a70*/  QGMMA.64x16x32.F32.E4M3.E4M3 R96, gdesc[UR8], R96, gsb0 ;  /* 0x00200000086079f3 */ /* 0x000fe60008000860 */
[----:B------:R-:W4:Y:S04]  /*12a80*/  LDL.LU R73, [R1+0x44] ;  /* 0x0000440001497983 */ /* 0x000f280000300800 */
[----:B------:R-:W4:Y:S04]  /*12a90*/  LDL.LU R74, [R1+0x48] ;  /* 0x00004800014a7983 */ /* 0x000f280000300800 */
[----:B------:R-:W4:Y:S04]  /*12aa0*/  LDL.LU R75, [R1+0x4c] ;  /* 0x00004c00014b7983 */ /* 0x000f280000300800 */
[----:B------:R-:W4:Y:S04]  /*12ab0*/  LDL.LU R76, [R1+0x50] ;  /* 0x00005000014c7983 */ /* 0x000f280000300800 */
[----:B------:R-:W4:Y:S04]  /*12ac0*/  LDL.LU R77, [R1+0x54] ;  /* 0x00005400014d7983 */ /* 0x000f280000300800 */
[----:B------:R-:W4:Y:S04]  /*12ad0*/  LDL.LU R78, [R1+0x58] ;  /* 0x00005800014e7983 */ /* 0x000f280000300800 */
[----:B------:R-:W4:Y:S01]  /*12ae0*/  LDL.LU R79, [R1+0x5c] ;  /* 0x00005c00014f7983 */ /* 0x000f220000300800 */
        /* <DEDUP_REMOVED lines=14> */
[----:B---3--:R-:W-:Y:S02]  /*12bd0*/  IMAD.MOV.U32 R47, RZ, RZ, R223 ;  /* 0x000000ffff2f7224 */ /* 0x008fe400078e00df */
[----:B--2---:R-:W-:Y:S02]  /*12be0*/  IMAD.MOV.U32 R46, RZ, RZ, R222 ;  /* 0x000000ffff2e7224 */ /* 0x004fe400078e00de */
[----:B----4-:R-:W-:Y:S02]  /*12bf0*/  IMAD.MOV.U32 R45, RZ, RZ, R221 ;  /* 0x000000ffff2d7224 */ /* 0x010fe400078e00dd */
[----:B------:R-:W-:Y:S02]  /*12c00*/  IMAD.MOV.U32 R44, RZ, RZ, R220 ;  /* 0x000000ffff2c7224 */ /* 0x000fe400078e00dc */
[----:B------:R-:W-:Y:S02]  /*12c10*/  IMAD.MOV.U32 R43, RZ, RZ, R219 ;  /* 0x000000ffff2b7224 */ /* 0x000fe400078e00db */
[----:B------:R-:W-:-:S02]  /*12c20*/  IMAD.MOV.U32 R42, RZ, RZ, R218 ;  /* 0x000000ffff2a7224 */ /* 0x000fc400078e00da */
[----:B------:R-:W-:Y:S02]  /*12c30*/  IMAD.MOV.U32 R41, RZ, RZ, R217 ;  /* 0x000000ffff297224 */ /* 0x000fe400078e00d9 */
[----:B------:R-:W-:Y:S02]  /*12c40*/  IMAD.MOV.U32 R40, RZ, RZ, R216 ;  /* 0x000000ffff287224 */ /* 0x000fe400078e00d8 */
        /* <DEDUP_REMOVED lines=65> */
[----:B------:R-:W-:Y:S01]  /*13060*/  UMOV UR11, UR25 ;  /* 0x00000019000b7c82 */ /* 0x000fe20008000000 */
[----:B------:R-:W-:Y:S01]  /*13070*/  IMAD.MOV.U32 R144, RZ, RZ, R234 ;  /* 0x000000ffff907224 */ /* 0x000fe200078e00ea */
[----:B------:R0:W5:Y:S03]  /*13080*/  LDL.LU R8, [R1+0xce0] ;  /* 0x000ce00001087983 */ /* 0x0001660000300800 */
[----:B------:R-:W-:Y:S01]  /*13090*/  QGMMA.64x16x32.F32.E4M3.E4M3 R80, gdesc[UR56], R80, gsb0 ;  /* 0x00200000385079f3 */ /* 0x000fe20008000850 */
[----:B------:R-:W-:Y:S02]  /*130a0*/  IMAD.MOV.U32 R145, RZ, RZ, R233 ;  /* 0x000000ffff917224 */ /* 0x000fe400078e00e9 */
[----:B------:R-:W-:Y:S02]  /*130b0*/  IMAD.MOV.U32 R146, RZ, RZ, R232 ;  /* 0x000000ffff927224 */ /* 0x000fe400078e00e8 */
[----:B------:R-:W-:-:S02]  /*130c0*/  IMAD.MOV.U32 R147, RZ, RZ, R23 ;  /* 0x000000ffff937224 */ /* 0x000fc400078e0017 */
[----:B------:R-:W-:Y:S02]  /*130d0*/  IMAD.MOV.U32 R148, RZ, RZ, R22 ;  /* 0x000000ffff947224 */ /* 0x000fe400078e0016 */
[----:B------:R-:W-:Y:S02]  /*130e0*/  IMAD.MOV.U32 R149, RZ, RZ, R21 ;  /* 0x000000ffff957224 */ /* 0x000fe400078e0015 */
[----:B------:R-:W-:Y:S02]  /*130f0*/  IMAD.MOV.U32 R150, RZ, RZ, R20 ;  /* 0x000000ffff967224 */ /* 0x000fe400078e0014 */
[----:B------:R-:W-:Y:S01]  /*13100*/  IMAD.MOV.U32 R151, RZ, RZ, R19 ;  /* 0x000000ffff977224 */ /* 0x000fe200078e0013 */
[----:B------:R-:W-:Y:S01]  /*13110*/  UMOV UR24, UR16 ;  /* 0x0000001000187c82 */ /* 0x000fe20008000000 */
[----:B------:R-:W-:Y:S01]  /*13120*/  UMOV UR25, UR17 ;  /* 0x0000001100197c82 */ /* 0x000fe20008000000 */
[----:B------:R0:W5:Y:S01]  /*13130*/  LDL.LU R6, [R1+0xcdc] ;  /* 0x000cdc0001067983 */ /* 0x0001620000300800 */
[----:B------:R-:W-:-:S02]  /*13140*/  IMAD.MOV.U32 R208, RZ, RZ, R18 ;  /* 0x000000ffffd07224 */ /* 0x000fc400078e0012 */
[----:B------:R-:W-:Y:S01]  /*13150*/  IMAD.MOV.U32 R209, RZ, RZ, R17 ;  /* 0x000000ffffd17224 */ /* 0x000fe200078e0011 */
[----:B------:R0:W5:Y:S01]  /*13160*/  LDL.LU R7, [R1+0xcd8] ;  /* 0x000cd80001077983 */ /* 0x0001620000300800 */
[----:B------:R-:W-:Y:S02]  /*13170*/  IMAD.MOV.U32 R210, RZ, RZ, R16 ;  /* 0x000000ffffd27224 */ /* 0x000fe400078e0010 */
[----:B------:R-:W-:Y:S01]  /*13180*/  IMAD.MOV.U32 R211, RZ, RZ, R15 ;  /* 0x000000ffffd37224 */ /* 0x000fe200078e000f */
[----:B------:R0:W5:Y:S01]  /*13190*/  LDL.LU R4, [R1+0xcd4] ;  /* 0x000cd40001047983 */ /* 0x0001620000300800 */
[----:B------:R-:W-:Y:S02]  /*131a0*/  IMAD.MOV.U32 R212, RZ, RZ, R14 ;  /* 0x000000ffffd47224 */ /* 0x000fe400078e000e */
[----:B------:R-:W-:Y:S01]  /*131b0*/  IMAD.MOV.U32 R213, RZ, RZ, R13 ;  /* 0x000000ffffd57224 */ /* 0x000fe200078e000d */
[----:B------:R0:W5:Y:S01]  /*131c0*/  LDL.LU R3, [R1+0xcd0] ;  /* 0x000cd00001037983 */ /* 0x0001620000300800 */
[----:B------:R-:W-:-:S02]  /*131d0*/  IMAD.MOV.U32 R214, RZ, RZ, R12 ;  /* 0x000000ffffd67224 */ /* 0x000fc400078e000c */
[----:B------:R-:W-:Y:S01]  /*131e0*/  IMAD.MOV.U32 R215, RZ, RZ, R11 ;  /* 0x000000ffffd77224 */ /* 0x000fe200078e000b */
[----:B------:R0:W5:Y:S04]  /*131f0*/  LDL.LU R2, [R1+0xccc] ;  /* 0x000ccc0001027983 */ /* 0x0001680000300800 */
[----:B------:R0:W5:Y:S01]  /*13200*/  LDL.LU R0, [R1+0xcc8] ;  /* 0x000cc80001007983 */ /* 0x0001620000300800 */
        /* <DEDUP_REMOVED lines=13> */
[----:B------:R-:W-:Y:S04]  /*132e0*/  STL [R1+0x4dc], RZ ;  /* 0x0004dcff01007387 */ /* 0x000fe80000100800 */
[----:B------:R-:W-:Y:S01]  /*132f0*/  STL.64 [R1+0x40], R72 ;  /* 0x0000404801007387 */ /* 0x000fe20000100a00 */
[----:B------:R-:W-:-:S03]  /*13300*/  UISETP.NE.AND UP0, UPT, UR4, 0x4, UPT ;  /* 0x000000040400788c */ /* 0x000fc6000bf05270 */
[----:B------:R-:W-:Y:S01]  /*13310*/  STL.64 [R1+0x48], R74 ;  /* 0x0000484a01007387 */ /* 0x000fe20000100a00 */
[----:B------:R-:W-:-:S03]  /*13320*/  UMOV UR4, UR16 ;  /* 0x0000001000047c82 */ /* 0x000fc60008000000 */
[----:B------:R-:W-:Y:S01]  /*13330*/  STL.64 [R1+0x50], R76 ;  /* 0x0000504c01007387 */ /* 0x000fe20000100a00 */
[----:B------:R-:W-:-:S03]  /*13340*/  UMOV UR5, UR17 ;  /* 0x0000001100057c82 */ /* 0x000fc60008000000 */
[----:B------:R1:W-:Y:S04]  /*13350*/  STL.64 [R1+0x58], R78 ;  /* 0x0000584e01007387 */ /* 0x0003e80000100a00 */
[----:B-1----:R0:W5:Y:S04]  /*13360*/  LDL.LU.64 R78, [R1+0xcc0] ;  /* 0x000cc000014e7983 */ /* 0x0021680000300a00 */
[----:B------:R0:W5:Y:S04]  /*13370*/  LDL.LU.64 R76, [R1+0xcb8] ;  /* 0x000cb800014c7983 */ /* 0x0001680000300a00 */
[----:B------:R0:W5:Y:S04]  /*13380*/  LDL.LU.64 R74, [R1+0xcb0] ;  /* 0x000cb000014a7983 */ /* 0x0001680000300a00 */
[----:B------:R0:W5:Y:S01]  /*13390*/  LDL.LU.64 R72, [R1+0xca8] ;  /* 0x000ca80001487983 */ /* 0x0001620000300a00 */
[----:B------:R-:W-:-:S02]  /*133a0*/  WARPGROUP.DEPBAR.LE gsb0, 0x0 ;  /* 0x00008000000079c5 */ /* 0x000fc40000010000 */
[----:B------:R-:W-:Y:S01]  /*133b0*/  WARPGROUP.ARRIVE ;  /* 0x00000000000079c5 */ /* 0x000fe20000000000 */
[----:B------:R-:W-:Y:S05]  /*133c0*/  STL.64 [R1+0xc0], R40 ;  /* 0x0000c02801007387 */ /* 0x000fea0000100a00 */
[----:B------:R-:W-:Y:S01]  /*133d0*/  QGMMA.64x16x32.F32.E4M3.E4M3 R208, gdesc[UR4], R208, gsb0 ;  /* 0x0020000004d079f3 */ /* 0x000fe200080008d0 */
[----:B------:R-:W-:Y:S04]  /*133e0*/  STL.64 [R1+0xc8], R42 ;  /* 0x0000c82a01007387 */ /* 0x000fe80000100a00 */
[----:B------:R-:W-:Y:S04]  /*133f0*/  STL.64 [R1+0xd0], R44 ;  /* 0x0000d02c01007387 */ /* 0x000fe80000100a00 */
[----:B------:R1:W-:Y:S04]  /*13400*/  STL.64 [R1+0xd8], R46 ;  /* 0x0000d82e01007387 */ /* 0x0003e80000100a00 */
[----:B-1----:R0:W5:Y:S04]  /*13410*/  LDL.LU.64 R46, [R1+0xca0] ;  /* 0x000ca000012e7983 */ /* 0x0021680000300a00 */
[----:B------:R0:W5:Y:S04]  /*13420*/  LDL.LU.64 R44, [R1+0xc98] ;  /* 0x000c9800012c7983 */ /* 0x0001680000300a00 */
[----:B------:R0:W5:Y:S04]  /*13430*/  LDL.LU.64 R42, [R1+0xc90] ;  /* 0x000c9000012a7983 */ /* 0x0001680000300a00 */
[----:B------:R0:W5:Y:S04]  /*13440*/  LDL.LU.64 R40, [R1+0xc88] ;  /* 0x000c880001287983 */ /* 0x0001680000300a00 */
[----:B------:R-:W-:Y:S04]  /*13450*/  STL.64 [R1+0x140], R48 ;  /* 0x0001403001007387 */ /* 0x000fe80000100a00 */
[----:B------:R-:W-:Y:S04]  /*13460*/  STL.64 [R1+0x148], R50 ;  /* 0x0001483201007387 */ /* 0x000fe80000100a00 */
[----:B------:R-:W-:Y:S04]  /*13470*/  STL.64 [R1+0x150], R52 ;  /* 0x0001503401007387 */ /* 0x000fe80000100a00 */
[----:B------:R1:W-:Y:S04]  /*13480*/  STL.64 [R1+0x158], R54 ;  /* 0x0001583601007387 */ /* 0x0003e80000100a00 */
[----:B-1----:R0:W5:Y:S04]  /*13490*/  LDL.LU.64 R54, [R1+0xc80] ;  /* 0x000c800001367983 */ /* 0x0021680000300a00 */
[----:B------:R0:W5:Y:S04]  /*134a0*/  LDL.LU.64 R52, [R1+0xc78] ;  /* 0x000c780001347983 */ /* 0x0001680000300a00 */
[----:B------:R0:W5:Y:S04]  /*134b0*/  LDL.LU.64 R50, [R1+0xc70] ;  /* 0x000c700001327983 */ /* 0x0001680000300a00 */
[----:B------:R0:W5:Y:S04]  /*134c0*/  LDL.LU.64 R48, [R1+0xc68] ;  /* 0x000c680001307983 */ /* 0x0001680000300a00 */
[----:B------:R-:W-:Y:S04]  /*134d0*/  STL [R1+0x4d8], RZ ;  /* 0x0004d8ff01007387 */ /* 0x000fe80000100800 */
        /* <DEDUP_REMOVED lines=29> */
[----:B------:R1:W-:Y:S01]  /*136b0*/  STL.64 [R1+0x358], R182 ;  /* 0x000358b601007387 */ /* 0x0003e20000100a00 */
[----:B------:R-:W-:-:S03]  /*136c0*/  WARPGROUP.DEPBAR.LE gsb0, 0x0 ;  /* 0x00008000000079c5 */ /* 0x000fc60000010000 */
        /* <DEDUP_REMOVED lines=12> */
[----:B------:R0:W-:Y:S04]  /*13790*/  STL [R1+0x4cc], RZ ;  /* 0x0004ccff01007387 */ /* 0x0001e80000100800 */
        /* <DEDUP_REMOVED lines=29> */
[----:B------:R0:W-:Y:S01]  /*13970*/  STL [R1+0x454], RZ ;  /* 0x000454ff01007387 */ /* 0x0001e20000100800 */
[----:B------:R-:W-:-:S03]  /*13980*/  USEL UR12, URZ, 0x1, UP0 ;  /* 0x000000013f0c7887 */ /* 0x000fc60008000000 */
[----:B------:R0:W-:Y:S04]  /*13990*/  STL [R1+0x450], RZ ;  /* 0x000450ff01007387 */ /* 0x0001e80000100800 */
[----:B------:R0:W-:Y:S04]  /*139a0*/  STL [R1+0x44c], RZ ;  /* 0x00044cff01007387 */ /* 0x0001e80000100800 */
[----:B------:R0:W-:Y:S04]  /*139b0*/  STL [R1+0x448], RZ ;  /* 0x000448ff01007387 */ /* 0x0001e80000100800 */
[----:B------:R0:W-:Y:S04]  /*139c0*/  STL [R1+0x444], RZ ;  /* 0x000444ff01007387 */ /* 0x0001e80000100800 */
[----:B------:R0:W-:Y:S01]  /*139d0*/  STL [R1+0x440], RZ ;  /* 0x000440ff01007387 */ /* 0x0001e20000100800 */
[----:B------:R-:W-:-:S02]  /*139e0*/  ISETP.NE.AND P0, PT, RZ, UR12, PT ;  /* 0x0000000cff007c0c */ /* 0x000fc4000bf05270 */
        /* <DEDUP_REMOVED lines=8> */
[----:B------:R-:W-:Y:S01]  /*13a70*/  CS2R R12, SRZ ;  /* 0x00000000000c7805 */ /* 0x000fe2000001ff00 */
[----:B------:R-:W-:Y:S01]  /*13a80*/  IMAD.MOV.U32 R11, RZ, RZ, RZ ;  /* 0x000000ffff0b7224 */ /* 0x000fe200078e00ff */
[----:B0-----:R-:W-:Y:S06]  /*13a90*/  @!P0 BRA `(.L_x_22) ;  /* 0x0000004c00e48947 */ /* 0x001fec0003800000 */
[----:B-----5:R-:W2:Y:S04]  /*13aa0*/  LDL R7, [R1+0x3f4] ;  /* 0x0003f40001077983 */ /* 0x020ea80000100800 */
[----:B------:R-:W3:Y:S04]  /*13ab0*/  LDL R11, [R1+0x420] ;  /* 0x00042000010b7983 */ /* 0x000ee80000100800 */
[----:B------:R-:W4:Y:S04]  /*13ac0*/  LDL R12, [R1+0x424] ;  /* 0x00042400010c7983 */ /* 0x000f280000100800 */
        /* <DEDUP_REMOVED lines=15> */
[----:B------:R0:W-:Y:S04]  /*13bc0*/  STL [R1+0xc38], R40 ;  /* 0x000c382801007387 */ /* 0x0001e80000100800 */
[----:B0-----:R-:W4:Y:S04]  /*13bd0*/  LDL R40, [R1+0x3f0] ;  /* 0x0003f00001287983 */ /* 0x001f280000100800 */
[----:B------:R0:W-:Y:S04]  /*13be0*/  STL [R1+0xc34], R41 ;  /* 0x000c342901007387 */ /* 0x0001e80000100800 */
[----:B0-----:R-:W4:Y:S04]  /*13bf0*/  LDL R41, [R1+0x3ec] ;  /* 0x0003ec0001297983 */ /* 0x001f280000100800 */
[----:B------:R0:W-:Y:S04]  /*13c00*/  STL [R1+0xc30], R42 ;  /* 0x000c302a01007387 */ /* 0x0001e80000100800 */
[----:B0-----:R-:W4:Y:S04]  /*13c10*/  LDL R42, [R1+0x3e8] ;  /* 0x0003e800012a7983 */ /* 0x001f280000100800 */
[----:B------:R0:W-:Y:S04]  /*13c20*/  STL [R1+0xc2c], R43 ;  /* 0x000c2c2b01007387 */ /* 0x0001e80000100800 */
[----:B0-----:R-:W4:Y:S04]  /*13c30*/  LDL R43, [R1+0x3e4] ;  /* 0x0003e400012b7983 */ /* 0x001f280000100800 */
        /* <DEDUP_REMOVED lines=25> */
[----:B------:R2:W-:Y:S02]  /*13dd0*/  STL [R1+0xbc4], R0 ;  /* 0x000bc40001007387 */ /* 0x0005e40000100800 */
[----:B--2---:R-:W-:-:S02]  /*13de0*/  IMAD.MOV.U32 R0, RZ, RZ, R7 ;  /* 0x000000ffff007224 */ /* 0x004fc400078e0007 */
[----:B------:R-:W-:-:S01]  /*13df0*/  FADD R10, RZ, R10 ;  /* 0x0000000aff0a7221 */ /* 0x000fc20000000000 */
[----:B------:R-:W-:Y:S01]  /*13e00*/  FADD R9, RZ, R9 ;  /* 0x00000009ff097221 */ /* 0x000fe20000000000 */
[----:B------:R-:W-:Y:S01]  /*13e10*/  UMOV UR4, URZ ;  /* 0x0000003f00047c82 */ /* 0x000fe20008000000 */
[----:B---3--:R-:W-:Y:S01]  /*13e20*/  FADD R11, RZ, R11 ;  /* 0x0000000bff0b7221 */ /* 0x008fe20000000000 */
[----:B----4-:R-:W-:-:S01]  /*13e30*/  FADD R12, RZ, R12 ;  /* 0x0000000cff0c7221 */ /* 0x010fc20000000000 */
[----:B------:R-:W-:Y:S01]  /*13e40*/  FADD R13, RZ, R13 ;  /* 0x0000000dff0d7221 */ /* 0x000fe20000000000 */
[----:B------:R-:W-:-:S01]  /*13e50*/  FADD R14, RZ, R14 ;  /* 0x0000000eff0e7221 */ /* 0x000fc20000000000 */
        /* <DEDUP_REMOVED lines=14> */
[----:B------:R-:W-:-:S05]  /*13f40*/  FADD R2, RZ, R41 ;  /* 0x00000029ff027221 */ /* 0x000fca0000000000 */
[----:B------:R0:W-:Y:S01]  /*13f50*/  STL [R1+0x440], R2 ;  /* 0x0004400201007387 */ /* 0x0001e20000100800 */
[----:B------:R-:W-:-:S03]  /*13f60*/  FADD R237, RZ, R42 ;  /* 0x0000002affed7221 */ /* 0x000fc60000000000 */
[----:B0-----:R-:W2:Y:S04]  /*13f70*/  LDL R2, [R1+0x3f8] ;  /* 0x0003f80001027983 */ /* 0x001ea80000100800 */
[----:B------:R0:W-:Y:S04]  /*13f80*/  STL [R1+0x444], R3 ;  /* 0x0004440301007387 */ /* 0x0001e80000100800 */
[----:B------:R-:W3:Y:S04]  /*13f90*/  LDL R4, [R1+0x3c0] ;  /* 0x0003c00001047983 */ /* 0x000ee80000100800 */
[----:B------:R-:W4:Y:S01]  /*13fa0*/  LDL R6, [R1+0x3c4] ;  /* 0x0003c40001067983 */ /* 0x000f220000100800 */
[----:B------:R-:W-:-:S03]  /*13fb0*/  FADD R236, RZ, R43 ;  /* 0x0000002bffec7221 */ /* 0x000fc60000000000 */
[----:B0-----:R-:W3:Y:S04]  /*13fc0*/  LDL R3, [R1+0x3fc] ;  /* 0x0003fc0001037983 */ /* 0x001ee80000100800 */
        /* <DEDUP_REMOVED lines=25> */
[----:B------:R-:W4:Y:S01]  /*14160*/  LDL R7, [R1+0x36c] ;  /* 0x00036c0001077983 */ /* 0x000f220000100800 */
[----:B------:R-:W-:-:S05]  /*14170*/  FADD R0, RZ, R0 ;  /* 0x00000000ff007221 */ /* 0x000fca0000000000 */
[----:B------:R2:W-:Y:S02]  /*14180*/  STL [R1+0x448], R0 ;  /* 0x0004480001007387 */ /* 0x0005e40000100800 */
[----:B--2---:R-:W-:-:S05]  /*14190*/  FADD R0, RZ, R2 ;  /* 0x00000002ff007221 */ /* 0x004fca0000000000 */
[----:B------:R4:W-:Y:S01]  /*141a0*/  STL [R1+0x44c], R0 ;  /* 0x00044c0001007387 */ /* 0x0009e20000100800 */
[----:B---3--:R-:W-:-:S01]  /*141b0*/  FADD R2, RZ, R3 ;  /* 0x00000003ff027221 */ /* 0x008fc20000000000 */
[----:B------:R-:W-:Y:S01]  /*141c0*/  FADD R3, RZ, R4 ;  /* 0x00000004ff037221 */ /* 0x000fe20000000000 */
[----:B----4-:R-:W-:-:S03]  /*141d0*/  FADD R0, RZ, R6 ;  /* 0x00000006ff007221 */ /* 0x010fc60000000000 */
[----:B------:R0:W-:Y:S04]  /*141e0*/  STL [R1+0x450], R2 ;  /* 0x0004500201007387 */ /* 0x0001e80000100800 */
[----:B------:R1:W-:Y:S04]  /*141f0*/  STL [R1+0x454], R3 ;  /* 0x0004540301007387 */ /* 0x0003e80000100800 */
[----:B------:R2:W-:Y:S01]  /*14200*/  STL [R1+0x458], R0 ;  /* 0x0004580001007387 */ /* 0x0005e20000100800 */
[----:B0-----:R-:W-:-:S01]  /*14210*/  FADD R2, RZ, R8 ;  /* 0x00000008ff027221 */ /* 0x001fc20000000000 */
[----:B-1----:R-:W-:-:S04]  /*14220*/  FADD R3, RZ, R31 ;  /* 0x0000001fff037221 */ /* 0x002fc80000000000 */
[----:B------:R0:W-:Y:S01]  /*14230*/  STL [R1+0x45c], R2 ;  /* 0x00045c0201007387 */ /* 0x0001e20000100800 */
[----:B--2---:R-:W-:-:S03]  /*14240*/  FADD R0, RZ, R30 ;  /* 0x0000001eff007221 */ /* 0x004fc60000000000 */
        /* <DEDUP_REMOVED lines=45> */
[----:B-1----:R-:W-:Y:S02]  /*14520*/  FADD R3, RZ, R7 ;  /* 0x00000007ff037221 */ /* 0x002fe40000000000 */
[----:B--2---:R-:W2:Y:S04]  /*14530*/  LDL R0, [R1+0x370] ;  /* 0x0003700001007983 */ /* 0x004ea80000100800 */
[----:B------:R0:W-:Y:S04]  /*14540*/  STL [R1+0x4bc], R2 ;  /* 0x0004bc0201007387 */ /* 0x0001e80000100800 */
[----:B0-----:R-:W3:Y:S04]  /*14550*/  LDL R2, [R1+0x374] ;  /* 0x0003740001027983 */ /* 0x001ee80000100800 */
[----:B------:R0:W-:Y:S04]  /*14560*/  STL [R1+0x4c0], R3 ;  /* 0x0004c00301007387 */ /* 0x0001e80000100800 */
[----:B------:R-:W4:Y:S04]  /*14570*/  LDL R4, [R1+0x37c] ;  /* 0x00037c0001047983 */ /* 0x000f280000100800 */
[----:B------:R-:W4:Y:S04]  /*14580*/  LDL R6, [R1+0x340] ;  /* 0x0003400001067983 */ /* 0x000f280000100800 */
[----:B0-----:R-:W4:Y:S04]  /*14590*/  LDL R3, [R1+0x378] ;  /* 0x0003780001037983 */ /* 0x001f280000100800 */
        /* <DEDUP_REMOVED lines=26> */
[----:B--2---:R-:W-:-:S05]  /*14740*/  FADD R0, RZ, R0 ;  /* 0x00000000ff007221 */ /* 0x004fca0000000000 */
[----:B------:R3:W-:Y:S02]  /*14750*/  STL [R1+0x4c4], R0 ;  /* 0x0004c40001007387 */ /* 0x0007e40000100800 */
[----:B---3--:R-:W-:-:S05]  /*14760*/  FADD R0, RZ, R2 ;  /* 0x00000002ff007221 */ /* 0x008fca0000000000 */
[----:B------:R0:W-:Y:S01]  /*14770*/  STL [R1+0x4c8], R0 ;  /* 0x0004c80001007387 */ /* 0x0001e20000100800 */
[----:B----4-:R-:W-:-:S01]  /*14780*/  FADD R2, RZ, R3 ;  /* 0x00000003ff027221 */ /* 0x010fc20000000000 */
[----:B------:R-:W-:Y:S01]  /*14790*/  FADD R3, RZ, R4 ;  /* 0x00000004ff037221 */ /* 0x000fe20000000000 */
[----:B0-----:R-:W-:-:S03]  /*147a0*/  FADD R0, RZ, R6 ;  /* 0x00000006ff007221 */ /* 0x001fc60000000000 */
        /* <DEDUP_REMOVED lines=463> */
[----:B0-----:R-:W-:Y:S01]  /*164a0*/  FADD R0, RZ, R4 ;  /* 0x00000004ff007221 */ /* 0x001fe20000000000 */
[----:B------:R-:W-:-:S03]  /*164b0*/  FADD R3, RZ, R6 ;  /* 0x00000006ff037221 */ /* 0x000fc60000000000 */
[----:B------:R0:W-:Y:S04]  /*164c0*/  STL [R1+0x738], R2 ;  /* 0x0007380201007387 */ /* 0x0001e80000100800 */
[----:B------:R1:W-:Y:S01]  /*164d0*/  STL [R1+0x73c], R0 ;  /* 0x00073c0001007387 */ /* 0x0003e20000100800 */
[----:B0-----:R-:W-:-:S03]  /*164e0*/  FADD R2, RZ, R8 ;  /* 0x00000008ff027221 */ /* 0x001fc60000000000 */
[----:B------:R0:W-:Y:S01]  /*164f0*/  STL [R1+0x740], R3 ;  /* 0x0007400301007387 */ /* 0x0001e20000100800 */
[----:B-1----:R-:W-:-:S03]  /*16500*/  FADD R0, RZ, R31 ;  /* 0x0000001fff007221 */ /* 0x002fc60000000000 */
        /* <DEDUP_REMOVED lines=48> */
[----:B------:R-:W2:Y:S04]  /*16810*/  LDL R40, [R1+0x98] ;  /* 0x0000980001287983 */ /* 0x000ea80000100800 */
[----:B------:R1:W-:Y:S04]  /*16820*/  STL [R1+0x7a4], R2 ;  /* 0x0007a40201007387 */ /* 0x0003e80000100800 */
[----:B------:R-:W3:Y:S04]  /*16830*/  LDL R41, [R1+0x9c] ;  /* 0x00009c0001297983 */ /* 0x000ee80000100800 */
[----:B------:R4:W-:Y:S04]  /*16840*/  STL [R1+0x7a8], R0 ;  /* 0x0007a80001007387 */ /* 0x0009e80000100800 */
[----:B------:R-:W3:Y:S04]  /*16850*/  LDL R42, [R1+0x60] ;  /* 0x00006000012a7983 */ /* 0x000ee80000100800 */
        /* <DEDUP_REMOVED lines=23> */
[----:B------:R-:W3:Y:S04]  /*169d0*/  LDL R4, [R1] ;  /* 0x0000000001047983 */ /* 0x000ee80000100800 */
[----:B0-----:R-:W3:Y:S04]  /*169e0*/  LDL R3, [R1+0x4] ;  /* 0x0000040001037983 */ /* 0x001ee80000100800 */
[----:B-1----:R-:W3:Y:S04]  /*169f0*/  LDL R2, [R1+0x8] ;  /* 0x0000080001027983 */ /* 0x002ee80000100800 */
[----:B----4-:R-:W4:Y:S04]  /*16a00*/  LDL R0, [R1+0xc] ;  /* 0x00000c0001007983 */ /* 0x010f280000100800 */
[----:B------:R-:W4:Y:S01]  /*16a10*/  LDL R7, [R1+0x10] ;  /* 0x0000100001077983 */ /* 0x000f220000100800 */
[----:B--2---:R-:W-:-:S05]  /*16a20*/  FADD R40, RZ, R40 ;  /* 0x00000028ff287221 */ /* 0x004fca0000000000 */
[----:B------:R0:W-:Y:S01]  /*16a30*/  STL [R1+0x7ac], R40 ;  /* 0x0007ac2801007387 */ /* 0x0001e20000100800 */
[----:B---3--:R-:W-:-:S03]  /*16a40*/  FADD R41, RZ, R41 ;  /* 0x00000029ff297221 */ /* 0x008fc60000000000 */
[----:B0-----:R-:W2:Y:S01]  /*16a50*/  LDL.LU R40, [R1+0xc38] ;  /* 0x000c380001287983 */ /* 0x001ea20000300800 */
[----:B------:R-:W-:-:S03]  /*16a60*/  FADD R42, RZ, R42 ;  /* 0x0000002aff2a7221 */ /* 0x000fc60000000000 */
[----:B------:R0:W-:Y:S01]  /*16a70*/  STL [R1+0x7b0], R41 ;  /* 0x0007b02901007387 */ /* 0x0001e20000100800 */
[----:B------:R-:W-:-:S01]  /*16a80*/  FADD R43, RZ, R43 ;  /* 0x0000002bff2b7221 */ /* 0x000fc20000000000 */
[----:B------:R-:W-:Y:S02]  /*16a90*/  FADD R44, RZ, R44 ;  /* 0x0000002cff2c7221 */ /* 0x000fe40000000000 */
[----:B0-----:R-:W3:Y:S01]  /*16aa0*/  LDL.LU R41, [R1+0xc34] ;  /* 0x000c340001297983 */ /* 0x001ee20000300800 */
[----:B------:R-:W-:-:S03]  /*16ab0*/  FADD R45, RZ, R45 ;  /* 0x0000002dff2d7221 */ /* 0x000fc60000000000 */
[----:B------:R0:W-:Y:S01]  /*16ac0*/  STL [R1+0x7b4], R42 ;  /* 0x0007b42a01007387 */ /* 0x0001e20000100800 */
[----:B------:R-:W-:-:S01]  /*16ad0*/  FADD R46, RZ, R46 ;  /* 0x0000002eff2e7221 */ /* 0x000fc20000000000 */
[----:B------:R-:W-:Y:S02]  /*16ae0*/  FADD R47, RZ, R47 ;  /* 0x0000002fff2f7221 */ /* 0x000fe40000000000 */
[----:B0-----:R-:W3:Y:S04]  /*16af0*/  LDL.LU R42, [R1+0xc30] ;  /* 0x000c3000012a7983 */ /* 0x001ee80000300800 */
[----:B------:R0:W-:Y:S01]  /*16b00*/  STL [R1+0x7b8], R43 ;  /* 0x0007b82b01007387 */ /* 0x0001e20000100800 */
[----:B------:R-:W-:-:S01]  /*16b10*/  FADD R32, RZ, R32 ;  /* 0x00000020ff207221 */ /* 0x000fc20000000000 */
[----:B------:R-:W-:-:S02]  /*16b20*/  FADD R33, RZ, R33 ;  /* 0x00000021ff217221 */ /* 0x000fc40000000000 */
[----:B0-----:R-:W3:Y:S04]  /*16b30*/  LDL.LU R43, [R1+0xc2c] ;  /* 0x000c2c00012b7983 */ /* 0x001ee80000300800 */
[----:B------:R0:W-:Y:S01]  /*16b40*/  STL [R1+0x7bc], R44 ;  /* 0x0007bc2c01007387 */ /* 0x0001e20000100800 */
[----:B------:R-:W-:-:S01]  /*16b50*/  FADD R34, RZ, R34 ;  /* 0x00000022ff227221 */ /* 0x000fc20000000000 */
[----:B------:R-:W-:Y:S02]  /*16b60*/  FADD R35, RZ, R35 ;  /* 0x00000023ff237221 */ /* 0x000fe40000000000 */
[----:B0-----:R-:W3:Y:S04]  /*16b70*/  LDL.LU R44, [R1+0xc28] ;  /* 0x000c2800012c7983 */ /* 0x001ee80000300800 */
[----:B------:R0:W-:Y:S01]  /*16b80*/  STL [R1+0x7c0], R45 ;  /* 0x0007c02d01007387 */ /* 0x0001e20000100800 */
[----:B------:R-:W-:-:S03]  /*16b90*/  FADD R36, RZ, R36 ;  /* 0x00000024ff247221 */ /* 0x000fc60000000000 */
        /* <DEDUP_REMOVED lines=50> */
[----:B----4-:R-:W-:-:S03]  /*16ec0*/  FADD R0, RZ, R0 ;  /* 0x00000000ff007221 */ /* 0x010fc60000000000 */
[----:B0-----:R-:W4:Y:S04]  /*16ed0*/  LDL.LU R30, [R1+0xbe0] ;  /* 0x000be000011e7983 */ /* 0x001f280000300800 */
[----:B------:R0:W-:Y:S01]  /*16ee0*/  STL [R1+0x808], R31 ;  /* 0x0008081f01007387 */ /* 0x0001e20000100800 */
[----:B------:R-:W-:-:S03]  /*16ef0*/  FADD R7, RZ, R7 ;  /* 0x00000007ff077221 */ /* 0x000fc60000000000 */
[----:B0-----:R-:W4:Y:S04]  /*16f00*/  LDL.LU R31, [R1+0xbdc] ;  /* 0x000bdc00011f7983 */ /* 0x001f280000300800 */
[----:B------:R0:W-:Y:S04]  /*16f10*/  STL [R1+0x80c], R8 ;  /* 0x00080c0801007387 */ /* 0x0001e80000100800 */
[----:B0-----:R0:W5:Y:S04]  /*16f20*/  LDL.LU R8, [R1+0xbd8] ;  /* 0x000bd80001087983 */ /* 0x0011680000300800 */
[----:B------:R1:W-:Y:S04]  /*16f30*/  STL [R1+0x810], R6 ;  /* 0x0008100601007387 */ /* 0x0003e80000100800 */
[----:B-1----:R0:W5:Y:S04]  /*16f40*/  LDL.LU R6, [R1+0xbd4] ;  /* 0x000bd40001067983 */ /* 0x0021680000300800 */
        /* <DEDUP_REMOVED lines=9> */
[----:B------:R-:W-:Y:S01]  /*16fe0*/  STL [R1+0x828], R10 ;  /* 0x0008280a01007387 */ /* 0x000fe20000100800 */
[----:B-1----:R-:W-:-:S01]  /*16ff0*/  FADD R7, RZ, R5 ;  /* 0x00000005ff077221 */ /* 0x002fc20000000000 */
[----:B------:R-:W-:-:S02]  /*17000*/  FADD R5, RZ, R224 ;  /* 0x000000e0ff057221 */ /* 0x000fc40000000000 */
[----:B------:R1:W-:Y:S04]  /*17010*/  STL [R1+0x82c], R9 ;  /* 0x00082c0901007387 */ /* 0x0003e80000100800 */
[----:B------:R2:W-:Y:S04]  /*17020*/  STL [R1+0x830], R7 ;  /* 0x0008300701007387 */ /* 0x0005e80000100800 */
[----:B------:R0:W-:Y:S01]  /*17030*/  STL [R1+0x834], R5 ;  /* 0x0008340501007387 */ /* 0x0001e20000100800 */
[----:B-1----:R-:W-:-:S01]  /*17040*/  FADD R9, RZ, R225 ;  /* 0x000000e1ff097221 */ /* 0x002fc20000000000 */
[----:B--2---:R-:W-:-:S04]  /*17050*/  FADD R7, RZ, R226 ;  /* 0x000000e2ff077221 */ /* 0x004fc80000000000 */
[----:B------:R1:W-:Y:S01]  /*17060*/  STL [R1+0x838], R9 ;  /* 0x0008380901007387 */ /* 0x0003e20000100800 */
[----:B0-----:R-:W-:-:S03]  /*17070*/  FADD R5, RZ, R227 ;  /* 0x000000e3ff057221 */ /* 0x001fc60000000000 */
[----:B------:R0:W-:Y:S04]  /*17080*/  STL [R1+0x83c], R7 ;  /* 0x00083c0701007387 */ /* 0x0001e80000100800 */
[----:B------:R2:W-:Y:S01]  /*17090*/  STL [R1+0x840], R5 ;  /* 0x0008400501007387 */ /* 0x0005e20000100800 */
[----:B-1----:R-:W-:-:S01]  /*170a0*/  FADD R9, RZ, R228 ;  /* 0x000000e4ff097221 */ /* 0x002fc20000000000 */
[----:B0-----:R-:W-:-:S04]  /*170b0*/  FADD R7, RZ, R229 ;  /* 0x000000e5ff077221 */ /* 0x001fc80000000000 */
        /* <DEDUP_REMOVED lines=359> */
[----:B---3--:R-:W-:-:S04]  /*18730*/  FADD R7, RZ, R41 ;  /* 0x00000029ff077221 */ /* 0x008fc80000000000 */
[----:B------:R0:W-:Y:S01]  /*18740*/  STL [R1+0xb14], R9 ;  /* 0x000b140901007387 */ /* 0x0001e20000100800 */
[----:B-1----:R-:W-:-:S03]  /*18750*/  FADD R5, RZ, R42 ;  /* 0x0000002aff057221 */ /* 0x002fc60000000000 */
        /* <DEDUP_REMOVED lines=39> */
[----:B----4-:R-:W-:-:S04]  /*189d0*/  FADD R7, RZ, R30 ;  /* 0x0000001eff077221 */ /* 0x010fc80000000000 */
[----:B------:R-:W-:Y:S01]  /*189e0*/  STL [R1+0xb68], R9 ;  /* 0x000b680901007387 */ /* 0x000fe20000100800 */
[----:B-1----:R-:W-:-:S03]  /*189f0*/  FADD R5, RZ, R31 ;  /* 0x0000001fff057221 */ /* 0x002fc60000000000 */
[----:B------:R0:W-:Y:S04]  /*18a00*/  STL [R1+0xb6c], R7 ;  /* 0x000b6c0701007387 */ /* 0x0001e80000100800 */
[----:B------:R1:W-:Y:S01]  /*18a10*/  STL [R1+0xb70], R5 ;  /* 0x000b700501007387 */ /* 0x0003e20000100800 */
[----:B0-----:R-:W-:-:S07]  /*18a20*/  IMAD.U32 R7, RZ, RZ, UR4 ;  /* 0x00000004ff077e24 */ /* 0x001fce000f8e00ff */
.L_x_22:
[----:B-1----:R-:W2:Y:S01]  /*18a30*/  LDL R5, [R1+0xbb8] ;  /* 0x000bb80001057983 */ /* 0x002ea20000100800 */
[----:B-----5:R-:W-:-:S13]  /*18a40*/  R2UR UR4, R8 ;  /* 0x00000000080472ca */ /* 0x020fda00000e0000 */
[----:B------:R-:W-:-:S04]  /*18a50*/  UIADD3 UR4, UR4, 0x1, URZ ;  /* 0x0000000104047890 */ /* 0x000fc8000fffe03f */
[----:B------:R-:W-:-:S04]  /*18a60*/  UISETP.NE.AND UP0, UPT, UR4, 0x2, UPT ;  /* 0x000000020400788c */ /* 0x000fc8000bf05270 */
[----:B------:R-:W-:Y:S02]  /*18a70*/  USEL UR5, URZ, 0x1, UP0 ;  /* 0x000000013f057887 */ /* 0x000fe40008000000 */
[----:B------:R-:W-:-:S03]  /*18a80*/  USEL UR7, UR4, URZ, UP0 ;  /* 0x0000003f04077287 */ /* 0x000fc60008000000 */
[----:B------:R-:W-:Y:S01]  /*18a90*/  UMOV UR4, 0x1 ;  /* 0x0000000100047882 */ /* 0x000fe20000000000 */
[----:B--2---:R-:W-:Y:S02]  /*18aa0*/  R2UR UR6, R5 ;  /* 0x00000000050672ca */ /* 0x004fe400000e0000 */
[----:B------:R-:W-:-:S11]  /*18ab0*/  IMAD.U32 R5, RZ, RZ, UR7 ;  /* 0x00000007ff057e24 */ /* 0x000fd6000f8e00ff */
[----:B------:R-:W-:-:S06]  /*18ac0*/  ULOP3.LUT UR5, UR6, UR5, URZ, 0x3c, !UPT ;  /* 0x0000000506057292 */ /* 0x000fcc000f8e3c3f */
[----:B------:R-:W-:-:S07]  /*18ad0*/  IMAD.U32 R8, RZ, RZ, UR5 ;  /* 0x00000005ff087e24 */ /* 0x000fce000f8e00ff */
.L_x_17:
[----:B------:R-:W2:Y:S02]  /*18ae0*/  LDL R9, [R1+0xbc0] ;  /* 0x000bc00001097983 */ /* 0x000ea40000100800 */
[----:B--2---:R-:W-:-:S13]  /*18af0*/  R2UR UR6, R9 ;  /* 0x00000000090672ca */ /* 0x004fda00000e0000 */
[----:B------:R-:W-:-:S04]  /*18b00*/  UISETP.LT.AND UP0, UPT, UR6, 0x1, UPT ;  /* 0x000000010600788c */ /* 0x000fc8000bf01270 */
[----:B------:R-:W-:-:S04]  /*18b10*/  USEL UR5, UR6, 0x1, UP0 ;  /* 0x0000000106057887 */ /* 0x000fc80008000000 */
[----:B------:R-:W-:-:S04]  /*18b20*/  UIADD3 UR5, UR6, -UR5, URZ ;  /* 0x8000000506057290 */ /* 0x000fc8000fffe03f */
[----:B------:R-:W-:-:S06]  /*18b30*/  UISETP.GE.AND UP0, UPT, UR5, 0x1, UPT ;  /* 0x000000010500788c */ /* 0x000fcc000bf06270 */
[----:B------:R-:W-:-:S13]  /*18b40*/  PLOP3.LUT P0, PT, PT, PT, UP0, 0x80, 0x0 ;  /* 0x000000000000781c */ /* 0x000fda0003f0f008 */
[----:B------:R-:W-:Y:S05]  /*18b50*/  @!P0 BRA `(.L_x_23) ;  /* 0x0000015c00108947 */ /* 0x000fea0003800000 */
[----:B------:R-:W2:Y:S01]  /*18b60*/  LDL R9, [R1+0xbb4] ;  /* 0x000bb40001097983 */ /* 0x000ea20000100800 */
[----:B------:R-:W-:-:S05]  /*18b70*/  IMAD.U32 R6, RZ, RZ, UR5 ;  /* 0x00000005ff067e24 */ /* 0x000fca000f8e00ff */
[----:B------:R0:W-:Y:S01]  /*18b80*/  STL [R1+0xb74], R6 ;  /* 0x000b740601007387 */ /* 0x0001e20000100800 */
[----:B--2---:R-:W-:-:S13]  /*18b90*/  R2UR UR5, R9 ;  /* 0x00000000090572ca */ /* 0x004fda00000e0000 */
[----:B0-----:R-:W-:-:S07]  /*18ba0*/  IMAD.U32 R9, RZ, RZ, UR5 ;  /* 0x00000005ff097e24 */ /* 0x001fce000f8e00ff */
.L_x_31:
[----:B------:R-:W2:Y:S02]  /*18bb0*/  LDL R6, [R1+0xba0] ;  /* 0x000ba00001067983 */ /* 0x000ea40000100800 */
[----:B--2---:R-:W-:-:S13]  /*18bc0*/  R2UR UR5, R6 ;  /* 0x00000000060572ca */ /* 0x004fda00000e0000 */
[----:B------:R-:W-:-:S06]  /*18bd0*/  UISETP.NE.AND UP0, UPT, UR5, 0x3, UPT ;  /* 0x000000030500788c */ /* 0x000fcc000bf05270 */
[----:B------:R-:W-:-:S13]  /*18be0*/  PLOP3.LUT P1, PT, PT, PT, UP0, 0x80, 0x0 ;  /* 0x000000000000781c */ /* 0x000fda0003f2f008 */
[----:B-----5:R-:W-:Y:S05]  /*18bf0*/  @!P1 BRA `(.L_x_24) ;  /* 0x0000000000049947 */ /* 0x020fea0003800000 */
[----:B------:R-:W-:Y:S01]  /*18c00*/  BPT.TRAP 0x1 ;  /* 0x000000040000795c */ /* 0x000fe20000300000 */
.L_x_24:
[----:B------:R-:W0:Y:S01]  /*18c10*/  S2UR UR6, SR_CgaCtaId ;  /* 0x00000000000679c3 */ /* 0x000e220000008800 */
[----:B------:R-:W-:Y:S01]  /*18c20*/  R2UR UR8, R5 ;  /* 0x00000000050872ca */ /* 0x000fe200000e0000 */
[----:B------:R-:W-:Y:S01]  /*18c30*/  UMOV UR5, 0x400 ;  /* 0x0000040000057882 */ /* 0x000fe20000000000 */
[----:B------:R-:W-:-:S13]  /*18c40*/  R2UR UR7, R8 ;  /* 0x00000000080772ca */ /* 0x000fda00000e0000 */
[----:B------:R-:W-:-:S05]  /*18c50*/  IMAD.U32 R10, RZ, RZ, UR7 ;  /* 0x00000007ff0a7e24 */ /* 0x000fca000f8e00ff */
[----:B------:R-:W-:Y:S01]  /*18c60*/  SHF.L.U32 R10, R10, 0x1f, RZ ;  /* 0x0000001f0a0a7819 */ /* 0x000fe200000006ff */
[----:B0-----:R-:W-:-:S04]  /*18c70*/  ULEA UR9, UR6, UR5, 0x18 ;  /* 0x0000000506097291 */ /* 0x001fc8000f8ec03f */
[----:B------:R-:W-:Y:S02]  /*18c80*/  ULEA UR5, UR8, UR9, 0x3 ;  /* 0x0000000908057291 */ /* 0x000fe4000f8e183f */
[----:B------:R-:W-:-:S07]  /*18c90*/  IMAD.U32 R6, RZ, RZ, UR9 ;  /* 0x00000009ff067e24 */ /* 0x000fce000f8e00ff */
[----:B------:R0:W1:Y:S01]  /*18ca0*/  SYNCS.PHASECHK.TRANS64.TRYWAIT P0, [UR5], R10 ;  /* 0x0000000aff0075a7 */ /* 0x0000620008000145 */
[----:B------:R-:W-:Y:S05]  /*18cb0*/  @!P1 BRA `(.L_x_25) ;  /* 0x0000000000049947 */ /* 0x000fea0003800000 */
[----:B------:R-:W-:Y:S01]  /*18cc0*/  BPT.TRAP 0x1 ;  /* 0x000000040000795c */ /* 0x000fe20000300000 */
.L_x_25:
[----:B-1----:R-:W-:Y:S05]  /*18cd0*/  @P0 BRA `(.L_x_26) ;  /* 0x0000000000080947 */ /* 0x002fea0003800000 */
[----:B------:R-:W1:Y:S02]  /*18ce0*/  SYNCS.PHASECHK.TRANS64.TRYWAIT P0, [UR5], R10 ;  /* 0x0000000aff0075a7 */ /* 0x000e640008000145 */
[----:B-1----:R-:W-:Y:S05]  /*18cf0*/  @!P0 BRA `(.L_x_27) ;  /* 0x000005a800708947 */ /* 0x002fea0003800000 */
.L_x_26:
[----:B0-----:R-:W2:Y:S01]  /*18d00*/  LDL R10, [R1+0xb7c] ;  /* 0x000b7c00010a7983 */ /* 0x001ea20000100800 */
[----:B------:R-:W-:-:S03]  /*18d10*/  R2UR UR6, R6 ;  /* 0x00000000060672ca */ /* 0x000fc600000e0000 */
        /* <DEDUP_REMOVED lines=39> */
[----:B-----5:R-:W-:Y:S04]  /*18f90*/  STL [R1+0xcc8], R0 ;  /* 0x000cc80001007387 */ /* 0x020fe80000100800 */
[----:B------:R-:W-:Y:S04]  /*18fa0*/  STL [R1+0xd28], R6 ;  /* 0x000d280601007387 */ /* 0x000fe80000100800 */
[----:B0-----:R-:W3:Y:S04]  /*18fb0*/  LDL.LU.64 R216, [R1+0x420] ;  /* 0x0004200001d87983 */ /* 0x001ee80000300a00 */
[----:B------:R-:W3:Y:S04]  /*18fc0*/  LDL.LU.64 R218, [R1+0x428] ;  /* 0x0004280001da7983 */ /* 0x000ee80000300a00 */
[----:B------:R-:W3:Y:S04]  /*18fd0*/  LDL.LU.64 R220, [R1+0x430] ;  /* 0x0004300001dc7983 */ /* 0x000ee80000300a00 */
[----:B------:R-:W3:Y:S04]  /*18fe0*/  LDL.LU.64 R222, [R1+0x438] ;  /* 0x0004380001de7983 */ /* 0x000ee80000300a00 */
[----:B------:R-:W4:Y:S04]  /*18ff0*/  LDL.LU.64 R184, [R1+0x3a0] ;  /* 0x0003a00001b87983 */ /* 0x000f280000300a00 */
        /* <DEDUP_REMOVED lines=10> */
[----:B------:R-:W4:Y:S01]  /*190a0*/  LDL.LU.64 R126, [R1+0x2b8] ;  /* 0x0002b800017e7983 */ /* 0x000f220000300a00 */
[----:B------:R-:W-:Y:S01]  /*190b0*/  UIADD3 UR6, UR6, 0x20100, URZ ;  /* 0x0002010006067890 */ /* 0x000fe2000fffe03f */
[----:B------:R-:W-:Y:S01]  /*190c0*/  R2UR UR8, R5 ;  /* 0x00000000050872ca */ /* 0x000fe200000e0000 */
[----:B------:R-:W-:-:S02]  /*190d0*/  UISETP.NE.AND UP0, UPT, UR12, URZ, UPT ;  /* 0x0000003f0c00728c */ /* 0x000fc4000bf05270 */
[----:B------:R-:W-:Y:S02]  /*190e0*/  USHF.R.U32.HI UR6, URZ, 0x4, UR6 ;  /* 0x000000043f067899 */ /* 0x000fe40008011606 */
[----:B------:R-:W-:Y:S02]  /*190f0*/  USEL UR4, UR4, URZ, !UP0 ;  /* 0x0000003f04047287 */ /* 0x000fe4000c000000 */
[----:B------:R-:W-:Y:S02]  /*19100*/  ULOP3.LUT UR6, UR6, 0x3fff, URZ, 0xc0, !UPT ;  /* 0x00003fff06067892 */ /* 0x000fe4000f8ec03f */
[----:B------:R-:W-:Y:S02]  /*19110*/  UISETP.NE.U32.AND UP0, UPT, UR4, URZ, UPT ;  /* 0x0000003f0400728c */ /* 0x000fe4000bf05070 */
[----:B------:R-:W-:-:S04]  /*19120*/  ULOP3.LUT UR6, UR6, 0x10000, URZ, 0xfc, !UPT ;  /* 0x0001000006067892 */ /* 0x000fc8000f8efc3f */
[----:B------:R-:W-:Y:S01]  /*19130*/  UIMAD UR60, UR8, 0x780, UR6 ;  /* 0x00000780083c78a4 */ /* 0x000fe2000f8e0206 */
[----:B------:R-:W-:Y:S01]  /*19140*/  UMOV UR13, 0x40000040 ;  /* 0x40000040000d7882 */ /* 0x000fe20000000000 */
[----:B------:R-:W-:-:S05]  /*19150*/  UMOV UR15, 0x40000040 ;  /* 0x40000040000f7882 */ /* 0x000fca0000000000 */
[----:B------:R-:W-:Y:S01]  /*19160*/  UMOV UR14, UR60 ;  /* 0x0000003c000e7c82 */ /* 0x000fe20008000000 */
[----:B--2---:R-:W-:-:S13]  /*19170*/  R2UR UR5, R10 ;  /* 0x000000000a0572ca */ /* 0x004fda00000e0000 */
[----:B------:R-:W-:-:S04]  /*19180*/  ULOP3.LUT UR5, UR5, 0x10000, URZ, 0xfc, !UPT ;  /* 0x0001000005057892 */ /* 0x000fc8000f8efc3f */
[----:B------:R-:W-:-:S07]  /*19190*/  ULEA UR7, UR8, UR5, 0xc ;  /* 0x0000000508077291 */ /* 0x000fce000f8e603f */
[----:B------:R-:W-:Y:S01]  /*191a0*/  UMOV UR12, UR7 ;  /* 0x00000007000c7c82 */ /* 0x000fe20008000000 */
[----:B------:R-:W-:Y:S01]  /*191b0*/  UIADD3 UR4, UR60, 0x80, URZ ;  /* 0x000000803c047890 */ /* 0x000fe2000fffe03f */
[----:B------:R-:W-:Y:S01]  /*191c0*/  UMOV UR52, UR12 ;  /* 0x0000000c00347c82 */ /* 0x000fe20008000000 */
[----:B------:R-:W-:Y:S01]  /*191d0*/  UMOV UR53, UR13 ;  /* 0x0000000d00357c82 */ /* 0x000fe20008000000 */
[----:B------:R-:W-:-:S04]  /*191e0*/  UMOV UR55, 0x40000040 ;  /* 0x4000004000377882 */ /* 0x000fc80000000000 */
[----:B------:R-:W-:Y:S01]  /*191f0*/  UMOV UR54, UR4 ;  /* 0x0000000400367c82 */ /* 0x000fe20008000000 */
[----:B------:R-:W-:Y:S01]  /*19200*/  UIADD3 UR26, UR60, 0x100, URZ ;  /* 0x000001003c1a7890 */ /* 0x000fe2000fffe03f */
[----:B------:R-:W-:Y:S01]  /*19210*/  UMOV UR24, UR12 ;  /* 0x0000000c00187c82 */ /* 0x000fe20008000000 */
[----:B------:R-:W-:Y:S01]  /*19220*/  UMOV UR25, UR13 ;  /* 0x0000000d00197c82 */ /* 0x000fe20008000000 */
[----:B------:R-:W-:Y:S01]  /*19230*/  UMOV UR27, 0x40000040 ;  /* 0x40000040001b7882 */ /* 0x000fe20000000000 */
[----:B---3--:R-:W-:-:S06]  /*19240*/  WARPGROUP.ARRIVE ;  /* 0x00000000000079c5 */ /* 0x008fcc0000000000 */
[----:B------:R-:W-:Y:S03]  /*19250*/  QGMMA.64x16x32.F32.E4M3.E4M3 R216, gdesc[UR12], R216, UP0, gsb0 ;  /* 0x002000000cd879f3 */ /* 0x000fe6000b8008d8 */
[----:B------:R-:W-:Y:S02]  /*19260*/  WARPGROUP.DEPBAR.LE gsb0, 0x0 ;  /* 0x00008000000079c5 */ /* 0x000fe40000010000 */
[----:B----4-:R-:W-:-:S06]  /*19270*/  WARPGROUP.ARRIVE ;  /* 0x00000000000079c5 */ /* 0x010fcc0000000000 */
[----:B------:R-:W-:Y:S03]  /*19280*/  QGMMA.64x16x32.F32.E4M3.E4M3 R184, gdesc[UR52], R184, UP0, gsb0 ;  /* 0x0020000034b879f3 */ /* 0x000fe6000b8008b8 */
[----:B------:R-:W-:Y:S02]  /*19290*/  WARPGROUP.DEPBAR.LE gsb0, 0x0 ;  /* 0x00008000000079c5 */ /* 0x000fe40000010000 */
[----:B------:R-:W-:-:S06]  /*192a0*/  WARPGROUP.ARRIVE ;  /* 0x00000000000079c5 */ /* 0x000fcc0000000000 */
[----:B------:R-:W-:Y:S01]  /*192b0*/  QGMMA.64x16x32.F32.E4M3.E4M3 R152, gdesc[UR24], R152, UP0, gsb0 ;  /* 0x00200000189879f3 */ /* 0x000fe2000b800898 */
[----:B------:R-:W-:Y:S01]  /*192c0*/  UIADD3 UR42, UR60, 0x180, URZ ;  /* 0x000001803c2a7890 */ /* 0x000fe2000fffe03f */
[----:B------:R-:W-:Y:S01]  /*192d0*/  UMOV UR40, UR12 ;  /* 0x0000000c00287c82 */ /* 0x000fe20008000000 */
[----:B------:R-:W-:Y:S01]  /*192e0*/  UMOV UR41, UR13 ;  /* 0x0000000d00297c82 */ /* 0x000fe20008000000 */
[----:B------:R-:W-:Y:S01]  /*192f0*/  UMOV UR43, 0x40000040 ;  /* 0x40000040002b7882 */ /* 0x000fe20000000000 */
[----:B------:R-:W-:Y:S01]  /*19300*/  STL [R1+0xd2c], R5 ;  /* 0x000d2c0501007387 */ /* 0x000fe20000100800 */
[----:B------:R-:W-:Y:S02]  /*19310*/  WARPGROUP.DEPBAR.LE gsb0, 0x0 ;  /* 0x00008000000079c5 */ /* 0x000fe40000010000 */
[----:B------:R-:W-:-:S06]  /*19320*/  WARPGROUP.ARRIVE ;  /* 0x00000000000079c5 */ /* 0x000fcc0000000000 */
[----:B------:R-:W-:Y:S01]  /*19330*/  QGMMA.64x16x32.F32.E4M3.E4M3 R120, gdesc[UR40], R120, UP0, gsb0 ;  /* 0x00200000287879f3 */ /* 0x000fe2000b800878 */
        /* <DEDUP_REMOVED lines=11> */
[----:B------:R-:W-:Y:S01]  /*193f0*/  STL.64 [R1+0x338], R158 ;  /* 0x0003389e01007387 */ /* 0x000fe20000100a00 */
[----:B------:R-:W-:-:S03]  /*19400*/  WARPGROUP.DEPBAR.LE gsb0, 0x0 ;  /* 0x00008000000079c5 */ /* 0x000fc60000010000 */
[----:B------:R0:W-:Y:S04]  /*19410*/  STL.64 [R1+0x2a0], R120 ;  /* 0x0002a07801007387 */ /* 0x0001e80000100a00 */
[----:B------:R1:W-:Y:S04]  /*19420*/  STL.64 [R1+0x2a8], R122 ;  /* 0x0002a87a01007387 */ /* 0x0003e80000100a00 */
[----:B------:R2:W-:Y:S04]  /*19430*/  STL.64 [R1+0x2b0], R124 ;  /* 0x0002b07c01007387 */ /* 0x0005e80000100a00 */
[----:B------:R3:W-:Y:S04]  /*19440*/  STL.64 [R1+0x2b8], R126 ;  /* 0x0002b87e01007387 */ /* 0x0007e80000100a00 */
[----:B0-----:R-:W4:Y:S04]  /*19450*/  LDL.LU.64 R120, [R1+0x220] ;  /* 0x0002200001787983 */ /* 0x001f280000300a00 */
[----:B-1----:R-:W4:Y:S04]  /*19460*/  LDL.LU.64 R122, [R1+0x228] ;  /* 0x00022800017a7983 */ /* 0x002f280000300a00 */
[----:B--2---:R-:W4:Y:S04]  /*19470*/  LDL.LU.64 R124, [R1+0x230] ;  /* 0x00023000017c7983 */ /* 0x004f280000300a00 */
[----:B---3--:R-:W4:Y:S04]  /*19480*/  LDL.LU.64 R126, [R1+0x238] ;  /* 0x00023800017e7983 */ /* 0x008f280000300a00 */
[----:B------:R-:W2:Y:S04]  /*19490*/  LDL.LU.64 R152, [R1+0x1a0] ;  /* 0x0001a00001987983 */ /* 0x000ea80000300a00 */
[----:B------:R-:W2:Y:S04]  /*194a0*/  LDL.LU.64 R154, [R1+0x1a8] ;  /* 0x0001a800019a7983 */ /* 0x000ea80000300a00 */
[----:B------:R-:W2:Y:S04]  /*194b0*/  LDL.LU.64 R156, [R1+0x1b0] ;  /* 0x0001b000019c7983 */ /* 0x000ea80000300a00 */
[----:B------:R-:W2:Y:S04]  /*194c0*/  LDL.LU.64 R158, [R1+0x1b8] ;  /* 0x0001b800019e7983 */ /* 0x000ea80000300a00 */
[----:B------:R-:W3:Y:S04]  /*194d0*/  LDL.LU.64 R184, [R1+0x120] ;  /* 0x0001200001b87983 */ /* 0x000ee80000300a00 */
        /* <DEDUP_REMOVED lines=10> */
[----:B------:R-:W3:Y:S01]  /*19580*/  LDL.LU.64 R222, [R1+0x38] ;  /* 0x0000380001de7983 */ /* 0x000ee20000300a00 */
        /* <DEDUP_REMOVED lines=17> */
[----:B------:R-:W-:Y:S03]  /*196a0*/  QGMMA.64x16x32.F32.E4M3.E4M3 R120, gdesc[UR20], R120, UP0, gsb0 ;  /* 0x00200000147879f3 */ /* 0x000fe6000b800878 */
[----:B------:R-:W-:Y:S02]  /*196b0*/  WARPGROUP.DEPBAR.LE gsb0, 0x0 ;  /* 0x00008000000079c5 */ /* 0x000fe40000010000 */
[----:B--2---:R-:W-:-:S06]  /*196c0*/  WARPGROUP.ARRIVE ;  /* 0x00000000000079c5 */ /* 0x004fcc0000000000 */
[----:B------:R-:W-:Y:S03]  /*196d0*/  QGMMA.64x16x32.F32.E4M3.E4M3 R152, gdesc[UR16], R152, UP0, gsb0 ;  /* 0x00200000109879f3 */ /* 0x000fe6000b800898 */
[----:B------:R-:W-:Y:S02]  /*196e0*/  WARPGROUP.DEPBAR.LE gsb0, 0x0 ;  /* 0x00008000000079c5 */ /* 0x000fe40000010000 */
[----:B---3--:R-:W-:-:S06]  /*196f0*/  WARPGROUP.ARRIVE ;  /* 0x00000000000079c5 */ /* 0x008fcc0000000000 */
        /* <DEDUP_REMOVED lines=39> */
[----:B------:R-:W-:Y:S01]  /*19970*/  UMOV UR4, UR54 ;  /* 0x0000003600047c82 */ /* 0x000fe20008000000 */
[----:B------:R-:W-:Y:S01]  /*19980*/  UIADD3 UR54, UR60, 0x680, URZ ;  /* 0x000006803c367890 */ /* 0x000fe2000fffe03f */
[----:B------:R-:W-:Y:S01]  /*19990*/  UMOV UR5, UR55 ;  /* 0x0000003700057c82 */ /* 0x000fe20008000000 */
        /* <DEDUP_REMOVED lines=9> */
[----:B------:R-:W-:Y:S01]  /*19a30*/  UMOV UR41, UR7 ;  /* 0x0000000700297c82 */ /* 0x000fe20008000000 */
[----:B------:R-:W-:Y:S01]  /*19a40*/  UMOV UR4, UR12 ;  /* 0x0000000c00047c82 */ /* 0x000fe20008000000 */
[----:B------:R-:W-:Y:S01]  /*19a50*/  UMOV UR5, UR13 ;  /* 0x0000000d00057c82 */ /* 0x000fe20008000000 */
[----:B------:R-:W-:Y:S01]  /*19a60*/  UMOV UR7, 0x40000040 ;  /* 0x4000004000077882 */ /* 0x000fe20000000000 */
[----:B------:R-:W-:Y:S02]  /*19a70*/  WARPGROUP.DEPBAR.LE gsb0, 0x0 ;  /* 0x00008000000079c5 */ /* 0x000fe40000010000 */
[----:B------:R-:W-:-:S06]  /*19a80*/  WARPGROUP.ARRIVE ;  /* 0x00000000000079c5 */ /* 0x000fcc0000000000 */
[----:B------:R-:W-:Y:S01]  /*19a90*/  QGMMA.64x16x32.F32.E4M3.E4M3 R48, gdesc[UR4], R48, UP0, gsb0 ;  /* 0x00200000043079f3 */ /* 0x000fe2000b800830 */
[----:B------:R-:W-:Y:S04]  /*19aa0*/  STL.64 [R1+0x220], R120 ;  /* 0x0002207801007387 */ /* 0x000fe80000100a00 */
[----:B------:R-:W-:Y:S04]  /*19ab0*/  STL.64 [R1+0x228], R122 ;  /* 0x0002287a01007387 */ /* 0x000fe80000100a00 */
[----:B------:R-:W-:Y:S01]  /*19ac0*/  STL.64 [R1+0x230], R124 ;  /* 0x0002307c01007387 */ /* 0x000fe20000100a00 */
[----:B------:R-:W-:-:S03]  /*19ad0*/  UIADD3 UR8, UR41, 0x400, URZ ;  /* 0x0000040029087890 */ /* 0x000fc6000fffe03f */
[----:B------:R0:W-:Y:S01]  /*19ae0*/  STL.64 [R1+0x238], R126 ;  /* 0x0002387e01007387 */ /* 0x0001e20000100a00 */
[----:B------:R-:W-:-:S03]  /*19af0*/  UMOV UR5, 0x40000040 ;  /* 0x4000004000057882 */ /* 0x000fc60000000000 */
[----:B0-----:R-:W2:Y:S04]  /*19b00*/  LDL.LU.64 R126, [R1+0x13d8] ;  /* 0x0013d800017e7983 */ /* 0x001ea80000300a00 */
[----:B------:R-:W2:Y:S04]  /*19b10*/  LDL.LU.64 R124, [R1+0x13d0] ;  /* 0x0013d000017c7983 */ /* 0x000ea80000300a00 */
[----:B------:R-:W2:Y:S04]  /*19b20*/  LDL.LU.64 R122, [R1+0x13c8] ;  /* 0x0013c800017a7983 */ /* 0x000ea80000300a00 */
[----:B------:R-:W2:Y:S04]  /*19b30*/  LDL.LU.64 R120, [R1+0x13c0] ;  /* 0x0013c00001787983 */ /* 0x000ea80000300a00 */
[----:B------:R-:W-:Y:S04]  /*19b40*/  STL.64 [R1+0x1a0], R152 ;  /* 0x0001a09801007387 */ /* 0x000fe80000100a00 */
[----:B------:R-:W-:Y:S01]  /*19b50*/  STL.64 [R1+0x1a8], R154 ;  /* 0x0001a89a01007387 */ /* 0x000fe20000100a00 */
[----:B------:R-:W-:-:S03]  /*19b60*/  UMOV UR4, UR8 ;  /* 0x0000000800047c82 */ /* 0x000fc60008000000 */
[----:B------:R-:W-:Y:S01]  /*19b70*/  STL.64 [R1+0x1b0], R156 ;  /* 0x0001b09c01007387 */ /* 0x000fe20000100a00 */
[----:B------:R-:W-:Y:S02]  /*19b80*/  WARPGROUP.DEPBAR.LE gsb0, 0x0 ;  /* 0x00008000000079c5 */ /* 0x000fe40000010000 */
[----:B------:R-:W-:Y:S01]  /*19b90*/  WARPGROUP.ARRIVE ;  /* 0x00000000000079c5 */ /* 0x000fe20000000000 */
[----:B------:R0:W-:Y:S05]  /*19ba0*/  STL.64 [R1+0x1b8], R158 ;  /* 0x0001b89e01007387 */ /* 0x0001ea0000100a00 */
[----:B------:R-:W-:Y:S01]  /*19bb0*/  QGMMA.64x16x32.F32.E4M3.E4M3 R40, gdesc[UR4], R40, UP0, gsb0 ;  /* 0x00200000042879f3 */ /* 0x000fe2000b800828 */
        /* <DEDUP_REMOVED lines=15> */
[----:B------:R-:W-:Y:S04]  /*19cb0*/  STL [R1+0xb8], R10 ;  /* 0x0000b80a01007387 */ /* 0x000fe80000100800 */
        /* <DEDUP_REMOVED lines=8> */
[----:B------:R-:W2:Y:S04]  /*19d40*/  LDL.LU.64 R12, [R1+0x100] ;  /* 0x00010000010c7983 */ /* 0x000ea80000300a00 */
        /* <DEDUP_REMOVED lines=11> */
[----:B------:R-:W-:Y:S04]  /*19e00*/  STL [R1+0x1238], R180 ;  /* 0x001238b401007387 */ /* 0x000fe80000100800 */
[----:B------:R-:W-:Y:S04]  /*19e10*/  STL [R1+0x1234], R181 ;  /* 0x001234b501007387 */ /* 0x000fe80000100800 */
[----:B------:R-:W-:Y:S04]  /*19e20*/  STL [R1+0x1230], R182 ;  /* 0x001230b601007387 */ /* 0x000fe80000100800 */
[----:B------:R-:W-:Y:S04]  /*19e30*/  STL [R1+0x122c], R183 ;  /* 0x00122cb701007387 */ /* 0x000fe80000100800 */
[----:B------:R-:W-:Y:S04]  /*19e40*/  STL [R1+0x1228], R144 ;  /* 0x0012289001007387 */ /* 0x000fe80000100800 */
[----:B------:R0:W-:Y:S04]  /*19e50*/  STL [R1+0x1224], R145 ;  /* 0x0012249101007387 */ /* 0x0001e80000100800 */
[----:B------:R-:W-:Y:S04]  /*19e60*/  STL [R1+0x1220], R146 ;  /* 0x0012209201007387 */ /* 0x000fe80000100800 */
[----:B------:R1:W-:Y:S04]  /*19e70*/  STL [R1+0x121c], R147 ;  /* 0x00121c9301007387 */ /* 0x0003e80000100800 */
[----:B------:R-:W-:Y:S04]  /*19e80*/  STL [R1+0x1218], R148 ;  /* 0x0012189401007387 */ /* 0x000fe80000100800 */
[----:B------:R1:W-:Y:S04]  /*19e90*/  STL [R1+0x1214], R149 ;  /* 0x0012149501007387 */ /* 0x0003e80000100800 */
[----:B------:R-:W-:Y:S04]  /*19ea0*/  STL [R1+0x1210], R150 ;  /* 0x0012109601007387 */ /* 0x000fe80000100800 */
[----:B------:R1:W-:Y:S04]  /*19eb0*/  STL [R1+0x120c], R151 ;  /* 0x00120c9701007387 */ /* 0x0003e80000100800 */
[----:B0-----:R-:W4:Y:S04]  /*19ec0*/  LDL.LU.64 R144, [R1] ;  /* 0x0000000001907983 */ /* 0x001f280000300a00 */
[----:B-1----:R-:W4:Y:S04]  /*19ed0*/  LDL.LU.64 R146, [R1+0x8] ;  /* 0x0000080001927983 */ /* 0x002f280000300a00 */
[----:B------:R-:W4:Y:S04]  /*19ee0*/  LDL.LU.64 R148, [R1+0x10] ;  /* 0x0000100001947983 */ /* 0x000f280000300a00 */
[----:B------:R-:W4:Y:S01]  /*19ef0*/  LDL.LU.64 R150, [R1+0x18] ;  /* 0x0000180001967983 */ /* 0x000f220000300a00 */
[----:B------:R-:W-:-:S02]  /*19f00*/  WARPGROUP.DEPBAR.LE gsb0, 0x0 ;  /* 0x00008000000079c5 */ /* 0x000fc40000010000 */
[----:B------:R-:W-:Y:S01]  /*19f10*/  WARPGROUP.ARRIVE ;  /* 0x00000000000079c5 */ /* 0x000fe20000000000 */
[----:B------:R-:W-:Y:S01]  /*19f20*/  UMOV UR52, UR4 ;  /* 0x0000000400347c82 */ /* 0x000fe20008000000 */
[----:B------:R-:W-:-:S04]  /*19f30*/  UMOV UR53, UR5 ;  /* 0x0000000500357c82 */ /* 0x000fc80008000000 */
[----:B------:R-:W-:Y:S01]  /*19f40*/  QGMMA.64x16x32.F32.E4M3.E4M3 R72, gdesc[UR52], R72, UP0, gsb0 ;  /* 0x00200000344879f3 */ /* 0x000fe2000b800848 */
[----:B------:R-:W-:Y:S01]  /*19f50*/  UMOV UR56, UR4 ;  /* 0x0000000400387c82 */ /* 0x000fe20008000000 */
[----:B------:R-:W-:Y:S01]  /*19f60*/  UMOV UR57, UR5 ;  /* 0x0000000500397c82 */ /* 0x000fe20008000000 */
[----:B------:R-:W-:Y:S02]  /*19f70*/  WARPGROUP.DEPBAR.LE gsb0, 0x0 ;  /* 0x00008000000079c5 */ /* 0x000fe40000010000 */
[----:B------:R-:W-:-:S06]  /*19f80*/  WARPGROUP.ARRIVE ;  /* 0x00000000000079c5 */ /* 0x000fcc0000000000 */
        /* <DEDUP_REMOVED lines=19> */
[----:B----4-:R-:W-:-:S06]  /*1a0c0*/  WARPGROUP.ARRIVE ;  /* 0x00000000000079c5 */ /* 0x010fcc0000000000 */
[----:B------:R-:W-:Y:S01]  /*1a0d0*/  QGMMA.64x16x32.F32.E4M3.E4M3 R144, gdesc[UR48], R144, UP0, gsb0 ;  /* 0x00200000309079f3 */ /* 0x000fe2000b800890 */
[----:B------:R-:W-:Y:S01]  /*1a0e0*/  UMOV UR28, UR4 ;  /* 0x00000004001c7c82 */ /* 0x000fe20008000000 */
[----:B------:R-:W-:Y:S01]  /*1a0f0*/  UMOV UR29, UR5 ;  /* 0x00000005001d7c82 */ /* 0x000fe20008000000 */
[----:B------:R-:W-:Y:S02]  /*1a100*/  WARPGROUP.DEPBAR.LE gsb0, 0x0 ;  /* 0x00008000000079c5 */ /* 0x000fe40000010000 */
[----:B---3--:R-:W-:-:S06]  /*1a110*/  WARPGROUP.ARRIVE ;  /* 0x00000000000079c5 */ /* 0x008fcc0000000000 */
[----:B------:R-:W-:Y:S01]  /*1a120*/  QGMMA.64x16x32.F32.E4M3.E4M3 R208, gdesc[UR28], R208, UP0, gsb0 ;  /* 0x002000001cd079f3 */ /* 0x000fe2000b8008d0 */
        /* <DEDUP_REMOVED lines=8> */
[----:B------:R-:W-:Y:S04]  /*1a1b0*/  STL [R1+0x11f0], R118 ;  /* 0x0011f07601007387 */ /* 0x000fe80000100800 */
[----:B------:R-:W-:Y:S01]  /*1a1c0*/  STL [R1+0x11ec], R119 ;  /* 0x0011ec7701007387 */ /* 0x000fe20000100800 */
[----:B------:R-:W-:-:S02]  /*1a1d0*/  WARPGROUP.DEPBAR.LE gsb0, 0x0 ;  /* 0x00008000000079c5 */ /* 0x000fc40000010000 */
[----:B--2---:R-:W-:-:S06]  /*1a1e0*/  WARPGROUP.ARRIVE ;  /* 0x00000000000079c5 */ /* 0x004fcc0000000000 */
[----:B------:R-:W-:Y:S01]  /*1a1f0*/  QGMMA.64x16x32.F32.E4M3.E4M3 R12, gdesc[UR44], R12, UP0, gsb0 ;  /* 0x002000002c0c79f3 */ /* 0x000fe2000b80080c */
[----:B------:R-:W-:Y:S04]  /*1a200*/  STL [R1+0x11e8], R81 ;  /* 0x0011e85101007387 */ /* 0x000fe80000100800 */
[----:B------:R-:W-:Y:S04]  /*1a210*/  STL [R1+0x11e4], R82 ;  /* 0x0011e45201007387 */ /* 0x000fe80000100800 */
[----:B------:R-:W-:Y:S04]  /*1a220*/  STL [R1+0x11e0], R83 ;  /* 0x0011e05301007387 */ /* 0x000fe80000100800 */
[----:B------:R-:W-:Y:S04]  /*1a230*/  STL [R1+0x11dc], R84 ;  /* 0x0011dc5401007387 */ /* 0x000fe80000100800 */
[----:B------:R-:W-:Y:S04]  /*1a240*/  STL [R1+0x11d8], R85 ;  /* 0x0011d85501007387 */ /* 0x000fe80000100800 */
[----:B------:R0:W-:Y:S04]  /*1a250*/  STL [R1+0x11d4], R86 ;  /* 0x0011d45601007387 */ /* 0x0001e80000100800 */
[----:B------:R1:W-:Y:S04]  /*1a260*/  STL [R1+0x11d0], R87 ;  /* 0x0011d05701007387 */ /* 0x0003e80000100800 */
[----:B------:R-:W-:Y:S04]  /*1a270*/  STL [R1+0x11cc], R52 ;  /* 0x0011cc3401007387 */ /* 0x000fe80000100800 */
[----:B------:R2:W-:Y:S04]  /*1a280*/  STL [R1+0x11c8], R53 ;  /* 0x0011c83501007387 */ /* 0x0005e80000100800 */
[----:B------:R3:W-:Y:S04]  /*1a290*/  STL [R1+0x11c4], R54 ;  /* 0x0011c43601007387 */ /* 0x0007e80000100800 */
[----:B------:R4:W-:Y:S04]  /*1a2a0*/  STL [R1+0x11c0], R55 ;  /* 0x0011c03701007387 */ /* 0x0009e80000100800 */
        /* <DEDUP_REMOVED lines=16> */
[----:B0-----:R-:W-:-:S03]  /*1a3b0*/  IMAD.MOV.U32 R86, RZ, RZ, R145 ;  /* 0x000000ffff567224 */ /* 0x001fc600078e0091 */
[----:B------:R-:W-:Y:S01]  /*1a3c0*/  STL.64 [R1+0x12f8], R178 ;  /* 0x0012f8b201007387 */ /* 0x000fe20000100a00 */
[----:B-1----:R-:W-:-:S03]  /*1a3d0*/  IMAD.MOV.U32 R87, RZ, RZ, R146 ;  /* 0x000000ffff577224 */ /* 0x002fc600078e0092 */
[----:B------:R-:W-:Y:S01]  /*1a3e0*/  STL.64 [R1+0x12f0], R176 ;  /* 0x0012f0b001007387 */ /* 0x000fe20000100a00 */
[----:B------:R-:W-:-:S03]  /*1a3f0*/  IMAD.MOV.U32 R85, RZ, RZ, R144 ;  /* 0x000000ffff557224 */ /* 0x000fc600078e0090 */
[----:B------:R-:W-:Y:S01]  /*1a400*/  STL.64 [R1+0x12e8], R174 ;  /* 0x0012e8ae01007387 */ /* 0x000fe20000100a00 */
[----:B------:R-:W-:-:S03]  /*1a410*/  IMAD.MOV.U32 R84, RZ, RZ, R215 ;  /* 0x000000ffff547224 */ /* 0x000fc600078e00d7 */
[----:B------:R0:W-:Y:S01]  /*1a420*/  STL.64 [R1+0x12e0], R172 ;  /* 0x0012e0ac01007387 */ /* 0x0001e20000100a00 */
[----:B------:R-:W-:Y:S02]  /*1a430*/  IMAD.MOV.U32 R82, RZ, RZ, R213 ;  /* 0x000000ffff527224 */ /* 0x000fe400078e00d5 */
[----:B------:R-:W-:Y:S01]  /*1a440*/  IMAD.MOV.U32 R83, RZ, RZ, R214 ;  /* 0x000000ffff537224 */ /* 0x000fe200078e00d6 */
[----:B------:R-:W-:Y:S01]  /*1a450*/  STL.64 [R1+0x1318], R206 ;  /* 0x001318ce01007387 */ /* 0x000fe20000100a00 */
[----:B------:R-:W-:-:S03]  /*1a460*/  IMAD.MOV.U32 R81, RZ, RZ, R212 ;  /* 0x000000ffff517224 */ /* 0x000fc600078e00d4 */
[----:B------:R-:W-:Y:S04]  /*1a470*/  STL.64 [R1+0x1310], R204 ;  /* 0x001310cc01007387 */ /* 0x000fe80000100a00 */
[----:B------:R-:W-:Y:S01]  /*1a480*/  STL.64 [R1+0x1308], R202 ;  /* 0x001308ca01007387 */ /* 0x000fe20000100a00 */
[----:B--2---:R-:W-:-:S03]  /*1a490*/  IMAD.MOV.U32 R53, RZ, RZ, R148 ;  /* 0x000000ffff357224 */ /* 0x004fc600078e0094 */
[----:B------:R-:W-:Y:S01]  /*1a4a0*/  STL.64 [R1+0x1300], R200 ;  /* 0x001300c801007387 */ /* 0x000fe20000100a00 */
[----:B---3--:R-:W-:-:S03]  /*1a4b0*/  IMAD.MOV.U32 R54, RZ, RZ, R149 ;  /* 0x000000ffff367224 */ /* 0x008fc600078e0095 */
[----:B------:R-:W-:Y:S01]  /*1a4c0*/  STL.64 [R1+0x1338], R86 ;  /* 0x0013385601007387 */ /* 0x000fe20000100a00 */
[----:B----4-:R-:W-:Y:S01]  /*1a4d0*/  IMAD.MOV.U32 R55, RZ, RZ, R150 ;  /* 0x000000ffff377224 */ /* 0x010fe200078e0096 */
[----:B------:R-:W-:Y:S02]  /*1a4e0*/  WARPGROUP.DEPBAR.LE gsb0, 0x0 ;  /* 0x00008000000079c5 */ /* 0x000fe40000010000 */
[----:B------:R-:W-:Y:S01]  /*1a4f0*/  STL.64 [R1+0x1330], R84 ;  /* 0x0013305401007387 */ /* 0x000fe20000100a00 */
[----:B------:R-:W-:Y:S02]  /*1a500*/  IMAD.MOV.U32 R2, RZ, RZ, R151 ;  /* 0x000000ffff027224 */ /* 0x000fe400078e0097 */
[----:B------:R-:W-:Y:S01]  /*1a510*/  IMAD.MOV.U32 R148, RZ, RZ, R12 ;  /* 0x000000ffff947224 */ /* 0x000fe200078e000c */
[----:B------:R-:W-:Y:S01]  /*1a520*/  STL.64 [R1+0x1328], R82 ;  /* 0x0013285201007387 */ /* 0x000fe20000100a00 */
[----:B------:R-:W-:Y:S02]  /*1a530*/  IMAD.MOV.U32 R149, RZ, RZ, R13 ;  /* 0x000000ffff957224 */ /* 0x000fe400078e000d */
[----:B------:R-:W-:Y:S01]  /*1a540*/  IMAD.MOV.U32 R150, RZ, RZ, R14 ;  /* 0x000000ffff967224 */ /* 0x000fe200078e000e */
[----:B------:R1:W-:Y:S01]  /*1a550*/  STL.64 [R1+0x1320], R80 ;  /* 0x0013205001007387 */ /* 0x0003e20000100a00 */
[----:B------:R-:W-:-:S02]  /*1a560*/  IMAD.MOV.U32 R151, RZ, RZ, R15 ;  /* 0x000000ffff977224 */ /* 0x000fc400078e000f */
[----:B------:R-:W-:Y:S01]  /*1a570*/  IMAD.MOV.U32 R112, RZ, RZ, R16 ;  /* 0x000000ffff707224 */ /* 0x000fe200078e0010 */
[----:B------:R-:W2:Y:S01]  /*1a580*/  LDL.LU.64 R12, [R1+0x180] ;  /* 0x00018000010c7983 */ /* 0x000ea20000300a00 */
[----:B------:R-:W-:Y:S02]  /*1a590*/  IMAD.MOV.U32 R113, RZ, RZ, R17 ;  /* 0x000000ffff717224 */ /* 0x000fe400078e0011 */
[----:B------:R-:W-:Y:S01]  /*1a5a0*/  IMAD.MOV.U32 R114, RZ, RZ, R18 ;  /* 0x000000ffff727224 */ /* 0x000fe200078e0012 */
[----:B------:R-:W2:Y:S01]  /*1a5b0*/  LDL.LU.64 R14, [R1+0x188] ;  /* 0x00018800010e7983 */ /* 0x000ea20000300a00 */
[----:B------:R-:W-:-:S03]  /*1a5c0*/  IMAD.MOV.U32 R115, RZ, RZ, R19 ;  /* 0x000000ffff737224 */ /* 0x000fc600078e0013 */
[----:B------:R-:W2:Y:S04]  /*1a5d0*/  LDL.LU.64 R16, [R1+0x190] ;  /* 0x0001900001107983 */ /* 0x000ea80000300a00 */
[----:B------:R-:W2:Y:S04]  /*1a5e0*/  LDL.LU.64 R18, [R1+0x198] ;  /* 0x0001980001127983 */ /* 0x000ea80000300a00 */
        /* <DEDUP_REMOVED lines=12> */
[----:B-1----:R-:W4:Y:S04]  /*1a6b0*/  LDL.LU.64 R80, [R1+0x380] ;  /* 0x0003800001507983 */ /* 0x002f280000300a00 */
[----:B------:R-:W4:Y:S04]  /*1a6c0*/  LDL.LU.64 R82, [R1+0x388] ;  /* 0x0003880001527983 */ /* 0x000f280000300a00 */
[----:B------:R-:W4:Y:S04]  /*1a6d0*/  LDL.LU.64 R84, [R1+0x390] ;  /* 0x0003900001547983 */ /* 0x000f280000300a00 */
[----:B------:R-:W4:Y:S04]  /*1a6e0*/  LDL.LU.64 R86, [R1+0x398] ;  /* 0x0003980001567983 */ /* 0x000f280000300a00 */
[----:B------:R-:W4:Y:S04]  /*1a6f0*/  LDL.LU.64 R72, [R1+0x400] ;  /* 0x0004000001487983 */ /* 0x000f280000300a00 */
[----:B------:R-:W4:Y:S04]  /*1a700*/  LDL.LU.64 R74, [R1+0x408] ;  /* 0x00040800014a7983 */ /* 0x000f280000300a00 */
[----:B------:R-:W4:Y:S04]  /*1a710*/  LDL.LU.64 R76, [R1+0x410] ;  /* 0x00041000014c7983 */ /* 0x000f280000300a00 */
[----:B------:R-:W4:Y:S01]  /*1a720*/  LDL.LU.64 R78, [R1+0x418] ;  /* 0x00041800014e7983 */ /* 0x000f220000300a00 */
[----:B------:R-:W-:Y:S01]  /*1a730*/  UMOV UR16, UR4 ;  /* 0x0000000400107c82 */ /* 0x000fe20008000000 */
[----:B------:R-:W-:-:S02]  /*1a740*/  UMOV UR17, UR5 ;  /* 0x0000000500117c82 */ /* 0x000fc40008000000 */
        /* <DEDUP_REMOVED lines=13> */
[----:B--2---:R-:W-:-:S06]  /*1a820*/  WARPGROUP.ARRIVE ;  /* 0x00000000000079c5 */ /* 0x004fcc0000000000 */
[----:B------:R-:W-:Y:S03]  /*1a830*/  QGMMA.64x16x32.F32.E4M3.E4M3 R12, gdesc[UR16], R12, UP0, gsb0 ;  /* 0x00200000100c79f3 */ /* 0x000fe6000b80080c */
[----:B------:R-:W-:Y:S02]  /*1a840*/  WARPGROUP.DEPBAR.LE gsb0, 0x0 ;  /* 0x00008000000079c5 */ /* 0x000fe40000010000 */
        /* <DEDUP_REMOVED lines=8> */
[----:B------:R-:W-:Y:S01]  /*1a8d0*/  MOV R3, UR35 ;  /* 0x0000002300037c02 */ /* 0x000fe20008000f00 */
[----:B------:R-:W-:Y:S01]  /*1a8e0*/  UMOV UR32, UR4 ;  /* 0x0000000400207c82 */ /* 0x000fe20008000000 */
[----:B------:R-:W-:Y:S01]  /*1a8f0*/  MOV R10, UR34 ;  /* 0x00000022000a7c02 */ /* 0x000fe20008000f00 */
[----:B------:R-:W-:Y:S01]  /*1a900*/  UMOV UR33, UR5 ;  /* 0x0000000500217c82 */ /* 0x000fe20008000000 */
        /* <DEDUP_REMOVED lines=10> */
[----:B------:R-:W-:Y:S02]  /*1a9b0*/  IMAD.MOV.U32 R118, RZ, RZ, R210 ;  /* 0x000000ffff767224 */ /* 0x000fe400078e00d2 */
[----:B------:R-:W-:Y:S02]  /*1a9c0*/  IMAD.MOV.U32 R119, RZ, RZ, R211 ;  /* 0x000000ffff777224 */ /* 0x000fe400078e00d3 */
[----:B------:R-:W-:Y:S02]  /*1a9d0*/  IMAD.MOV.U32 R116, RZ, RZ, R208 ;  /* 0x000000ffff747224 */ /* 0x000fe400078e00d0 */
[----:B------:R-:W-:Y:S01]  /*1a9e0*/  IMAD.MOV.U32 R117, RZ, RZ, R209 ;  /* 0x000000ffff757224 */ /* 0x000fe200078e00d1 */
[----:B------:R-:W-:Y:S01]  /*1a9f0*/  STL.64 [R1+0x1358], R118 ;  /* 0x0013587601007387 */ /* 0x000fe20000100a00 */
[----:B------:R-:W-:Y:S01]  /*1aa00*/  UIADD3 UR12, UR53, 0x800, URZ ;  /* 0x00000800350c7890 */ /* 0x000fe2000fffe03f */
[----:B------:R-:W-:-:S02]  /*1aa10*/  IMAD.MOV.U32 R52, RZ, RZ, R147 ;  /* 0x000000ffff347224 */ /* 0x000fc400078e0093 */
[----:B------:R-:W-:Y:S01]  /*1aa20*/  STL.64 [R1+0x1350], R116 ;  /* 0x0013507401007387 */ /* 0x000fe20000100a00 */
[----:B------:R-:W-:Y:S02]  /*1aa30*/  IMAD.MOV.U32 R144, RZ, RZ, R16 ;  /* 0x000000ffff907224 */ /* 0x000fe400078e0010 */
[----:B------:R-:W-:Y:S01]  /*1aa40*/  IMAD.MOV.U32 R145, RZ, RZ, R17 ;  /* 0x000000ffff917224 */ /* 0x000fe200078e0011 */
[----:B------:R-:W-:Y:S01]  /*1aa50*/  STL.64 [R1+0x1348], R114 ;  /* 0x0013487201007387 */ /* 0x000fe20000100a00 */
[----:B------:R-:W-:Y:S02]  /*1aa60*/  IMAD.MOV.U32 R146, RZ, RZ, R18 ;  /* 0x000000ffff927224 */ /* 0x000fe400078e0012 */
[----:B------:R-:W-:Y:S01]  /*1aa70*/  IMAD.MOV.U32 R147, RZ, RZ, R19 ;  /* 0x000000ffff937224 */ /* 0x000fe200078e0013 */
[----:B------:R-:W-:Y:S04]  /*1aa80*/  STL.64 [R1+0x1340], R112 ;  /* 0x0013407001007387 */ /* 0x000fe80000100a00 */
[----:B------:R-:W2:Y:S01]  /*1aa90*/  LDL.LU.64 R16, [R1+0x360] ;  /* 0x0003600001107983 */ /* 0x000ea20000300a00 */
[----:B------:R-:W-:-:S03]  /*1aaa0*/  UMOV UR13, 0x40000040 ;  /* 0x40000040000d7882 */ /* 0x000fc60000000000 */
[----:B------:R-:W2:Y:S04]  /*1aab0*/  LDL.LU.64 R18, [R1+0x368] ;  /* 0x0003680001127983 */ /* 0x000ea80000300a00 */
[----:B------:R-:W2:Y:S04]  /*1aac0*/  LDL.LU.64 R20, [R1+0x370] ;  /* 0x0003700001147983 */ /* 0x000ea80000300a00 */
[----:B------:R-:W2:Y:S01]  /*1aad0*/  LDL.LU.64 R22, [R1+0x378] ;  /* 0x0003780001167983 */ /* 0x000ea20000300a00 */
[----:B------:R-:W-:Y:S02]  /*1aae0*/  WARPGROUP.DEPBAR.LE gsb0, 0x0 ;  /* 0x00008000000079c5 */ /* 0x000fe40000010000 */
[----:B------:R-:W-:-:S06]  /*1aaf0*/  WARPGROUP.ARRIVE ;  /* 0x00000000000079c5 */ /* 0x000fcc0000000000 */
[----:B------:R-:W-:Y:S01]  /*1ab00*/  QGMMA.64x16x32.F32.E4M3.E4M3 R44, gdesc[UR12], R44, UP0, gsb0 ;  /* 0x002000000c2c79f3 */ /* 0x000fe2000b80082c */
[----:B------:R-:W-:Y:S04]  /*1ab10*/  STL.64 [R1+0x200], R172 ;  /* 0x000200ac01007387 */ /* 0x000fe80000100a00 */
[----:B------:R-:W-:Y:S04]  /*1ab20*/  STL.64 [R1+0x208], R174 ;  /* 0x000208ae01007387 */ /* 0x000fe80000100a00 */
[----:B------:R-:W-:Y:S04]  /*1ab30*/  STL.64 [R1+0x210], R176 ;  /* 0x000210b001007387 */ /* 0x000fe80000100a00 */
[----:B------:R-:W-:Y:S04]  /*1ab40*/  STL.64 [R1+0x218], R178 ;  /* 0x000218b201007387 */ /* 0x000fe80000100a00 */
[----:B------:R0:W-:Y:S04]  /*1ab50*/  STL.64 [R1+0x280], R136 ;  /* 0x0002808801007387 */ /* 0x0001e80000100a00 */
        /* <DEDUP_REMOVED lines=14> */
[----:B------:R4:W-:Y:S01]  /*1ac40*/  STL.64 [R1+0x418], R78 ;  /* 0x0004184e01007387 */ /* 0x0009e20000100a00 */
[----:B------:R-:W-:-:S03]  /*1ac50*/  WARPGROUP.DEPBAR.LE gsb0, 0x0 ;  /* 0x00008000000079c5 */ /* 0x000fc60000010000 */
[----:B0-----:R-:W2:Y:S04]  /*1ac60*/  LDL.LU.64 R136, [R1+0x2e0] ;  /* 0x0002e00001887983 */ /* 0x001ea80000300a00 */
[----:B-1----:R-:W2:Y:S04]  /*1ac70*/  LDL.LU.64 R138, [R1+0x2e8] ;  /* 0x0002e800018a7983 */ /* 0x002ea80000300a00 */
[----:B---3--:R-:W3:Y:S04]  /*1ac80*/  LDL.LU.64 R140, [R1+0x2f0] ;  /* 0x0002f000018c7983 */ /* 0x008ee80000300a00 */
[----:B------:R0:W-:Y:S04]  /*1ac90*/  STL.64 [R1+0x3e0], R44 ;  /* 0x0003e02c01007387 */ /* 0x0001e80000100a00 */
[----:B------:R1:W-:Y:S04]  /*1aca0*/  STL.64 [R1+0x3e8], R46 ;  /* 0x0003e82e01007387 */ /* 0x0003e80000100a00 */
[----:B------:R1:W-:Y:S04]  /*1acb0*/  STL.64 [R1+0x3f0], R48 ;  /* 0x0003f03001007387 */ /* 0x0003e80000100a00 */
[----:B------:R1:W-:Y:S04]  /*1acc0*/  STL.64 [R1+0x3f8], R50 ;  /* 0x0003f83201007387 */ /* 0x0003e80000100a00 */
[----:B----4-:R-:W3:Y:S04]  /*1acd0*/  LDL.LU.64 R142, [R1+0x2f8] ;  /* 0x0002f800018e7983 */ /* 0x010ee80000300a00 */
        /* <DEDUP_REMOVED lines=20> */
[----:B0-----:R-:W4:Y:S04]  /*1ae20*/  LDL.LU.64 R44, [R1+0x60] ;  /* 0x00006000012c7983 */ /* 0x001f280000300a00 */
[----:B-1----:R-:W4:Y:S04]  /*1ae30*/  LDL.LU.64 R46, [R1+0x68] ;  /* 0x00006800012e7983 */ /* 0x002f280000300a00 */
[----:B------:R-:W4:Y:S04]  /*1ae40*/  LDL.LU.64 R48, [R1+0x70] ;  /* 0x0000700001307983 */ /* 0x000f280000300a00 */
[----:B------:R-:W4:Y:S01]  /*1ae50*/  LDL.LU.64 R50, [R1+0x78] ;  /* 0x0000780001327983 */ /* 0x000f220000300a00 */
[----:B------:R-:W-:Y:S01]  /*1ae60*/  UMOV UR24, UR12 ;  /* 0x0000000c00187c82 */ /* 0x000fe20008000000 */
[----:B------:R-:W-:Y:S01]  /*1ae70*/  UMOV UR25, UR13 ;  /* 0x0000000d00197c82 */ /* 0x000fe20008000000 */
[----:B--2---:R-:W-:-:S06]  /*1ae80*/  WARPGROUP.ARRIVE ;  /* 0x00000000000079c5 */ /* 0x004fcc0000000000 */
[----:B------:R-:W-:Y:S03]  /*1ae90*/  QGMMA.64x16x32.F32.E4M3.E4M3 R16, gdesc[UR32], R16, UP0, gsb0 ;  /* 0x00200000201079f3 */ /* 0x000fe6000b800810 */
[----:B------:R-:W-:Y:S02]  /*1aea0*/  WARPGROUP.DEPBAR.LE gsb0, 0x0 ;  /* 0x00008000000079c5 */ /* 0x000fe40000010000 */
[----:B------:R-:W-:Y:S01]  /*1aeb0*/  UMOV UR40, UR12 ;  /* 0x0000000c00287c82 */ /* 0x000fe20008000000 */
[----:B------:R-:W-:Y:S01]  /*1aec0*/  UMOV UR41, UR13 ;  /* 0x0000000d00297c82 */ /* 0x000fe20008000000 */
[----:B---3--:R-:W-:-:S06]  /*1aed0*/  WARPGROUP.ARRIVE ;  /* 0x00000000000079c5 */ /* 0x008fcc0000000000 */
[----:B------:R-:W-:Y:S03]  /*1aee0*/  QGMMA.64x16x32.F32.E4M3.E4M3 R136, gdesc[UR24], R136, UP0, gsb0 ;  /* 0x00200000188879f3 */ /* 0x000fe6000b800888 */
[----:B------:R-:W-:Y:S02]  /*1aef0*/  WARPGROUP.DEPBAR.LE gsb0, 0x0 ;  /* 0x00008000000079c5 */ /* 0x000fe40000010000 */
[----:B----4-:R-:W-:-:S06]  /*1af00*/  WARPGROUP.ARRIVE ;  /* 0x00000000000079c5 */ /* 0x010fcc0000000000 */
        /* <DEDUP_REMOVED lines=36> */
[----:B------:R-:W-:Y:S02]  /*1b150*/  R2UR UR35, R3 ;  /* 0x00000000032372ca */ /* 0x000fe400000e0000 */
[----:B------:R-:W-:Y:S01]  /*1b160*/  R2UR UR34, R10 ;  /* 0x000000000a2272ca */ /* 0x000fe200000e0000 */
[----:B------:R-:W-:Y:S01]  /*1b170*/  UMOV UR32, UR12 ;  /* 0x0000000c00207c82 */ /* 0x000fe20008000000 */
[----:B------:R-:W-:Y:S01]  /*1b180*/  UMOV UR33, UR13 ;  /* 0x0000000d00217c82 */ /* 0x000fe20008000000 */
[----:B------:R-:W-:Y:S02]  /*1b190*/  WARPGROUP.DEPBAR.LE gsb0, 0x0 ;  /* 0x00008000000079c5 */ /* 0x000fe40000010000 */
[----:B------:R-:W-:-:S08]  /*1b1a0*/  WARPGROUP.ARRIVE ;  /* 0x00000000000079c5 */ /* 0x000fd00000000000 */
[----:B------:R-:W-:Y:S01]  /*1b1b0*/  QGMMA.64x16x32.F32.E4M3.E4M3 R128, gdesc[UR32], R128, UP0, gsb0 ;  /* 0x00200000208079f3 */ /* 0x000fe2000b800880 */
[----:B------:R-:W-:Y:S01]  /*1b1c0*/  UMOV UR24, UR56 ;  /* 0x0000003800187c82 */ /* 0x000fe20008000000 */
        /* <DEDUP_REMOVED lines=17> */
[----:B------:R-:W-:Y:S01]  /*1b2e0*/  UIADD3 UR4, UR41, 0xc00, URZ ;  /* 0x00000c0029047890 */ /* 0x000fe2000fffe03f */
[----:B------:R-:W-:Y:S01]  /*1b2f0*/  UMOV UR5, 0x40000040 ;  /* 0x4000004000057882 */ /* 0x000fe20000000000 */
        /* <DEDUP_REMOVED lines=10> */
[----:B------:R-:W-:Y:S01]  /*1b3a0*/  IMAD.MOV.U32 R182, RZ, RZ, R14 ;  /* 0x000000ffffb67224 */ /* 0x000fe200078e000e */
[----:B------:R-:W2:Y:S01]  /*1b3b0*/  LDL.LU.64 R16, [R1+0x40] ;  /* 0x0000400001107983 */ /* 0x000ea20000300a00 */
[----:B------:R-:W-:Y:S02]  /*1b3c0*/  IMAD.MOV.U32 R183, RZ, RZ, R15 ;  /* 0x000000ffffb77224 */ /* 0x000fe400078e000f */
[----:B------:R-:W-:Y:S02]  /*1b3d0*/  IMAD.MOV.U32 R233, RZ, RZ, R18 ;  /* 0x000000ffffe97224 */ /* 0x000fe400078e0012 */
[----:B------:R-:W-:-:S02]  /*1b3e0*/  IMAD.MOV.U32 R232, RZ, RZ, R19 ;  /* 0x000000ffffe87224 */ /* 0x000fc400078e0013 */
[----:B------:R-:W-:Y:S01]  /*1b3f0*/  IMAD.MOV.U32 R180, RZ, RZ, R12 ;  /* 0x000000ffffb47224 */ /* 0x000fe200078e000c */
[----:B------:R-:W2:Y:S01]  /*1b400*/  LDL.LU.64 R18, [R1+0x48] ;  /* 0x0000480001127983 */ /* 0x000ea20000300a00 */
[----:B------:R-:W-:Y:S02]  /*1b410*/  IMAD.MOV.U32 R181, RZ, RZ, R13 ;  /* 0x000000ffffb57224 */ /* 0x000fe400078e000d */
[----:B------:R-:W-:Y:S02]  /*1b420*/  IMAD.MOV.U32 R15, RZ, RZ, R20 ;  /* 0x000000ffff0f7224 */ /* 0x000fe400078e0014 */
[----:B------:R-:W-:Y:S02]  /*1b430*/  IMAD.MOV.U32 R14, RZ, RZ, R21 ;  /* 0x000000ffff0e7224 */ /* 0x000fe400078e0015 */
[----:B------:R-:W-:Y:S01]  /*1b440*/  IMAD.MOV.U32 R13, RZ, RZ, R22 ;  /* 0x000000ffff0d7224 */ /* 0x000fe200078e0016 */
[----:B------:R-:W2:Y:S01]  /*1b450*/  LDL.LU.64 R20, [R1+0x50] ;  /* 0x0000500001147983 */ /* 0x000ea20000300a00 */
[----:B------:R-:W-:-:S03]  /*1b460*/  IMAD.MOV.U32 R12, RZ, RZ, R23 ;  /* 0x000000ffff0c7224 */ /* 0x000fc600078e0017 */
[----:B------:R-:W2:Y:S01]  /*1b470*/  LDL.LU.64 R22, [R1+0x58] ;  /* 0x0000580001167983 */ /* 0x000ea20000300a00 */
[----:B------:R-:W-:Y:S01]  /*1b480*/  UMOV UR56, UR4 ;  /* 0x0000000400387c82 */ /* 0x000fe20008000000 */
[----:B------:R-:W-:Y:S01]  /*1b490*/  UMOV UR57, UR5 ;  /* 0x0000000500397c82 */ /* 0x000fe20008000000 */
        /* <DEDUP_REMOVED lines=19> */
[----:B0-----:R-:W2:Y:S04]  /*1b5d0*/  LDL.LU.64 R80, [R1+0xc0] ;  /* 0x0000c00001507983 */ /* 0x001ea80000300a00 */
[----:B-1----:R-:W2:Y:S04]  /*1b5e0*/  LDL.LU.64 R82, [R1+0xc8] ;  /* 0x0000c80001527983 */ /* 0x002ea80000300a00 */
[----:B---3--:R-:W3:Y:S04]  /*1b5f0*/  LDL.LU.64 R84, [R1+0xd0] ;  /* 0x0000d00001547983 */ /* 0x008ee80000300a00 */
[----:B------:R0:W-:Y:S04]  /*1b600*/  STL.64 [R1+0x60], R44 ;  /* 0x0000602c01007387 */ /* 0x0001e80000100a00 */
[----:B------:R1:W-:Y:S04]  /*1b610*/  STL.64 [R1+0x68], R46 ;  /* 0x0000682e01007387 */ /* 0x0003e80000100a00 */
[----:B------:R1:W-:Y:S04]  /*1b620*/  STL.64 [R1+0x70], R48 ;  /* 0x0000703001007387 */ /* 0x0003e80000100a00 */
[----:B------:R1:W-:Y:S04]  /*1b630*/  STL.64 [R1+0x78], R50 ;  /* 0x0000783201007387 */ /* 0x0003e80000100a00 */
[----:B----4-:R-:W3:Y:S01]  /*1b640*/  LDL.LU.64 R86, [R1+0xd8] ;  /* 0x0000d80001567983 */ /* 0x010ee20000300a00 */
[----:B------:R-:W-:-:S02]  /*1b650*/  WARPGROUP.DEPBAR.LE gsb0, 0x0 ;  /* 0x00008000000079c5 */ /* 0x000fc40000010000 */
[----:B------:R-:W-:Y:S01]  /*1b660*/  WARPGROUP.ARRIVE ;  /* 0x00000000000079c5 */ /* 0x000fe20000000000 */
[----:B------:R-:W-:Y:S01]  /*1b670*/  UMOV UR32, UR4 ;  /* 0x0000000400207c82 */ /* 0x000fe20008000000 */
[----:B------:R-:W-:Y:S01]  /*1b680*/  UMOV UR33, UR5 ;  /* 0x0000000500217c82 */ /* 0x000fe20008000000 */
[----:B------:R-:W4:Y:S03]  /*1b690*/  LDL.LU.64 R72, [R1+0x140] ;  /* 0x0001400001487983 */ /* 0x000f260000300a00 */
[----:B------:R-:W-:Y:S01]  /*1b6a0*/  QGMMA.64x16x32.F32.E4M3.E4M3 R120, gdesc[UR32], R120, UP0, gsb0 ;  /* 0x00200000207879f3 */ /* 0x000fe2000b800878 */
        /* <DEDUP_REMOVED lines=9> */
[----:B0-----:R-:W4:Y:S01]  /*1b740*/  LDL.LU.64 R44, [R1+0x1c0] ;  /* 0x0001c000012c7983 */ /* 0x001f220000300a00 */
[----:B------:R-:W-:Y:S01]  /*1b750*/  UMOV UR44, UR4 ;  /* 0x00000004002c7c82 */ /* 0x000fe20008000000 */
[----:B------:R-:W-:-:S02]  /*1b760*/  UMOV UR45, UR5 ;  /* 0x00000005002d7c82 */ /* 0x000fc40008000000 */
[----:B-1----:R-:W4:Y:S04]  /*1b770*/  LDL.LU.64 R46, [R1+0x1c8] ;  /* 0x0001c800012e7983 */ /* 0x002f280000300a00 */
[----:B------:R-:W4:Y:S04]  /*1b780*/  LDL.LU.64 R48, [R1+0x1d0] ;  /* 0x0001d00001307983 */ /* 0x000f280000300a00 */
[----:B------:R-:W4:Y:S01]  /*1b790*/  LDL.LU.64 R50, [R1+0x1d8] ;  /* 0x0001d80001327983 */ /* 0x000f220000300a00 */
[----:B------:R-:W-:Y:S02]  /*1b7a0*/  WARPGROUP.DEPBAR.LE gsb0, 0x0 ;  /* 0x00008000000079c5 */ /* 0x000fe40000010000 */
[----:B------:R-:W-:-:S06]  /*1b7b0*/  WARPGROUP.ARRIVE ;  /* 0x00000000000079c5 */ /* 0x000fcc0000000000 */
[----:B------:R-:W-:Y:S03]  /*1b7c0*/  QGMMA.64x16x32.F32.E4M3.E4M3 R152, gdesc[UR8], R152, UP0, gsb0 ;  /* 0x00200000089879f3 */ /* 0x000fe6000b800898 */
[----:B------:R-:W-:Y:S02]  /*1b7d0*/  WARPGROUP.DEPBAR.LE gsb0, 0x0 ;  /* 0x00008000000079c5 */ /* 0x000fe40000010000 */
[----:B------:R-:W-:-:S06]  /*1b7e0*/  WARPGROUP.ARRIVE ;  /* 0x00000000000079c5 */ /* 0x000fcc0000000000 */
[----:B------:R-:W-:Y:S03]  /*1b7f0*/  QGMMA.64x16x32.F32.E4M3.E4M3 R184, gdesc[UR36], R184, UP0, gsb0 ;  /* 0x0020000024b879f3 */ /* 0x000fe6000b8008b8 */
[----:B------:R-:W-:Y:S02]  /*1b800*/  WARPGROUP.DEPBAR.LE gsb0, 0x0 ;  /* 0x00008000000079c5 */ /* 0x000fe40000010000 */
[----:B------:R-:W-:-:S06]  /*1b810*/  WARPGROUP.ARRIVE ;  /* 0x00000000000079c5 */ /* 0x000fcc0000000000 */
[----:B------:R-:W-:Y:S01]  /*1b820*/  QGMMA.64x16x32.F32.E4M3.E4M3 R216, gdesc[UR48], R216, UP0, gsb0 ;  /* 0x0020000030d879f3 */ /* 0x000fe2000b8008d8 */
[----:B------:R-:W-:Y:S01]  /*1b830*/  UMOV UR8, UR4 ;  /* 0x0000000400087c82 */ /* 0x000fe20008000000 */
[----:B------:R-:W-:Y:S01]  /*1b840*/  UMOV UR9, UR5 ;  /* 0x0000000500097c82 */ /* 0x000fe20008000000 */
[----:B------:R-:W-:Y:S01]  /*1b850*/  UMOV UR10, UR30 ;  /* 0x0000001e000a7c82 */ /* 0x000fe20008000000 */
[----:B------:R-:W-:Y:S01]  /*1b860*/  UMOV UR11, UR31 ;  /* 0x0000001f000b7c82 */ /* 0x000fe20008000000 */
[----:B------:R-:W-:Y:S02]  /*1b870*/  WARPGROUP.DEPBAR.LE gsb0, 0x0 ;  /* 0x00008000000079c5 */ /* 0x000fe40000010000 */
[----:B--2---:R-:W-:-:S06]  /*1b880*/  WARPGROUP.ARRIVE ;  /* 0x00000000000079c5 */ /* 0x004fcc0000000000 */
[----:B------:R-:W-:Y:S01]  /*1b890*/  QGMMA.64x16x32.F32.E4M3.E4M3 R16, gdesc[UR8], R16, UP0, gsb0 ;  /* 0x00200000081079f3 */ /* 0x000fe2000b800810 */
        /* <DEDUP_REMOVED lines=10> */
[----:B---3--:R-:W-:-:S06]  /*1b940*/  WARPGROUP.ARRIVE ;  /* 0x00000000000079c5 */ /* 0x008fcc0000000000 */
        /* <DEDUP_REMOVED lines=37> */
[----:B------:R-:W-:-:S03]  /*1bba0*/  WARPGROUP.DEPBAR.LE gsb0, 0x0 ;  /* 0x00008000000079c5 */ /* 0x000fc60000010000 */
[----:B------:R-:W-:Y:S04]  /*1bbb0*/  STL [R1+0x11a8], R69 ;  /* 0x0011a84501007387 */ /* 0x000fe80000100800 */
[----:B------:R-:W-:Y:S04]  /*1bbc0*/  STL [R1+0x11a4], R70 ;  /* 0x0011a44601007387 */ /* 0x000fe80000100800 */
[----:B------:R-:W-:Y:S04]  /*1bbd0*/  STL [R1+0x11a0], R71 ;  /* 0x0011a04701007387 */ /* 0x000fe80000100800 */
[----:B------:R0:W-:Y:S01]  /*1bbe0*/  STL.64 [R1+0xc0], R80 ;  /* 0x0000c05001007387 */ /* 0x0001e20000100a00 */
[----:B----4-:R-:W-:-:S03]  /*1bbf0*/  WARPGROUP.ARRIVE ;  /* 0x00000000000079c5 */ /* 0x010fc60000000000 */
[----:B------:R1:W-:Y:S04]  /*1bc00*/  STL.64 [R1+0xc8], R82 ;  /* 0x0000c85201007387 */ /* 0x0003e80000100a00 */
[----:B------:R2:W-:Y:S04]  /*1bc10*/  STL.64 [R1+0xd0], R84 ;  /* 0x0000d05401007387 */ /* 0x0005e80000100a00 */
[----:B------:R3:W-:Y:S04]  /*1bc20*/  STL.64 [R1+0xd8], R86 ;  /* 0x0000d85601007387 */ /* 0x0007e80000100a00 */
[----:B0-----:R-:W4:Y:S01]  /*1bc30*/  LDL.LU.64 R80, [R1+0x240] ;  /* 0x0002400001507983 */ /* 0x001f220000300a00 */
[----:B------:R-:W-:-:S03]  /*1bc40*/  UMOV UR16, UR4 ;  /* 0x0000000400107c82 */ /* 0x000fc60008000000 */
[----:B-1----:R-:W4:Y:S01]  /*1bc50*/  LDL.LU.64 R82, [R1+0x248] ;  /* 0x0002480001527983 */ /* 0x002f220000300a00 */
[----:B------:R-:W-:Y:S02]  /*1bc60*/  UMOV UR17, UR5 ;  /* 0x0000000500117c82 */ /* 0x000fe40008000000 */
[----:B------:R-:W-:Y:S01]  /*1bc70*/  QGMMA.64x16x32.F32.E4M3.E4M3 R72, gdesc[UR16], R72, UP0, gsb0 ;  /* 0x00200000104879f3 */ /* 0x000fe2000b800848 */
[----:B--2---:R-:W4:Y:S04]  /*1bc80*/  LDL.LU.64 R84, [R1+0x250] ;  /* 0x0002500001547983 */ /* 0x004f280000300a00 */
[----:B---3--:R-:W4:Y:S01]  /*1bc90*/  LDL.LU.64 R86, [R1+0x258] ;  /* 0x0002580001567983 */ /* 0x008f220000300a00 */
[----:B------:R-:W-:Y:S02]  /*1bca0*/  WARPGROUP.DEPBAR.LE gsb0, 0x0 ;  /* 0x00008000000079c5 */ /* 0x000fe40000010000 */
[----:B------:R-:W-:-:S02]  /*1bcb0*/  IMAD.MOV.U32 R228, RZ, RZ, R72 ;  /* 0x000000ffffe47224 */ /* 0x000fc400078e0048 */
[----:B------:R-:W-:Y:S02]  /*1bcc0*/  IMAD.MOV.U32 R229, RZ, RZ, R73 ;  /* 0x000000ffffe57224 */ /* 0x000fe400078e0049 */
[----:B------:R-:W-:Y:S01]  /*1bcd0*/  IMAD.MOV.U32 R230, RZ, RZ, R74 ;  /* 0x000000ffffe67224 */ /* 0x000fe200078e004a */
[----:B------:R-:W2:Y:S01]  /*1bce0*/  LDL.LU.64 R72, [R1+0x2c0] ;  /* 0x0002c00001487983 */ /* 0x000ea20000300a00 */
[----:B------:R-:W-:Y:S02]  /*1bcf0*/  IMAD.MOV.U32 R231, RZ, RZ, R75 ;  /* 0x000000ffffe77224 */ /* 0x000fe400078e004b */
[----:B------:R-:W-:Y:S01]  /*1bd00*/  IMAD.MOV.U32 R198, RZ, RZ, R76 ;  /* 0x000000ffffc67224 */ /* 0x000fe200078e004c */
[----:B------:R-:W2:Y:S01]  /*1bd10*/  LDL.LU.64 R74, [R1+0x2c8] ;  /* 0x0002c800014a7983 */ /* 0x000ea20000300a00 */
[----:B------:R-:W-:Y:S02]  /*1bd20*/  IMAD.MOV.U32 R199, RZ, RZ, R77 ;  /* 0x000000ffffc77224 */ /* 0x000fe400078e004d */
[----:B------:R-:W-:Y:S01]  /*1bd30*/  IMAD.MOV.U32 R166, RZ, RZ, R78 ;  /* 0x000000ffffa67224 */ /* 0x000fe200078e004e */
[----:B------:R-:W2:Y:S01]  /*1bd40*/  LDL.LU.64 R76, [R1+0x2d0] ;  /* 0x0002d000014c7983 */ /* 0x000ea20000300a00 */
[----:B------:R-:W-:-:S03]  /*1bd50*/  IMAD.MOV.U32 R167, RZ, RZ, R79 ;  /* 0x000000ffffa77224 */ /* 0x000fc600078e004f */
[----:B------:R-:W2:Y:S01]  /*1bd60*/  LDL.LU.64 R78, [R1+0x2d8] ;  /* 0x0002d800014e7983 */ /* 0x000ea20000300a00 */
[----:B------:R-:W-:Y:S01]  /*1bd70*/  WARPGROUP.ARRIVE ;  /* 0x00000000000079c5 */ /* 0x000fe20000000000 */
[----:B------:R-:W-:Y:S01]  /*1bd80*/  UMOV UR28, UR4 ;  /* 0x00000004001c7c82 */ /* 0x000fe20008000000 */
[----:B------:R-:W-:Y:S01]  /*1bd90*/  UMOV UR29, UR5 ;  /* 0x00000005001d7c82 */ /* 0x000fe20008000000 */
[----:B------:R-:W-:Y:S01]  /*1bda0*/  UMOV UR30, UR22 ;  /* 0x00000016001e7c82 */ /* 0x000fe20008000000 */
[----:B------:R-:W-:Y:S01]  /*1bdb0*/  UMOV UR31, UR23 ;  /* 0x00000017001f7c82 */ /* 0x000fe20008000000 */
[----:B------:R-:W-:Y:S01]  /*1bdc0*/  UMOV UR36, UR4 ;  /* 0x0000000400247c82 */ /* 0x000fe20008000000 */
[----:B------:R-:W-:Y:S01]  /*1bdd0*/  QGMMA.64x16x32.F32.E4M3.E4M3 R44, gdesc[UR28], R44, UP0, gsb0 ;  /* 0x002000001c2c79f3 */ /* 0x000fe2000b80082c */
[----:B------:R-:W-:Y:S01]  /*1bde0*/  UMOV UR37, UR5 ;  /* 0x0000000500257c82 */ /* 0x000fe20008000000 */
[----:B------:R-:W-:Y:S01]  /*1bdf0*/  UMOV UR38, UR42 ;  /* 0x0000002a00267c82 */ /* 0x000fe20008000000 */
[----:B------:R-:W-:Y:S01]  /*1be00*/  UMOV UR39, UR43 ;  /* 0x0000002b00277c82 */ /* 0x000fe20008000000 */
[----:B------:R-:W3:Y:S04]  /*1be10*/  LDL.LU.64 R64, [R1+0x340] ;  /* 0x0003400001407983 */ /* 0x000ee80000300a00 */
[----:B------:R-:W3:Y:S04]  /*1be20*/  LDL.LU.64 R66, [R1+0x348] ;  /* 0x0003480001427983 */ /* 0x000ee80000300a00 */
[----:B------:R-:W3:Y:S04]  /*1be30*/  LDL.LU.64 R68, [R1+0x350] ;  /* 0x0003500001447983 */ /* 0x000ee80000300a00 */
[----:B------:R-:W3:Y:S01]  /*1be40*/  LDL.LU.64 R70, [R1+0x358] ;  /* 0x0003580001467983 */ /* 0x000ee20000300a00 */
[----:B------:R-:W-:-:S02]  /*1be50*/  WARPGROUP.DEPBAR.LE gsb0, 0x0 ;  /* 0x00008000000079c5 */ /* 0x000fc40000010000 */
[----:B------:R-:W-:Y:S01]  /*1be60*/  UMOV UR6, UR26 ;  /* 0x0000001a00067c82 */ /* 0x000fe20008000000 */
[----:B------:R-:W-:Y:S01]  /*1be70*/  UMOV UR7, UR27 ;  /* 0x0000001b00077c82 */ /* 0x000fe20008000000 */
[----:B------:R-:W-:Y:S02]  /*1be80*/  IMAD.MOV.U32 R194, RZ, RZ, R44 ;  /* 0x000000ffffc27224 */ /* 0x000fe400078e002c */
[----:B------:R-:W-:Y:S02]  /*1be90*/  IMAD.MOV.U32 R195, RZ, RZ, R45 ;  /* 0x000000ffffc37224 */ /* 0x000fe400078e002d */
[----:B------:R-:W-:Y:S01]  /*1bea0*/  IMAD.MOV.U32 R196, RZ, RZ, R46 ;  /* 0x000000ffffc47224 */ /* 0x000fe200078e002e */
[----:B------:R-:W3:Y:S01]  /*1beb0*/  LDL.LU.64 R44, [R1+0x3c0] ;  /* 0x0003c000012c7983 */ /* 0x000ee20000300a00 */
[----:B------:R-:W-:Y:S02]  /*1bec0*/  IMAD.MOV.U32 R197, RZ, RZ, R47 ;  /* 0x000000ffffc57224 */ /* 0x000fe400078e002f */
[----:B------:R-:W-:Y:S01]  /*1bed0*/  IMAD.MOV.U32 R224, RZ, RZ, R48 ;  /* 0x000000ffffe07224 */ /* 0x000fe200078e0030 */
[----:B------:R-:W3:Y:S01]  /*1bee0*/  LDL.LU.64 R46, [R1+0x3c8] ;  /* 0x0003c800012e7983 */ /* 0x000ee20000300a00 */
[----:B------:R-:W-:-:S02]  /*1bef0*/  IMAD.MOV.U32 R225, RZ, RZ, R49 ;  /* 0x000000ffffe17224 */ /* 0x000fc400078e0031 */
[----:B------:R-:W-:Y:S01]  /*1bf00*/  IMAD.MOV.U32 R226, RZ, RZ, R50 ;  /* 0x000000ffffe27224 */ /* 0x000fe200078e0032 */
[----:B------:R-:W3:Y:S01]  /*1bf10*/  LDL.LU.64 R48, [R1+0x3d0] ;  /* 0x0003d00001307983 */ /* 0x000ee20000300a00 */
[----:B------:R-:W-:-:S03]  /*1bf20*/  IMAD.MOV.U32 R227, RZ, RZ, R51 ;  /* 0x000000ffffe37224 */ /* 0x000fc600078e0033 */
[----:B------:R-:W3:Y:S01]  /*1bf30*/  LDL.LU.64 R50, [R1+0x3d8] ;  /* 0x0003d80001327983 */ /* 0x000ee20000300a00 */
[----:B------:R-:W-:Y:S02]  /*1bf40*/  IMAD.MOV.U32 R0, RZ, RZ, R11 ;  /* 0x000000ffff007224 */ /* 0x000fe400078e000b */
[----:B------:R-:W-:Y:S01]  /*1bf50*/  IMAD.MOV.U32 R11, RZ, RZ, R112 ;  /* 0x000000ffff0b7224 */ /* 0x000fe200078e0070 */
[----:B----4-:R-:W-:-:S06]  /*1bf60*/  WARPGROUP.ARRIVE ;  /* 0x00000000000079c5 */ /* 0x010fcc0000000000 */
[----:B------:R-:W-:Y:S03]  /*1bf70*/  QGMMA.64x16x32.F32.E4M3.E4M3 R80, gdesc[UR36], R80, UP0, gsb0 ;  /* 0x00200000245079f3 */ /* 0x000fe6000b800850 */
[----:B------:R-:W-:Y:S02]  /*1bf80*/  WARPGROUP.DEPBAR.LE gsb0, 0x0 ;  /* 0x00008000000079c5 */ /* 0x000fe40000010000 */
[----:B--2---:R-:W-:-:S06]  /*1bf90*/  WARPGROUP.ARRIVE ;  /* 0x00000000000079c5 */ /* 0x004fcc0000000000 */
[----:B------:R-:W-:Y:S01]  /*1bfa0*/  QGMMA.64x16x32.F32.E4M3.E4M3 R72, gdesc[UR4], R72, UP0, gsb0 ;  /* 0x00200000044879f3 */ /* 0x000fe2000b800848 */
        /* <DEDUP_REMOVED lines=8> */
[----:B------:R-:W-:Y:S01]  /*1c030*/  IMAD.MOV.U32 R9, RZ, RZ, R113 ;  /* 0x000000ffff097224 */ /* 0x000fe200078e0071 */
[----:B------:R-:W-:Y:S02]  /*1c040*/  WARPGROUP.DEPBAR.LE gsb0, 0x0 ;  /* 0x00008000000079c5 */ /* 0x000fe40000010000 */
        /* <DEDUP_REMOVED lines=62> */
[----:B---3--:R-:W-:Y:S01]  /*1c430*/  WARPGROUP.ARRIVE ;  /* 0x00000000000079c5 */ /* 0x008fe20000000000 */
[----:B------:R-:W-:Y:S01]  /*1c440*/  UMOV UR54, UR24 ;  /* 0x0000001800367c82 */ /* 0x000fe20008000000 */
[----:B------:R-:W-:Y:S01]  /*1c450*/  UMOV UR55, UR25 ;  /* 0x0000001900377c82 */ /* 0x000fe20008000000 */
[----:B------:R-:W-:Y:S01]  /*1c460*/  UMOV UR8, UR4 ;  /* 0x0000000400087c82 */ /* 0x000fe20008000000 */
[----:B------:R-:W-:Y:S01]  /*1c470*/  UMOV UR9, UR5 ;  /* 0x0000000500097c82 */ /* 0x000fe20008000000 */
[----:B------:R-:W-:Y:S01]  /*1c480*/  UMOV UR10, UR54 ;  /* 0x00000036000a7c82 */ /* 0x000fe20008000000 */
[----:B------:R-:W-:Y:S01]  /*1c490*/  UMOV UR11, UR55 ;  /* 0x00000037000b7c82 */ /* 0x000fe20008000000 */
[----:B------:R-:W3:Y:S01]  /*1c4a0*/  LDL.LU R136, [R1+0x220] ;  /* 0x0002200001887983 */ /* 0x000ee20000300800 */
[----:B------:R-:W-:Y:S03]  /*1c4b0*/  QGMMA.64x16x32.F32.E4M3.E4M3 R64, gdesc[UR8], R64, UP0, gsb0 ;  /* 0x00200000084079f3 */ /* 0x000fe6000b800840 */
        /* <DEDUP_REMOVED lines=8> */
[----:B------:R-:W-:Y:S01]  /*1c540*/  UMOV UR53, UR5 ;  /* 0x0000000500357c82 */ /* 0x000fe20008000000 */
[----:B------:R-:W-:Y:S01]  /*1c550*/  UMOV UR54, UR14 ;  /* 0x0000000e00367c82 */ /* 0x000fe20008000000 */
[----:B------:R-:W-:Y:S01]  /*1c560*/  UMOV UR55, UR15 ;  /* 0x0000000f00377c82 */ /* 0x000fe20008000000 */
[----:B------:R-:W-:-:S02]  /*1c570*/  WARPGROUP.DEPBAR.LE gsb0, 0x0 ;  /* 0x00008000000079c5 */ /* 0x000fc40000010000 */
[----:B------:R-:W-:-:S06]  /*1c580*/  WARPGROUP.ARRIVE ;  /* 0x00000000000079c5 */ /* 0x000fcc0000000000 */
[----:B------:R-:W-:Y:S01]  /*1c590*/  QGMMA.64x16x32.F32.E4M3.E4M3 R44, gdesc[UR52], R44, UP0, gsb0 ;  /* 0x00200000342c79f3 */ /* 0x000fe2000b80082c */
[----:B------:R-:W-:Y:S02]  /*1c5a0*/  UIADD3 UR20, UR41, 0x2, URZ ;  /* 0x0000000229147890 */ /* 0x000fe4000fffe03f */
[----:B------:R-:W-:Y:S01]  /*1c5b0*/  UIADD3 UR22, UR60, 0x2, URZ ;  /* 0x000000023c167890 */ /* 0x000fe2000fffe03f */
[----:B------:R-:W-:Y:S01]  /*1c5c0*/  UMOV UR21, 0x40000040 ;  /* 0x4000004000157882 */ /* 0x000fe20000000000 */
[----:B------:R-:W-:Y:S01]  /*1c5d0*/  UMOV UR23, 0x40000040 ;  /* 0x4000004000177882 */ /* 0x000fe20000000000 */
[----:B------:R-:W-:Y:S02]  /*1c5e0*/  WARPGROUP.DEPBAR.LE gsb0, 0x0 ;  /* 0x00008000000079c5 */ /* 0x000fe40000010000 */
        /* <DEDUP_REMOVED lines=9> */
[----:B------:R-:W3:Y:S01]  /*1c680*/  LDL.LU R44, [R1+0xa0] ;  /* 0x0000a000012c7983 */ /* 0x000ee20000300800 */
[----:B------:R-:W-:Y:S02]  /*1c690*/  IMAD.MOV.U32 R65, RZ, RZ, R45 ;  /* 0x000000ffff417224 */ /* 0x000fe400078e002d */
[----:B------:R-:W-:Y:S01]  /*1c6a0*/  IMAD.MOV.U32 R99, RZ, RZ, R67 ;  /* 0x000000ffff637224 */ /* 0x000fe200078e0043 */
[----:B------:R-:W3:Y:S01]  /*1c6b0*/  LDL.LU R45, [R1+0xa4] ;  /* 0x0000a400012d7983 */ /* 0x000ee20000300800 */
[----:B------:R-:W-:-:S02]  /*1c6c0*/  IMAD.MOV.U32 R66, RZ, RZ, R46 ;  /* 0x000000ffff427224 */ /* 0x000fc400078e002e */
[----:B------:R-:W-:Y:S01]  /*1c6d0*/  IMAD.MOV.U32 R100, RZ, RZ, R68 ;  /* 0x000000ffff647224 */ /* 0x000fe200078e0044 */
[----:B------:R-:W3:Y:S01]  /*1c6e0*/  LDL.LU R46, [R1+0xa8] ;  /* 0x0000a800012e7983 */ /* 0x000ee20000300800 */
[----:B------:R-:W-:Y:S02]  /*1c6f0*/  IMAD.MOV.U32 R67, RZ, RZ, R47 ;  /* 0x000000ffff437224 */ /* 0x000fe400078e002f */
[----:B------:R-:W-:Y:S01]  /*1c700*/  IMAD.MOV.U32 R101, RZ, RZ, R69 ;  /* 0x000000ffff657224 */ /* 0x000fe200078e0045 */
[----:B------:R-:W3:Y:S01]  /*1c710*/  LDL.LU R47, [R1+0xac] ;  /* 0x0000ac00012f7983 */ /* 0x000ee20000300800 */
[----:B------:R-:W-:Y:S02]  /*1c720*/  IMAD.MOV.U32 R68, RZ, RZ, R48 ;  /* 0x000000ffff447224 */ /* 0x000fe400078e0030 */
[----:B------:R-:W-:Y:S01]  /*1c730*/  IMAD.MOV.U32 R102, RZ, RZ, R70 ;  /* 0x000000ffff667224 */ /* 0x000fe200078e0046 */
[----:B------:R-:W3:Y:S01]  /*1c740*/  LDL.LU R48, [R1+0xb0] ;  /* 0x0000b00001307983 */ /* 0x000ee20000300800 */
[----:B------:R-:W-:Y:S01]  /*1c750*/  IMAD.MOV.U32 R69, RZ, RZ, R49 ;  /* 0x000000ffff457224 */ /* 0x000fe200078e0031 */
[----:B--2---:R-:W-:Y:S01]  /*1c760*/  WARPGROUP.ARRIVE ;  /* 0x00000000000079c5 */ /* 0x004fe20000000000 */
[----:B------:R-:W-:Y:S01]  /*1c770*/  IMAD.MOV.U32 R70, RZ, RZ, R50 ;  /* 0x000000ffff467224 */ /* 0x000fe200078e0032 */
[----:B------:R-:W2:Y:S04]  /*1c780*/  LDL.LU R49, [R1+0xb4] ;  /* 0x0000b40001317983 */ /* 0x000ea80000300800 */
[----:B------:R-:W-:Y:S01]  /*1c790*/  QGMMA.64x16x32.F32.E4M3.E4M3 R112, gdesc[UR20], R112, gsb0 ;  /* 0x00200000147079f3 */ /* 0x000fe20008000870 */
[----:B------:R-:W2:Y:S01]  /*1c7a0*/  LDL.LU R50, [R1+0xb8] ;  /* 0x0000b80001327983 */ /* 0x000ea20000300800 */
[----:B------:R-:W-:Y:S01]  /*1c7b0*/  UIADD3 UR14, UR60, 0x102, URZ ;  /* 0x000001023c0e7890 */ /* 0x000fe2000fffe03f */
[----:B------:R-:W-:Y:S01]  /*1c7c0*/  UMOV UR12, UR20 ;  /* 0x00000014000c7c82 */ /* 0x000fe20008000000 */
[----:B------:R-:W-:Y:S01]  /*1c7d0*/  UMOV UR13, UR21 ;  /* 0x00000015000d7c82 */ /* 0x000fe20008000000 */
[----:B------:R-:W-:Y:S01]  /*1c7e0*/  UMOV UR15, 0x40000040 ;  /* 0x40000040000f7882 */ /* 0x000fe20000000000 */
[----:B------:R-:W2:Y:S04]  /*1c7f0*/  LDL.LU.64 R208, [R1+0x20] ;  /* 0x0000200001d07983 */ /* 0x000ea80000300a00 */
[----:B------:R-:W2:Y:S01]  /*1c800*/  LDL.LU.64 R210, [R1+0x28] ;  /* 0x0000280001d27983 */ /* 0x000ea20000300a00 */
[----:B------:R-:W-:-:S03]  /*1c810*/  UIADD3 UR50, UR60, 0x182, URZ ;  /* 0x000001823c327890 */ /* 0x000fc6000fffe03f */
[----:B------:R-:W2:Y:S04]  /*1c820*/  LDL.LU.64 R212, [R1+0x30] ;  /* 0x0000300001d47983 */ /* 0x000ea80000300a00 */
[----:B------:R-:W2:Y:S01]  /*1c830*/  LDL.LU.64 R214, [R1+0x38] ;  /* 0x0000380001d67983 */ /* 0x000ea20000300a00 */
[----:B------:R-:W-:Y:S02]  /*1c840*/  WARPGROUP.DEPBAR.LE gsb0, 0x0 ;  /* 0x00008000000079c5 */ /* 0x000fe40000010000 */
[----:B----4-:R-:W-:-:S06]  /*1c850*/  WARPGROUP.ARRIVE ;  /* 0x00000000000079c5 */ /* 0x010fcc0000000000 */
[----:B------:R-:W-:Y:S03]  /*1c860*/  QGMMA.64x16x32.F32.E4M3.E4M3 R80, gdesc[UR52], R80, gsb0 ;  /* 0x00200000345079f3 */ /* 0x000fe60008000850 */
[----:B------:R-:W-:Y:S02]  /*1c870*/  WARPGROUP.DEPBAR.LE gsb0, 0x0 ;  /* 0x00008000000079c5 */ /* 0x000fe40000010000 */
[----:B------:R-:W-:-:S06]  /*1c880*/  WARPGROUP.ARRIVE ;  /* 0x00000000000079c5 */ /* 0x000fcc0000000000 */
[----:B------:R-:W-:Y:S01]  /*1c890*/  QGMMA.64x16x32.F32.E4M3.E4M3 R200, gdesc[UR12], R200, gsb0 ;  /* 0x002000000cc879f3 */ /* 0x000fe200080008c8 */
        /* <DEDUP_REMOVED lines=11> */
[----:B---3--:R-:W-:-:S06]  /*1c950*/  WARPGROUP.ARRIVE ;  /* 0x00000000000079c5 */ /* 0x008fcc0000000000 */
        /* <DEDUP_REMOVED lines=23> */
[----:B------:R-:W-:-:S02]  /*1cad0*/  WARPGROUP.DEPBAR.LE gsb0, 0x0 ;  /* 0x00008000000079c5 */ /* 0x000fc40000010000 */
[----:B--2---:R-:W-:-:S06]  /*1cae0*/  WARPGROUP.ARRIVE ;  /* 0x00000000000079c5 */ /* 0x004fcc0000000000 */
[----:B------:R-:W-:Y:S01]  /*1caf0*/  QGMMA.64x16x32.F32.E4M3.E4M3 R44, gdesc[UR28], R44, gsb0 ;  /* 0x002000001c2c79f3 */ /* 0x000fe2000800082c */
[----:B------:R-:W-:Y:S01]  /*1cb00*/  STL.64 [R1+0x420], R112 ;  /* 0x0004207001007387 */ /* 0x000fe20000100a00 */
[----:B------:R-:W-:-:S03]  /*1cb10*/  UIADD3 UR26, UR60, 0x402, URZ ;  /* 0x000004023c1a7890 */ /* 0x000fc6000fffe03f */
[----:B------:R-:W-:Y:S04]  /*1cb20*/  STL.64 [R1+0x428], R114 ;  /* 0x0004287201007387 */ /* 0x000fe80000100a00 */
[----:B------:R-:W-:Y:S04]  /*1cb30*/  STL.64 [R1+0x430], R116 ;  /* 0x0004307401007387 */ /* 0x000fe80000100a00 */
[----:B------:R0:W-:Y:S01]  /*1cb40*/  STL.64 [R1+0x438], R118 ;  /* 0x0004387601007387 */ /* 0x0001e20000100a00 */
[----:B------:R-:W-:Y:S01]  /*1cb50*/  UMOV UR24, UR20 ;  /* 0x0000001400187c82 */ /* 0x000fe20008000000 */
[----:B------:R-:W-:Y:S01]  /*1cb60*/  UMOV UR25, UR21 ;  /* 0x0000001500197c82 */ /* 0x000fe20008000000 */
[----:B------:R-:W-:Y:S01]  /*1cb70*/  UMOV UR27, 0x40000040 ;  /* 0x40000040001b7882 */ /* 0x000fe20000000000 */
[----:B0-----:R-:W2:Y:S04]  /*1cb80*/  LDL.LU.64 R118, [R1+0x1358] ;  /* 0x0013580001767983 */ /* 0x001ea80000300a00 */
[----:B------:R-:W3:Y:S04]  /*1cb90*/  LDL.LU.64 R116, [R1+0x1350] ;  /* 0x0013500001747983 */ /* 0x000ee80000300a00 */
[----:B------:R-:W4:Y:S04]  /*1cba0*/  LDL.LU.64 R114, [R1+0x1348] ;  /* 0x0013480001727983 */ /* 0x000f280000300a00 */
[----:B------:R-:W2:Y:S04]  /*1cbb0*/  LDL.LU.64 R112, [R1+0x1340] ;  /* 0x0013400001707983 */ /* 0x000ea80000300a00 */
[----:B------:R-:W-:Y:S04]  /*1cbc0*/  STL.64 [R1+0x3a0], R80 ;  /* 0x0003a05001007387 */ /* 0x000fe80000100a00 */
[----:B------:R-:W-:Y:S01]  /*1cbd0*/  STL.64 [R1+0x3a8], R82 ;  /* 0x0003a85201007387 */ /* 0x000fe20000100a00 */
[----:B------:R-:W-:-:S02]  /*1cbe0*/  WARPGROUP.DEPBAR.LE gsb0, 0x0 ;  /* 0x00008000000079c5 */ /* 0x000fc40000010000 */
[----:B------:R-:W-:Y:S01]  /*1cbf0*/  WARPGROUP.ARRIVE ;  /* 0x00000000000079c5 */ /* 0x000fe20000000000 */
[----:B------:R-:W-:Y:S04]  /*1cc00*/  STL.64 [R1+0x3b0], R84 ;  /* 0x0003b05401007387 */ /* 0x000fe80000100a00 */
[----:B------:R0:W-:Y:S01]  /*1cc10*/  STL.64 [R1+0x3b8], R86 ;  /* 0x0003b85601007387 */ /* 0x0001e20000100a00 */
[----:B------:R-:W-:Y:S03]  /*1cc20*/  QGMMA.64x16x32.F32.E4M3.E4M3 R208, gdesc[UR24], R208, gsb0 ;  /* 0x0020000018d079f3 */ /* 0x000fe600080008d0 */
        /* <DEDUP_REMOVED lines=48> */
[----:B------:R-:W-:-:S02]  /*1cf30*/  WARPGROUP.DEPBAR.LE gsb0, 0x0 ;  /* 0x00008000000079c5 */ /* 0x000fc40000010000 */
[----:B------:R-:W-:Y:S01]  /*1cf40*/  IMAD.MOV.U32 R0, RZ, RZ, R215 ;  /* 0x000000ffff007224 */ /* 0x000fe200078e00d7 */
[----:B0-----:R-:W3:Y:S04]  /*1cf50*/  LDL.LU.64 R50, [R1+0x1278] ;  /* 0x0012780001327983 */ /* 0x001ee80000300a00 */
[----:B------:R-:W3:Y:S04]  /*1cf60*/  LDL.LU.64 R48, [R1+0x1270] ;  /* 0x0012700001307983 */ /* 0x000ee80000300a00 */
[----:B------:R-:W3:Y:S04]  /*1cf70*/  LDL.LU.64 R46, [R1+0x1268] ;  /* 0x00126800012e7983 */ /* 0x000ee80000300a00 */
[----:B------:R-:W3:Y:S04]  /*1cf80*/  LDL.LU.64 R44, [R1+0x1260] ;  /* 0x00126000012c7983 */ /* 0x000ee80000300a00 */
[----:B------:R-:W-:Y:S04]  /*1cf90*/  STL.64 [R1+0x20], R208 ;  /* 0x000020d001007387 */ /* 0x000fe80000100a00 */
[----:B------:R-:W-:Y:S04]  /*1cfa0*/  STL.64 [R1+0x28], R210 ;  /* 0x000028d201007387 */ /* 0x000fe80000100a00 */
[----:B------:R-:W-:Y:S04]  /*1cfb0*/  STL.64 [R1+0x30], R212 ;  /* 0x000030d401007387 */ /* 0x000fe80000100a00 */
[----:B------:R0:W-:Y:S04]  /*1cfc0*/  STL [R1+0x38], R214 ;  /* 0x000038d601007387 */ /* 0x0001e80000100800 */
        /* <DEDUP_REMOVED lines=8> */
[----:B--2---:R-:W-:-:S06]  /*1d050*/  WARPGROUP.ARRIVE ;  /* 0x00000000000079c5 */ /* 0x004fcc0000000000 */
[----:B------:R-:W-:Y:S03]  /*1d060*/  QGMMA.64x16x32.F32.E4M3.E4M3 R208, gdesc[UR36], R208, gsb0 ;  /* 0x0020000024d079f3 */ /* 0x000fe600080008d0 */
[----:B------:R-:W-:Y:S02]  /*1d070*/  WARPGROUP.DEPBAR.LE gsb0, 0x0 ;  /* 0x00008000000079c5 */ /* 0x000fe40000010000 */
[----:B------:R-:W-:Y:S04]  /*1d080*/  STL.64 [R1+0x1058], R214 ;  /* 0x001058d601007387 */ /* 0x000fe80000100a00 */
[----:B------:R-:W-:Y:S04]  /*1d090*/  STL.64 [R1+0x1050], R212 ;  /* 0x001050d401007387 */ /* 0x000fe80000100a00 */
[----:B------:R0:W-:Y:S04]  /*1d0a0*/  STL.64 [R1+0x1048], R210 ;  /* 0x001048d201007387 */ /* 0x0001e80000100a00 */
[----:B------:R1:W-:Y:S01]  /*1d0b0*/  STL.64 [R1+0x1040], R208 ;  /* 0x001040d001007387 */ /* 0x0003e20000100a00 */
[----:B0-----:R-:W-:-:S02]  /*1d0c0*/  IMAD.MOV.U32 R210, RZ, RZ, R182 ;  /* 0x000000ffffd27224 */ /* 0x001fc400078e00b6 */
[----:B-1----:R-:W-:Y:S02]  /*1d0d0*/  IMAD.MOV.U32 R208, RZ, RZ, R180 ;  /* 0x000000ffffd07224 */ /* 0x002fe400078e00b4 */
[----:B------:R-:W4:Y:S01]  /*1d0e0*/  LDL.LU R180, [R1+0x1238] ;  /* 0x0012380001b47983 */ /* 0x000f220000300800 */
[----:B------:R-:W-:Y:S02]  /*1d0f0*/  IMAD.MOV.U32 R209, RZ, RZ, R181 ;  /* 0x000000ffffd17224 */ /* 0x000fe400078e00b5 */
[----:B------:R-:W-:Y:S01]  /*1d100*/  IMAD.MOV.U32 R211, RZ, RZ, R183 ;  /* 0x000000ffffd37224 */ /* 0x000fe200078e00b7 */
[----:B------:R-:W4:Y:S04]  /*1d110*/  LDL.LU R181, [R1+0x1234] ;  /* 0x0012340001b57983 */ /* 0x000f280000300800 */
[----:B------:R-:W4:Y:S04]  /*1d120*/  LDL.LU R182, [R1+0x1230] ;  /* 0x0012300001b67983 */ /* 0x000f280000300800 */
[----:B------:R-:W4:Y:S01]  /*1d130*/  LDL.LU R183, [R1+0x122c] ;  /* 0x00122c0001b77983 */ /* 0x000f220000300800 */
[----:B------:R-:W-:Y:S01]  /*1d140*/  UIADD3 UR46, UR60, 0x502, URZ ;  /* 0x000005023c2e7890 */ /* 0x000fe2000fffe03f */
[----:B------:R-:W-:Y:S01]  /*1d150*/  UMOV UR44, UR20 ;  /* 0x00000014002c7c82 */ /* 0x000fe20008000000 */
[----:B------:R-:W-:Y:S01]  /*1d160*/  UMOV UR45, UR21 ;  /* 0x00000015002d7c82 */ /* 0x000fe20008000000 */
[----:B------:R-:W-:Y:S01]  /*1d170*/  UMOV UR47, 0x40000040 ;  /* 0x40000040002f7882 */ /* 0x000fe20000000000 */
[----:B------:R-:W-:-:S02]  /*1d180*/  IMAD.MOV.U32 R212, RZ, RZ, R144 ;  /* 0x000000ffffd47224 */ /* 0x000fc400078e0090 */
[----:B------:R-:W2:Y:S01]  /*1d190*/  LDL.LU R144, [R1+0x1228] ;  /* 0x0012280001907983 */ /* 0x000ea20000300800 */
[----:B------:R-:W-:Y:S02]  /*1d1a0*/  IMAD.MOV.U32 R213, RZ, RZ, R145 ;  /* 0x000000ffffd57224 */ /* 0x000fe400078e0091 */
[----:B------:R-:W-:Y:S01]  /*1d1b0*/  IMAD.MOV.U32 R214, RZ, RZ, R146 ;  /* 0x000000ffffd67224 */ /* 0x000fe200078e0092 */
[----:B------:R-:W2:Y:S01]  /*1d1c0*/  LDL.LU R145, [R1+0x1224] ;  /* 0x0012240001917983 */ /* 0x000ea20000300800 */
[----:B------:R-:W-:-:S03]  /*1d1d0*/  IMAD.MOV.U32 R215, RZ, RZ, R147 ;  /* 0x000000ffffd77224 */ /* 0x000fc600078e0093 */
[----:B------:R-:W2:Y:S04]  /*1d1e0*/  LDL.LU R146, [R1+0x1220] ;  /* 0x0012200001927983 */ /* 0x000ea80000300800 */
[----:B------:R-:W2:Y:S01]  /*1d1f0*/  LDL.LU R147, [R1+0x121c] ;  /* 0x00121c0001937983 */ /* 0x000ea20000300800 */
[----:B----4-:R-:W-:-:S06]  /*1d200*/  WARPGROUP.ARRIVE ;  /* 0x00000000000079c5 */ /* 0x010fcc0000000000 */
        /* <DEDUP_REMOVED lines=8> */
[----:B------:R-:W2:Y:S01]  /*1d290*/  LDL.LU R148, [R1+0x1218] ;  /* 0x0012180001947983 */ /* 0x000ea20000300800 */
[----:B------:R-:W-:Y:S02]  /*1d2a0*/  IMAD.MOV.U32 R177, RZ, RZ, R149 ;  /* 0x000000ffffb17224 */ /* 0x000fe400078e0095 */
[----:B------:R-:W-:Y:S01]  /*1d2b0*/  IMAD.MOV.U32 R179, RZ, RZ, R151 ;  /* 0x000000ffffb37224 */ /* 0x000fe200078e0097 */
[----:B------:R-:W2:Y:S04]  /*1d2c0*/  LDL.LU R149, [R1+0x1214] ;  /* 0x0012140001957983 */ /* 0x000ea80000300800 */
[----:B------:R-:W2:Y:S04]  /*1d2d0*/  LDL.LU R150, [R1+0x1210] ;  /* 0x0012100001967983 */ /* 0x000ea80000300800 */
[----:B------:R-:W2:Y:S01]  /*1d2e0*/  LDL.LU R151, [R1+0x120c] ;  /* 0x00120c0001977983 */ /* 0x000ea20000300800 */
[----:B------:R-:W-:Y:S01]  /*1d2f0*/  UIADD3 UR10, UR60, 0x582, URZ ;  /* 0x000005823c0a7890 */ /* 0x000fe2000fffe03f */
[----:B------:R-:W-:Y:S01]  /*1d300*/  UMOV UR8, UR20 ;  /* 0x0000001400087c82 */ /* 0x000fe20008000000 */
[----:B------:R-:W-:Y:S01]  /*1d310*/  UMOV UR9, UR21 ;  /* 0x0000001500097c82 */ /* 0x000fe20008000000 */
[----:B------:R-:W-:Y:S01]  /*1d320*/  UMOV UR11, 0x40000040 ;  /* 0x40000040000b7882 */ /* 0x000fe20000000000 */
[----:B------:R-:W-:-:S02]  /*1d330*/  IMAD.MOV.U32 R180, RZ, RZ, R112 ;  /* 0x000000ffffb47224 */ /* 0x000fc400078e0070 */
[----:B------:R-:W4:Y:S01]  /*1d340*/  LDL.LU R112, [R1+0x1208] ;  /* 0x0012080001707983 */ /* 0x000f220000300800 */
[----:B------:R-:W-:Y:S02]  /*1d350*/  IMAD.MOV.U32 R181, RZ, RZ, R113 ;  /* 0x000000ffffb57224 */ /* 0x000fe400078e0071 */
[----:B------:R-:W-:Y:S01]  /*1d360*/  IMAD.MOV.U32 R182, RZ, RZ, R114 ;  /* 0x000000ffffb67224 */ /* 0x000fe200078e0072 */
[----:B------:R-:W4:Y:S01]  /*1d370*/  LDL.LU R113, [R1+0x1204] ;  /* 0x0012040001717983 */ /* 0x000f220000300800 */
[----:B------:R-:W-:-:S03]  /*1d380*/  IMAD.MOV.U32 R183, RZ, RZ, R115 ;  /* 0x000000ffffb77224 */ /* 0x000fc600078e0073 */
[----:B------:R-:W4:Y:S04]  /*1d390*/  LDL.LU R114, [R1+0x1200] ;  /* 0x0012000001727983 */ /* 0x000f280000300800 */
[----:B------:R-:W4:Y:S01]  /*1d3a0*/  LDL.LU R115, [R1+0x11fc] ;  /* 0x0011fc0001737983 */ /* 0x000f220000300800 */
        /* <DEDUP_REMOVED lines=8> */
[----:B---3--:R-:W-:Y:S02]  /*1d430*/  IMAD.MOV.U32 R144, RZ, RZ, R116 ;  /* 0x000000ffff907224 */ /* 0x008fe400078e0074 */
        /* <DEDUP_REMOVED lines=29> */
[----:B------:R-:W-:-:S03]  /*1d610*/  IMAD.MOV.U32 R113, RZ, RZ, R86 ;  /* 0x000000ffff717224 */ /* 0x000fc600078e0056 */
[----:B------:R-:W2:Y:S04]  /*1d620*/  LDL.LU R86, [R1+0x11d4] ;  /* 0x0011d40001567983 */ /* 0x000ea80000300800 */
[----:B------:R-:W2:Y:S01]  /*1d630*/  LDL.LU R87, [R1+0x11d0] ;  /* 0x0011d00001577983 */ /* 0x000ea20000300800 */
[----:B------:R-:W-:Y:S02]  /*1d640*/  IMAD.MOV.U32 R115, RZ, RZ, R52 ;  /* 0x000000ffff737224 */ /* 0x000fe400078e0034 */
[----:B------:R-:W-:Y:S01]  /*1d650*/  IMAD.MOV.U32 R116, RZ, RZ, R53 ;  /* 0x000000ffff747224 */ /* 0x000fe200078e0035 */
[----:B------:R-:W3:Y:S01]  /*1d660*/  LDL.LU R52, [R1+0x11cc] ;  /* 0x0011cc0001347983 */ /* 0x000ee20000300800 */
[----:B------:R-:W-:Y:S02]  /*1d670*/  IMAD.MOV.U32 R117, RZ, RZ, R54 ;  /* 0x000000ffff757224 */ /* 0x000fe400078e0036 */
[----:B------:R-:W-:Y:S01]  /*1d680*/  IMAD.MOV.U32 R118, RZ, RZ, R55 ;  /* 0x000000ffff767224 */ /* 0x000fe200078e0037 */
[----:B------:R-:W3:Y:S04]  /*1d690*/  LDL.LU R53, [R1+0x11c8] ;  /* 0x0011c80001357983 */ /* 0x000ee80000300800 */
[----:B------:R-:W3:Y:S04]  /*1d6a0*/  LDL.LU R54, [R1+0x11c4] ;  /* 0x0011c40001367983 */ /* 0x000ee80000300800 */
[----:B------:R-:W3:Y:S01]  /*1d6b0*/  LDL.LU R55, [R1+0x11c0] ;  /* 0x0011c00001377983 */ /* 0x000ee20000300800 */
[----:B------:R-:W-:Y:S01]  /*1d6c0*/  UMOV UR4, UR54 ;  /* 0x0000003600047c82 */ /* 0x000fe20008000000 */
[----:B------:R-:W-:Y:S01]  /*1d6d0*/  UIADD3 UR54, UR60, 0x682, URZ ;  /* 0x000006823c367890 */ /* 0x000fe2000fffe03f */
[----:B------:R-:W-:Y:S01]  /*1d6e0*/  UMOV UR5, UR55 ;  /* 0x0000003700057c82 */ /* 0x000fe20008000000 */
[----:B------:R-:W-:Y:S01]  /*1d6f0*/  UMOV UR52, UR20 ;  /* 0x0000001400347c82 */ /* 0x000fe20008000000 */
[----:B------:R-:W-:Y:S01]  /*1d700*/  UMOV UR53, UR21 ;  /* 0x0000001500357c82 */ /* 0x000fe20008000000 */
[----:B------:R-:W-:Y:S01]  /*1d710*/  UMOV UR55, 0x40000040 ;  /* 0x4000004000377882 */ /* 0x000fe20000000000 */
[----:B------:R-:W-:Y:S01]  /*1d720*/  UIADD3 UR6, UR60, 0x702, URZ ;  /* 0x000007023c067890 */ /* 0x000fe2000fffe03f */
[----:B------:R-:W-:Y:S01]  /*1d730*/  UMOV UR12, UR4 ;  /* 0x00000004000c7c82 */ /* 0x000fe20008000000 */
[----:B------:R-:W-:Y:S01]  /*1d740*/  UMOV UR13, UR5 ;  /* 0x00000005000d7c82 */ /* 0x000fe20008000000 */
[----:B------:R-:W-:Y:S01]  /*1d750*/  UMOV UR4, UR20 ;  /* 0x0000001400047c82 */ /* 0x000fe20008000000 */
[----:B------:R-:W-:Y:S01]  /*1d760*/  UMOV UR5, UR21 ;  /* 0x0000001500057c82 */ /* 0x000fe20008000000 */
[----:B------:R-:W-:Y:S01]  /*1d770*/  UMOV UR7, 0x40000040 ;  /* 0x4000004000077882 */ /* 0x000fe20000000000 */
[----:B------:R-:W-:Y:S01]  /*1d780*/  UIADD3 UR8, UR49, 0x402, URZ ;  /* 0x0000040231087890 */ /* 0x000fe2000fffe03f */
[----:B--2---:R-:W-:-:S06]  /*1d790*/  WARPGROUP.ARRIVE ;  /* 0x00000000000079c5 */ /* 0x004fcc0000000000 */
[----:B------:R-:W-:Y:S03]  /*1d7a0*/  QGMMA.64x16x32.F32.E4M3.E4M3 R80, gdesc[UR52], R80, gsb0 ;  /* 0x00200000345079f3 */ /* 0x000fe60008000850 */
[----:B------:R-:W-:Y:S02]  /*1d7b0*/  WARPGROUP.DEPBAR.LE gsb0, 0x0 ;  /* 0x00008000000079c5 */ /* 0x000fe40000010000 */
[----:B---3--:R-:W-:-:S06]  /*1d7c0*/  WARPGROUP.ARRIVE ;  /* 0x00000000000079c5 */ /* 0x008fcc0000000000 */
[----:B------:R-:W-:Y:S01]  /*1d7d0*/  QGMMA.64x16x32.F32.E4M3.E4M3 R48, gdesc[UR4], R48, gsb0 ;  /* 0x00200000043079f3 */ /* 0x000fe20008000830 */
        /* <DEDUP_REMOVED lines=50> */
[----:B------:R-:W-:Y:S01]  /*1db00*/  STL.64 [R1+0x10c8], R82 ;  /* 0x0010c85201007387 */ /* 0x000fe20000100a00 */
        /* <DEDUP_REMOVED lines=8> */
[----:B------:R0:W-:Y:S04]  /*1db90*/  STL.64 [R1], R112 ;  /* 0x0000007001007387 */ /* 0x0001e80000100a00 */
        /* <DEDUP_REMOVED lines=11> */
[----:B------:R4:W-:Y:S04]  /*1dc50*/  STL.64 [R1+0x118], R182 ;  /* 0x000118b601007387 */ /* 0x0009e80000100a00 */
[----:B0-----:R-:W4:Y:S04]  /*1dc60*/  LDL.LU R112, [R1+0x400] ;  /* 0x0004000001707983 */ /* 0x001f280000300800 */
        /* <DEDUP_REMOVED lines=43> */
[----:B0-----:R-:W2:Y:S04]  /*1df20*/  LDL.LU R208, [R1+0x3e0] ;  /* 0x0003e00001d07983 */ /* 0x001ea80000300800 */
[----:B------:R-:W2:Y:S01]  /*1df30*/  LDL.LU R209, [R1+0x3e4] ;  /* 0x0003e40001d17983 */ /* 0x000ea20000300800 */
[----:B------:R-:W-:-:S03]  /*1df40*/  UMOV UR16, UR4 ;  /* 0x0000000400107c82 */ /* 0x000fc60008000000 */
[----:B------:R-:W2:Y:S01]  /*1df50*/  LDL.LU R210, [R1+0x3e8] ;  /* 0x0003e80001d27983 */ /* 0x000ea20000300800 */
[----:B------:R-:W-:-:S03]  /*1df60*/  UMOV UR17, UR5 ;  /* 0x0000000500117c82 */ /* 0x000fc60008000000 */
        /* <DEDUP_REMOVED lines=12> */
[----:B---3--:R-:W-:-:S06]  /*1e030*/  WARPGROUP.ARRIVE ;  /* 0x00000000000079c5 */ /* 0x008fcc0000000000 */
[----:B------:R-:W-:Y:S03]  /*1e040*/  QGMMA.64x16x32.F32.E4M3.E4M3 R144, gdesc[UR16], R144, gsb0 ;  /* 0x00200000109079f3 */ /* 0x000fe60008000890 */
[----:B------:R-:W-:Y:S02]  /*1e050*/  WARPGROUP.DEPBAR.LE gsb0, 0x0 ;  /* 0x00008000000079c5 */ /* 0x000fe40000010000 */
[----:B----4-:R-:W-:-:S06]  /*1e060*/  WARPGROUP.ARRIVE ;  /* 0x00000000000079c5 */ /* 0x010fcc0000000000 */
[----:B------:R-:W-:Y:S01]  /*1e070*/  QGMMA.64x16x32.F32.E4M3.E4M3 R176, gdesc[UR48], R176, gsb0 ;  /* 0x0020000030b079f3 */ /* 0x000fe200080008b0 */
        /* <DEDUP_REMOVED lines=9> */
[----:B0-----:R-:W2:Y:S04]  /*1e110*/  LDL.LU.64 R176, [R1+0x2e0] ;  /* 0x0002e00001b07983 */ /* 0x001ea80000300a00 */
[----:B-1----:R-:W2:Y:S04]  /*1e120*/  LDL.LU.64 R178, [R1+0x2e8] ;  /* 0x0002e80001b27983 */ /* 0x002ea80000300a00 */
[----:B---3--:R-:W3:Y:S04]  /*1e130*/  LDL.LU.64 R180, [R1+0x2f0] ;  /* 0x0002f00001b47983 */ /* 0x008ee80000300a00 */
[----:B----4-:R-:W3:Y:S01]  /*1e140*/  LDL.LU.64 R182, [R1+0x2f8] ;  /* 0x0002f80001b67983 */ /* 0x010ee20000300a00 */
[----:B--2---:R-:W-:-:S06]  /*1e150*/  WARPGROUP.ARRIVE ;  /* 0x00000000000079c5 */ /* 0x004fcc0000000000 */
[----:B------:R-:W-:Y:S01]  /*1e160*/  QGMMA.64x16x32.F32.E4M3.E4M3 R48, gdesc[UR12], R48, gsb0 ;  /* 0x002000000c3079f3 */ /* 0x000fe20008000830 */
        /* <DEDUP_REMOVED lines=31> */
[----:B------:R-:W-:Y:S02]  /*1e360*/  WARPGROUP.DEPBAR.LE gsb0, 0x0 ;  /* 0x00008000000079c5 */ /* 0x000fe40000010000 */
        /* <DEDUP_REMOVED lines=14> */
[----:B------:R-:W-:Y:S04]  /*1e450*/  STL.64 [R1+0x3e0], R208 ;  /* 0x0003e0d001007387 */ /* 0x000fe80000100a00 */
[----:B------:R-:W-:Y:S04]  /*1e460*/  STL.64 [R1+0x3e8], R210 ;  /* 0x0003e8d201007387 */ /* 0x000fe80000100a00 */
[----:B------:R-:W-:Y:S01]  /*1e470*/  STL.64 [R1+0x3f0], R212 ;  /* 0x0003f0d401007387 */ /* 0x000fe20000100a00 */
[----:B------:R-:W-:-:S03]  /*1e480*/  WARPGROUP.DEPBAR.LE gsb0, 0x0 ;  /* 0x00008000000079c5 */ /* 0x000fc60000010000 */
[----:B------:R-:W-:Y:S01]  /*1e490*/  STL.64 [R1+0x3f8], R214 ;  /* 0x0003f8d601007387 */ /* 0x000fe20000100a00 */
[----:B---3--:R-:W-:-:S03]  /*1e4a0*/  WARPGROUP.ARRIVE ;  /* 0x00000000000079c5 */ /* 0x008fc60000000000 */
[----:B0-----:R-:W3:Y:S04]  /*1e4b0*/  LDL.LU.64 R112, [R1+0x1e0] ;  /* 0x0001e00001707983 */ /* 0x001ee80000300a00 */
[----:B-1----:R-:W3:Y:S04]  /*1e4c0*/  LDL.LU.64 R114, [R1+0x1e8] ;  /* 0x0001e80001727983 */ /* 0x002ee80000300a00 */
[----:B------:R0:W-:Y:S04]  /*1e4d0*/  STL.64 [R1+0x360], R144 ;  /* 0x0003609001007387 */ /* 0x0001e80000100a00 */
[----:B------:R1:W-:Y:S01]  /*1e4e0*/  STL.64 [R1+0x368], R146 ;  /* 0x0003689201007387 */ /* 0x0003e20000100a00 */
[----:B------:R-:W-:-:S03]  /*1e4f0*/  UMOV UR12, UR20 ;  /* 0x00000014000c7c82 */ /* 0x000fc60008000000 */
[----:B------:R1:W-:Y:S01]  /*1e500*/  STL.64 [R1+0x370], R148 ;  /* 0x0003709401007387 */ /* 0x0003e20000100a00 */
[----:B------:R-:W-:Y:S02]  /*1e510*/  UMOV UR13, UR21 ;  /* 0x00000015000d7c82 */ /* 0x000fe40008000000 */
[----:B------:R-:W-:Y:S01]  /*1e520*/  QGMMA.64x16x32.F32.E4M3.E4M3 R176, gdesc[UR12], R176, gsb0 ;  /* 0x002000000cb079f3 */ /* 0x000fe200080008b0 */
[----:B------:R1:W-:Y:S04]  /*1e530*/  STL.64 [R1+0x378], R150 ;  /* 0x0003789601007387 */ /* 0x0003e80000100a00 */
[----:B--2---:R-:W3:Y:S04]  /*1e540*/  LDL.LU.64 R116, [R1+0x1f0] ;  /* 0x0001f00001747983 */ /* 0x004ee80000300a00 */
[----:B----4-:R-:W3:Y:S01]  /*1e550*/  LDL.LU.64 R118, [R1+0x1f8] ;  /* 0x0001f80001767983 */ /* 0x010ee20000300a00 */
[----:B------:R-:W-:-:S03]  /*1e560*/  WARPGROUP.DEPBAR.LE gsb0, 0x0 ;  /* 0x00008000000079c5 */ /* 0x000fc60000010000 */
[----:B------:R2:W-:Y:S04]  /*1e570*/  STL.64 [R1+0x2e0], R176 ;  /* 0x0002e0b001007387 */ /* 0x0005e80000100a00 */
[----:B------:R4:W-:Y:S04]  /*1e580*/  STL.64 [R1+0x2e8], R178 ;  /* 0x0002e8b201007387 */ /* 0x0009e80000100a00 */
[----:B0-----:R-:W3:Y:S04]  /*1e590*/  LDL.LU.64 R144, [R1+0x160] ;  /* 0x0001600001907983 */ /* 0x001ee80000300a00 */
[----:B-1----:R-:W3:Y:S04]  /*1e5a0*/  LDL.LU.64 R146, [R1+0x168] ;  /* 0x0001680001927983 */ /* 0x002ee80000300a00 */
[----:B------:R-:W3:Y:S04]  /*1e5b0*/  LDL.LU.64 R148, [R1+0x170] ;  /* 0x0001700001947983 */ /* 0x000ee80000300a00 */
[----:B------:R-:W3:Y:S01]  /*1e5c0*/  LDL.LU.64 R150, [R1+0x178] ;  /* 0x0001780001967983 */ /* 0x000ee20000300a00 */
[----:B------:R-:W-:-:S02]  /*1e5d0*/  IMAD.MOV.U32 R208, RZ, RZ, R11 ;  /* 0x000000ffffd07224 */ /* 0x000fc400078e000b */
[----:B------:R-:W-:Y:S01]  /*1e5e0*/  IMAD.MOV.U32 R209, RZ, RZ, R9 ;  /* 0x000000ffffd17224 */ /* 0x000fe200078e0009 */
[----:B--2---:R-:W2:Y:S01]  /*1e5f0*/  LDL.LU.64 R176, [R1+0xe0] ;  /* 0x0000e00001b07983 */ /* 0x004ea20000300a00 */
[----:B------:R-:W-:Y:S02]  /*1e600*/  IMAD.MOV.U32 R210, RZ, RZ, R8 ;  /* 0x000000ffffd27224 */ /* 0x000fe400078e0008 */
[----:B------:R-:W-:Y:S01]  /*1e610*/  IMAD.MOV.U32 R211, RZ, RZ, R7 ;  /* 0x000000ffffd37224 */ /* 0x000fe200078e0007 */
[----:B----4-:R-:W2:Y:S01]  /*1e620*/  LDL.LU.64 R178, [R1+0xe8] ;  /* 0x0000e80001b27983 */ /* 0x010ea20000300a00 */
[----:B------:R-:W-:Y:S02]  /*1e630*/  IMAD.MOV.U32 R212, RZ, RZ, R6 ;  /* 0x000000ffffd47224 */ /* 0x000fe400078e0006 */
[----:B------:R-:W-:Y:S02]  /*1e640*/  IMAD.MOV.U32 R213, RZ, RZ, R5 ;  /* 0x000000ffffd57224 */ /* 0x000fe400078e0005 */
[----:B------:R-:W-:-:S02]  /*1e650*/  IMAD.MOV.U32 R214, RZ, RZ, R4 ;  /* 0x000000ffffd67224 */ /* 0x000fc400078e0004 */
[----:B------:R-:W-:Y:S01]  /*1e660*/  IMAD.MOV.U32 R215, RZ, RZ, R3 ;  /* 0x000000ffffd77224 */ /* 0x000fe200078e0003 */
[----:B------:R-:W-:Y:S01]  /*1e670*/  UMOV UR48, UR20 ;  /* 0x0000001400307c82 */ /* 0x000fe20008000000 */
[----:B------:R-:W-:-:S04]  /*1e680*/  IMAD.MOV.U32 R232, RZ, RZ, R180 ;  /* 0x000000ffffe87224 */ /* 0x000fc800078e00b4 */
[----:B------:R-:W-:Y:S01]  /*1e690*/  WARPGROUP.ARRIVE ;  /* 0x00000000000079c5 */ /* 0x000fe20000000000 */
[----:B------:R-:W-:Y:S01]  /*1e6a0*/  IMAD.MOV.U32 R233, RZ, RZ, R181 ;  /* 0x000000ffffe97224 */ /* 0x000fe200078e00b5 */
[----:B------:R-:W-:Y:S01]  /*1e6b0*/  UMOV UR49, UR21 ;  /* 0x0000001500317c82 */ /* 0x000fe20008000000 */
[----:B------:R-:W-:Y:S01]  /*1e6c0*/  IMAD.MOV.U32 R234, RZ, RZ, R182 ;  /* 0x000000ffffea7224 */ /* 0x000fe200078e00b6 */
[----:B------:R-:W2:Y:S01]  /*1e6d0*/  LDL.LU.64 R180, [R1+0xf0] ;  /* 0x0000f00001b47983 */ /* 0x000ea20000300a00 */
[----:B------:R-:W-:Y:S01]  /*1e6e0*/  IMAD.MOV.U32 R235, RZ, RZ, R183 ;  /* 0x000000ffffeb7224 */ /* 0x000fe200078e00b7 */
[----:B------:R-:W-:Y:S02]  /*1e6f0*/  QGMMA.64x16x32.F32.E4M3.E4M3 R208, gdesc[UR48], R208, gsb0 ;  /* 0x0020000030d079f3 */ /* 0x000fe400080008d0 */
[----:B------:R-:W2:Y:S04]  /*1e700*/  LDL.LU.64 R182, [R1+0xf8] ;  /* 0x0000f80001b67983 */ /* 0x000ea80000300a00 */
[----:B------:R-:W-:Y:S04]  /*1e710*/  STL [R1+0x1024], R235 ;  /* 0x001024eb01007387 */ /* 0x000fe80000100800 */
[----:B------:R-:W-:Y:S04]  /*1e720*/  STL [R1+0x1020], R234 ;  /* 0x001020ea01007387 */ /* 0x000fe80000100800 */
[----:B------:R-:W-:Y:S04]  /*1e730*/  STL [R1+0x101c], R233 ;  /* 0x00101ce901007387 */ /* 0x000fe80000100800 */
[----:B------:R-:W-:Y:S01]  /*1e740*/  STL [R1+0x1018], R232 ;  /* 0x001018e801007387 */ /* 0x000fe20000100800 */
[----:B------:R-:W-:-:S03]  /*1e750*/  WARPGROUP.DEPBAR.LE gsb0, 0x0 ;  /* 0x00008000000079c5 */ /* 0x000fc60000010000 */
[----:B------:R0:W-:Y:S04]  /*1e760*/  STL.64 [R1+0x260], R208 ;  /* 0x000260d001007387 */ /* 0x0001e80000100a00 */
[----:B------:R1:W-:Y:S04]  /*1e770*/  STL.64 [R1+0x268], R210 ;  /* 0x000268d201007387 */ /* 0x0003e80000100a00 */
[----:B------:R4:W-:Y:S04]  /*1e780*/  STL.64 [R1+0x270], R212 ;  /* 0x000270d401007387 */ /* 0x0009e80000100a00 */
[----:B------:R4:W-:Y:S04]  /*1e790*/  STL.64 [R1+0x278], R214 ;  /* 0x000278d601007387 */ /* 0x0009e80000100a00 */
[----:B0-----:R-:W2:Y:S04]  /*1e7a0*/  LDL.LU.64 R208, [R1+0x60] ;  /* 0x0000600001d07983 */ /* 0x001ea80000300a00 */
[----:B-1----:R-:W2:Y:S04]  /*1e7b0*/  LDL.LU.64 R210, [R1+0x68] ;  /* 0x0000680001d27983 */ /* 0x002ea80000300a00 */
[----:B----4-:R-:W4:Y:S04]  /*1e7c0*/  LDL.LU.64 R212, [R1+0x70] ;  /* 0x0000700001d47983 */ /* 0x010f280000300a00 */
[----:B------:R-:W4:Y:S01]  /*1e7d0*/  LDL.LU.64 R214, [R1+0x78] ;  /* 0x0000780001d67983 */ /* 0x000f220000300a00 */
[----:B------:R-:W-:Y:S01]  /*1e7e0*/  UMOV UR16, UR20 ;  /* 0x0000001400107c82 */ /* 0x000fe20008000000 */
[----:B------:R-:W-:Y:S01]  /*1e7f0*/  UMOV UR17, UR21 ;  /* 0x0000001500117c82 */ /* 0x000fe20008000000 */
[----:B------:R-:W-:Y:S01]  /*1e800*/  UMOV UR32, UR20 ;  /* 0x0000001400207c82 */ /* 0x000fe20008000000 */
[----:B------:R-:W-:Y:S01]  /*1e810*/  UMOV UR33, UR21 ;  /* 0x0000001500217c82 */ /* 0x000fe20008000000 */
[----:B---3--:R-:W-:-:S06]  /*1e820*/  WARPGROUP.ARRIVE ;  /* 0x00000000000079c5 */ /* 0x008fcc0000000000 */
[----:B------:R-:W-:Y:S03]  /*1e830*/  QGMMA.64x16x32.F32.E4M3.E4M3 R112, gdesc[UR16], R112, gsb0 ;  /* 0x00200000107079f3 */ /* 0x000fe60008000870 */
        /* <DEDUP_REMOVED lines=10> */
[----:B------:R-:W-:Y:S01]  /*1e8e0*/  IMAD.MOV.U32 R11, RZ, RZ, R119 ;  /* 0x000000ffff0b7224 */ /* 0x000fe200078e0077 */
[----:B------:R-:W-:Y:S02]  /*1e8f0*/  WARPGROUP.DEPBAR.LE gsb0, 0x0 ;  /* 0x00008000000079c5 */ /* 0x000fe40000010000 */
[----:B----4-:R-:W-:-:S06]  /*1e900*/  WARPGROUP.ARRIVE ;  /* 0x00000000000079c5 */ /* 0x010fcc0000000000 */
[----:B------:R-:W-:Y:S01]  /*1e910*/  QGMMA.64x16x32.F32.E4M3.E4M3 R208, gdesc[UR28], R208, gsb0 ;  /* 0x002000001cd079f3 */ /* 0x000fe200080008d0 */
[----:B------:R-:W-:Y:S01]  /*1e920*/  IMAD.MOV.U32 R12, RZ, RZ, R118 ;  /* 0x000000ffff0c7224 */ /* 0x000fe200078e0076 */
[----:B------:R-:W-:Y:S01]  /*1e930*/  STL.64 [R1+0x1e0], R112 ;  /* 0x0001e07001007387 */ /* 0x000fe20000100a00 */
[----:B------:R-:W-:Y:S02]  /*1e940*/  IMAD.MOV.U32 R13, RZ, RZ, R117 ;  /* 0x000000ffff0d7224 */ /* 0x000fe400078e0075 */
[----:B------:R-:W-:Y:S01]  /*1e950*/  IMAD.MOV.U32 R14, RZ, RZ, R116 ;  /* 0x000000ffff0e7224 */ /* 0x000fe200078e0074 */
[----:B------:R-:W-:Y:S01]  /*1e960*/  STL [R1+0x1e8], R114 ;  /* 0x0001e87201007387 */ /* 0x000fe20000100800 */
[----:B------:R-:W-:-:S03]  /*1e970*/  IMAD.MOV.U32 R15, RZ, RZ, R115 ;  /* 0x000000ffff0f7224 */ /* 0x000fc600078e0073 */
[----:B------:R-:W-:Y:S04]  /*1e980*/  STL [R1+0x1038], R11 ;  /* 0x0010380b01007387 */ /* 0x000fe80000100800 */
[----:B------:R-:W-:Y:S04]  /*1e990*/  STL [R1+0x1034], R12 ;  /* 0x0010340c01007387 */ /* 0x000fe80000100800 */
[----:B------:R-:W-:Y:S04]  /*1e9a0*/  STL [R1+0x1030], R13 ;  /* 0x0010300d01007387 */ /* 0x000fe80000100800 */
[----:B------:R-:W-:Y:S04]  /*1e9b0*/  STL [R1+0x102c], R14 ;  /* 0x00102c0e01007387 */ /* 0x000fe80000100800 */
[----:B------:R-:W-:Y:S04]  /*1e9c0*/  STL [R1+0x1028], R15 ;  /* 0x0010280f01007387 */ /* 0x000fe80000100800 */
[----:B------:R-:W-:Y:S04]  /*1e9d0*/  STL.64 [R1+0x160], R144 ;  /* 0x0001609001007387 */ /* 0x000fe80000100a00 */
[----:B------:R-:W-:Y:S04]  /*1e9e0*/  STL.64 [R1+0x168], R146 ;  /* 0x0001689201007387 */ /* 0x000fe80000100a00 */
[----:B------:R0:W-:Y:S04]  /*1e9f0*/  STL.64 [R1+0xe0], R176 ;  /* 0x0000e0b001007387 */ /* 0x0001e80000100a00 */
[----:B------:R1:W-:Y:S01]  /*1ea00*/  STL [R1+0xe8], R178 ;  /* 0x0000e8b201007387 */ /* 0x0003e20000100800 */
[----:B------:R-:W-:Y:S01]  /*1ea10*/  R2UR UR11, R2 ;  /* 0x00000000020b72ca */ /* 0x000fe200000e0000 */
[----:B------:R-:W-:-:S02]  /*1ea20*/  WARPGROUP.DEPBAR.LE gsb0, 0x0 ;  /* 0x00008000000079c5 */ /* 0x000fc40000010000 */
[----:B------:R-:W-:Y:S02]  /*1ea30*/  IMAD.MOV.U32 R9, RZ, RZ, R208 ;  /* 0x000000ffff097224 */ /* 0x000fe400078e00d0 */
[----:B------:R-:W-:Y:S02]  /*1ea40*/  IMAD.MOV.U32 R8, RZ, RZ, R209 ;  /* 0x000000ffff087224 */ /* 0x000fe400078e00d1 */
[----:B------:R-:W-:Y:S02]  /*1ea50*/  IMAD.MOV.U32 R208, RZ, RZ, R64 ;  /* 0x000000ffffd07224 */ /* 0x000fe400078e0040 */
[----:B------:R-:W-:Y:S01]  /*1ea60*/  IMAD.MOV.U32 R7, RZ, RZ, R210 ;  /* 0x000000ffff077224 */ /* 0x000fe200078e00d2 */
[----:B------:R-:W2:Y:S01]  /*1ea70*/  LDL.LU R64, [R1+0x11bc] ;  /* 0x0011bc0001407983 */ /* 0x000ea20000300800 */
[----:B------:R-:W-:Y:S02]  /*1ea80*/  IMAD.MOV.U32 R209, RZ, RZ, R65 ;  /* 0x000000ffffd17224 */ /* 0x000fe400078e0041 */
[----:B------:R-:W-:Y:S01]  /*1ea90*/  IMAD.MOV.U32 R6, RZ, RZ, R211 ;  /* 0x000000ffff067224 */ /* 0x000fe200078e00d3 */
[----:B------:R-:W2:Y:S01]  /*1eaa0*/  LDL.LU R65, [R1+0x11b8] ;  /* 0x0011b80001417983 */ /* 0x000ea20000300800 */
[----:B------:R-:W-:-:S02]  /*1eab0*/  IMAD.MOV.U32 R210, RZ, RZ, R66 ;  /* 0x000000ffffd27224 */ /* 0x000fc400078e0042 */
[----:B------:R-:W-:Y:S01]  /*1eac0*/  IMAD.MOV.U32 R5, RZ, RZ, R212 ;  /* 0x000000ffff057224 */ /* 0x000fe200078e00d4 */
[----:B------:R-:W2:Y:S01]  /*1ead0*/  LDL.LU R66, [R1+0x11b4] ;  /* 0x0011b40001427983 */ /* 0x000ea20000300800 */
        /* <DEDUP_REMOVED lines=12> */
[----:B0-----:R-:W-:Y:S02]  /*1eba0*/  IMAD.MOV.U32 R176, RZ, RZ, R96 ;  /* 0x000000ffffb07224 */ /* 0x001fe400078e0060 */
[----:B------:R-:W-:Y:S01]  /*1ebb0*/  IMAD.MOV.U32 R177, RZ, RZ, R97 ;  /* 0x000000ffffb17224 */ /* 0x000fe200078e0061 */
[----:B------:R-:W2:Y:S01]  /*1ebc0*/  LDL.LU R71, [R1+0x11a0] ;  /* 0x0011a00001477983 */ /* 0x000ea20000300800 */
[----:B------:R-:W-:-:S02]  /*1ebd0*/  IMAD.MOV.U32 R11, RZ, RZ, R179 ;  /* 0x000000ffff0b7224 */ /* 0x000fc400078e00b3 */
[----:B-1----:R-:W-:Y:S01]  /*1ebe0*/  IMAD.MOV.U32 R178, RZ, RZ, R98 ;  /* 0x000000ffffb27224 */ /* 0x002fe200078e0062 */
[----:B------:R-:W3:Y:S01]  /*1ebf0*/  LDL.LU R96, [R1+0x119c] ;  /* 0x00119c0001607983 */ /* 0x000ee20000300800 */
        /* <DEDUP_REMOVED lines=20> */
[----:B------:R-:W-:Y:S02]  /*1ed40*/  IMAD.MOV.U32 R235, RZ, RZ, R148 ;  /* 0x000000ffffeb7224 */ /* 0x000fe400078e0094 */
[----:B------:R-:W-:Y:S01]  /*1ed50*/  IMAD.MOV.U32 R147, RZ, RZ, R131 ;  /* 0x000000ffff937224 */ /* 0x000fe200078e0083 */
[----:B------:R-:W4:Y:S01]  /*1ed60*/  LDL.LU R129, [R1+0x1178] ;  /* 0x0011780001817983 */ /* 0x000f220000300800 */
[----:B------:R-:W-:Y:S02]  /*1ed70*/  IMAD.MOV.U32 R234, RZ, RZ, R149 ;  /* 0x000000ffffea7224 */ /* 0x000fe400078e0095 */
[----:B------:R-:W-:Y:S01]  /*1ed80*/  IMAD.MOV.U32 R148, RZ, RZ, R132 ;  /* 0x000000ffff947224 */ /* 0x000fe200078e0084 */
[----:B------:R-:W4:Y:S01]  /*1ed90*/  LDL.LU R130, [R1+0x1174] ;  /* 0x0011740001827983 */ /* 0x000f220000300800 */
[----:B------:R-:W-:Y:S02]  /*1eda0*/  IMAD.MOV.U32 R233, RZ, RZ, R150 ;  /* 0x000000ffffe97224 */ /* 0x000fe400078e0096 */
[----:B------:R-:W-:Y:S01]  /*1edb0*/  IMAD.MOV.U32 R149, RZ, RZ, R133 ;  /* 0x000000ffff957224 */ /* 0x000fe200078e0085 */
[----:B------:R-:W4:Y:S01]  /*1edc0*/  LDL.LU R131, [R1+0x1170] ;  /* 0x0011700001837983 */ /* 0x000f220000300800 */
[----:B------:R-:W-:-:S02]  /*1edd0*/  IMAD.MOV.U32 R232, RZ, RZ, R151 ;  /* 0x000000ffffe87224 */ /* 0x000fc400078e0097 */
        /* <DEDUP_REMOVED lines=45> */
[----:B------:R-:W4:Y:S01]  /*1f0b0*/  LDL.LU R231, [R1+0x1110] ;  /* 0x0011100001e77983 */ /* 0x000f220000300800 */
[----:B------:R-:W-:Y:S02]  /*1f0c0*/  IMAD.MOV.U32 R52, RZ, RZ, R198 ;  /* 0x000000ffff347224 */ /* 0x000fe400078e00c6 */
[----:B------:R-:W-:Y:S01]  /*1f0d0*/  IMAD.MOV.U32 R53, RZ, RZ, R199 ;  /* 0x000000ffff357224 */ /* 0x000fe200078e00c7 */
[----:B------:R-:W3:Y:S04]  /*1f0e0*/  LDL.LU R198, [R1+0x110c] ;  /* 0x00110c0001c67983 */ /* 0x000ee80000300800 */
[----:B------:R-:W3:Y:S01]  /*1f0f0*/  LDL.LU R199, [R1+0x1108] ;  /* 0x0011080001c77983 */ /* 0x000ee20000300800 */
[----:B------:R-:W-:-:S02]  /*1f100*/  IMAD.MOV.U32 R54, RZ, RZ, R166 ;  /* 0x000000ffff367224 */ /* 0x000fc400078e00a6 */
[----:B------:R-:W-:Y:S01]  /*1f110*/  IMAD.MOV.U32 R55, RZ, RZ, R167 ;  /* 0x000000ffff377224 */ /* 0x000fe200078e00a7 */
        /* <DEDUP_REMOVED lines=8> */
[----:B------:R-:W-:Y:S01]  /*1f1a0*/  R2UR UR10, R10 ;  /* 0x000000000a0a72ca */ /* 0x000fe200000e0000 */
[----:B------:R-:W-:Y:S01]  /*1f1b0*/  UMOV UR8, UR20 ;  /* 0x0000001400087c82 */ /* 0x000fe20008000000 */
[----:B------:R-:W-:Y:S01]  /*1f1c0*/  UMOV UR9, UR21 ;  /* 0x0000001500097c82 */ /* 0x000fe20008000000 */
[----:B------:R-:W-:Y:S01]  /*1f1d0*/  UMOV UR12, UR56 ;  /* 0x00000038000c7c82 */ /* 0x000fe20008000000 */
[----:B------:R-:W-:Y:S01]  /*1f1e0*/  UMOV UR13, UR57 ;  /* 0x00000039000d7c82 */ /* 0x000fe20008000000 */
[----:B------:R-:W-:Y:S01]  /*1f1f0*/  UMOV UR56, UR20 ;  /* 0x0000001400387c82 */ /* 0x000fe20008000000 */
[----:B------:R-:W-:Y:S01]  /*1f200*/  UMOV UR57, UR21 ;  /* 0x0000001500397c82 */ /* 0x000fe20008000000 */
        /* <DEDUP_REMOVED lines=38> */
[----:B------:R-:W-:Y:S01]  /*1f470*/  STL.64 [R1+0xfa8], R228 ;  /* 0x000fa8e401007387 */ /* 0x000fe20000100a00 */
[----:B------:R-:W-:Y:S02]  /*1f480*/  WARPGROUP.DEPBAR.LE gsb0, 0x0 ;  /* 0x00008000000079c5 */ /* 0x000fe40000010000 */
[----:B------:R-:W-:-:S06]  /*1f490*/  WARPGROUP.ARRIVE ;  /* 0x00000000000079c5 */ /* 0x000fcc0000000000 */
[----:B------:R-:W-:Y:S01]  /*1f4a0*/  QGMMA.64x16x32.F32.E4M3.E4M3 R88, gdesc[UR56], R88, gsb0 ;  /* 0x00200000385879f3 */ /* 0x000fe20008000858 */
[----:B------:R-:W-:Y:S04]  /*1f4b0*/  STL.64 [R1+0xfd0], R198 ;  /* 0x000fd0c601007387 */ /* 0x000fe80000100a00 */
[----:B------:R-:W-:Y:S04]  /*1f4c0*/  STL.64 [R1+0xfc8], R196 ;  /* 0x000fc8c401007387 */ /* 0x000fe80000100a00 */
[----:B------:R-:W-:Y:S04]  /*1f4d0*/  STL.64 [R1+0xfc0], R194 ;  /* 0x000fc0c201007387 */ /* 0x000fe80000100a00 */
[----:B------:R0:W-:Y:S04]  /*1f4e0*/  STL.64 [R1+0xfb8], R192 ;  /* 0x000fb8c001007387 */ /* 0x0001e80000100a00 */
[----:B0-----:R-:W2:Y:S04]  /*1f4f0*/  LDL.LU R192, [R1+0xc0] ;  /* 0x0000c00001c07983 */ /* 0x001ea80000300800 */
        /* <DEDUP_REMOVED lines=76> */
[----:B------:R-:W-:Y:S04]  /*1f9c0*/  STL.64 [R1+0xff0], R166 ;  /* 0x000ff0a601007387 */ /* 0x000fe80000100a00 */
[----:B------:R-:W-:Y:S04]  /*1f9d0*/  STL.64 [R1+0xfe8], R164 ;  /* 0x000fe8a401007387 */ /* 0x000fe80000100a00 */
[----:B------:R-:W-:Y:S04]  /*1f9e0*/  STL.64 [R1+0xfe0], R162 ;  /* 0x000fe0a201007387 */ /* 0x000fe80000100a00 */
[----:B------:R0:W-:Y:S04]  /*1f9f0*/  STL.64 [R1+0xfd8], R160 ;  /* 0x000fd8a001007387 */ /* 0x0001e80000100a00 */
        /* <DEDUP_REMOVED lines=31> */
[----:B------:R-:W-:Y:S04]  /*1fbf0*/  STL.64 [R1+0x358], R182 ;  /* 0x000358b601007387 */ /* 0x000fe80000100a00 */
[----:B0-----:R-:W2:Y:S04]  /*1fc00*/  LDL.LU R160, [R1+0xa0] ;  /* 0x0000a00001a07983 */ /* 0x001ea80000300800 */
[----:B------:R-:W2:Y:S04]  /*1fc10*/  LDL.LU R161, [R1+0xa4] ;  /* 0x0000a40001a17983 */ /* 0x000ea80000300800 */
        /* <DEDUP_REMOVED lines=10> */
[----:B0-----:R-:W2:Y:S04]  /*1fcc0*/  LDL.LU R208, [R1+0x1a0] ;  /* 0x0001a00001d07983 */ /* 0x001ea80000300800 */
[----:B------:R-:W2:Y:S04]  /*1fcd0*/  LDL.LU R209, [R1+0x1a4] ;  /* 0x0001a40001d17983 */ /* 0x000ea80000300800 */
[----:B-1----:R-:W2:Y:S04]  /*1fce0*/  LDL.LU R210, [R1+0x1a8] ;  /* 0x0001a80001d27983 */ /* 0x002ea80000300800 */
[----:B------:R-:W2:Y:S04]  /*1fcf0*/  LDL.LU R211, [R1+0x1ac] ;  /* 0x0001ac0001d37983 */ /* 0x000ea80000300800 */
[----:B---3--:R-:W2:Y:S04]  /*1fd00*/  LDL.LU R212, [R1+0x1b0] ;  /* 0x0001b00001d47983 */ /* 0x008ea80000300800 */
[----:B------:R-:W2:Y:S04]  /*1fd10*/  LDL.LU R213, [R1+0x1b4] ;  /* 0x0001b40001d57983 */ /* 0x000ea80000300800 */
[----:B----4-:R-:W2:Y:S04]  /*1fd20*/  LDL.LU R214, [R1+0x1b8] ;  /* 0x0001b80001d67983 */ /* 0x010ea80000300800 */
        /* <DEDUP_REMOVED lines=41> */
[----:B------:R-:W-:-:S02]  /*1ffc0*/  UIADD3 UR44, UR49, 0x4, URZ ;  /* 0x00000004312c7890 */ /* 0x000fc4000fffe03f */
[----:B------:R-:W-:Y:S01]  /*1ffd0*/  UIADD3 UR46, UR60, 0x4, URZ ;  /* 0x000000043c2e7890 */ /* 0x000fe2000fffe03f */
[----:B------:R-:W4:Y:S01]  /*1ffe0*/  LDL.LU R128, [R1+0x120] ;  /* 0x0001200001807983 */ /* 0x000f220000300800 */
[----:B------:R-:W-:Y:S01]  /*1fff0*/  UMOV UR45, 0x40000040 ;  /* 0x40000040002d7882 */ /* 0x000fe20000000000 */
[----:B------:R-:W-:Y:S01]  /*20000*/  UMOV UR47, 0x40000040 ;  /* 0x40000040002f7882 */ /* 0x000fe20000000000 */
[----:B------:R-:W-:Y:S01]  /*20010*/  UIADD3 UR6, UR60, 0x84, URZ ;  /* 0x000000843c067890 */ /* 0x000fe2000fffe03f */
[----:B------:R-:W4:Y:S01]  /*20020*/  LDL.LU R129, [R1+0x124] ;  /* 0x0001240001817983 */ /* 0x000f220000300800 */
[----:B------:R-:W-:Y:S01]  /*20030*/  UMOV UR8, UR44 ;  /* 0x0000002c00087c82 */ /* 0x000fe20008000000 */
[----:B------:R-:W-:Y:S01]  /*20040*/  UMOV UR9, UR45 ;  /* 0x0000002d00097c82 */ /* 0x000fe20008000000 */
[----:B------:R-:W-:Y:S01]  /*20050*/  UMOV UR11, 0x40000040 ;  /* 0x40000040000b7882 */ /* 0x000fe20000000000 */
[----:B------:R-:W-:Y:S01]  /*20060*/  UIADD3 UR38, UR60, 0x104, URZ ;  /* 0x000001043c267890 */ /* 0x000fe2000fffe03f */
[----:B------:R-:W4:Y:S01]  /*20070*/  LDL.LU R130, [R1+0x128] ;  /* 0x0001280001827983 */ /* 0x000f220000300800 */
[----:B------:R-:W-:Y:S01]  /*20080*/  UMOV UR10, UR6 ;  /* 0x00000006000a7c82 */ /* 0x000fe20008000000 */
[----:B------:R-:W-:Y:S01]  /*20090*/  UMOV UR36, UR44 ;  /* 0x0000002c00247c82 */ /* 0x000fe20008000000 */
[----:B------:R-:W-:Y:S01]  /*200a0*/  UMOV UR37, UR45 ;  /* 0x0000002d00257c82 */ /* 0x000fe20008000000 */
[----:B------:R-:W-:Y:S01]  /*200b0*/  UMOV UR39, 0x40000040 ;  /* 0x4000004000277882 */ /* 0x000fe20000000000 */
[----:B------:R-:W-:Y:S01]  /*200c0*/  UIADD3 UR30, UR60, 0x184, URZ ;  /* 0x000001843c1e7890 */ /* 0x000fe2000fffe03f */
[----:B------:R-:W4:Y:S01]  /*200d0*/  LDL.LU R131, [R1+0x12c] ;  /* 0x00012c0001837983 */ /* 0x000f220000300800 */
[----:B------:R-:W-:Y:S01]  /*200e0*/  UMOV UR28, UR44 ;  /* 0x0000002c001c7c82 */ /* 0x000fe20008000000 */
[----:B------:R-:W-:Y:S01]  /*200f0*/  UMOV UR29, UR45 ;  /* 0x0000002d001d7c82 */ /* 0x000fe20008000000 */
[----:B------:R-:W-:Y:S01]  /*20100*/  UMOV UR31, 0x40000040 ;  /* 0x40000040001f7882 */ /* 0x000fe20000000000 */
[----:B------:R-:W4:Y:S04]  /*20110*/  LDL.LU R132, [R1+0x130] ;  /* 0x0001300001847983 */ /* 0x000f280000300800 */
[----:B------:R-:W4:Y:S04]  /*20120*/  LDL.LU R133, [R1+0x134] ;  /* 0x0001340001857983 */ /* 0x000f280000300800 */
[----:B------:R-:W4:Y:S04]  /*20130*/  LDL.LU R134, [R1+0x138] ;  /* 0x0001380001867983 */ /* 0x000f280000300800 */
[----:B------:R-:W4:Y:S01]  /*20140*/  LDL.LU R135, [R1+0x13c] ;  /* 0x00013c0001877983 */ /* 0x000f220000300800 */
[----:B--2---:R-:W-:Y:S01]  /*20150*/  WARPGROUP.ARRIVE ;  /* 0x00000000000079c5 */ /* 0x004fe20000000000 */
[----:B------:R-:W-:-:S02]  /*20160*/  UIADD3 UR22, UR60, 0x204, URZ ;  /* 0x000002043c167890 */ /* 0x000fc4000fffe03f */
[----:B------:R-:W2:Y:S03]  /*20170*/  LDL.LU R192, [R1+0x20] ;  /* 0x0000200001c07983 */ /* 0x000ea60000300800 */
[----:B------:R-:W-:Y:S01]  /*20180*/  QGMMA.64x16x32.F32.E4M3.E4M3 R48, gdesc[UR44], R48, gsb0 ;  /* 0x002000002c3079f3 */ /* 0x000fe20008000830 */
[----:B------:R-:W-:Y:S01]  /*20190*/  UMOV UR20, UR44 ;  /* 0x0000002c00147c82 */ /* 0x000fe20008000000 */
[----:B------:R-:W-:Y:S01]  /*201a0*/  UMOV UR21, UR45 ;  /* 0x0000002d00157c82 */ /* 0x000fe20008000000 */
[----:B------:R-:W-:Y:S01]  /*201b0*/  UMOV UR23, 0x40000040 ;  /* 0x4000004000177882 */ /* 0x000fe20000000000 */
[----:B------:R-:W-:Y:S01]  /*201c0*/  UIADD3 UR14, UR60, 0x284, URZ ;  /* 0x000002843c0e7890 */ /* 0x000fe2000fffe03f */
[----:B------:R-:W2:Y:S01]  /*201d0*/  LDL.LU R193, [R1+0x24] ;  /* 0x0000240001c17983 */ /* 0x000ea20000300800 */
[----:B------:R-:W-:Y:S01]  /*201e0*/  UMOV UR12, UR44 ;  /* 0x0000002c000c7c82 */ /* 0x000fe20008000000 */
[----:B------:R-:W-:-:S02]  /*201f0*/  UMOV UR13, UR45 ;  /* 0x0000002d000d7c82 */ /* 0x000fc40008000000 */
[----:B------:R-:W2:Y:S01]  /*20200*/  LDL.LU R194, [R1+0x28] ;  /* 0x0000280001c27983 */ /* 0x000ea20000300800 */
[----:B------:R-:W-:-:S03]  /*20210*/  UMOV UR15, 0x40000040 ;  /* 0x40000040000f7882 */ /* 0x000fc60000000000 */
[----:B------:R-:W2:Y:S04]  /*20220*/  LDL.LU R195, [R1+0x2c] ;  /* 0x00002c0001c37983 */ /* 0x000ea80000300800 */
[----:B------:R-:W2:Y:S04]  /*20230*/  LDL.LU R196, [R1+0x30] ;  /* 0x0000300001c47983 */ /* 0x000ea80000300800 */
[----:B------:R-:W2:Y:S04]  /*20240*/  LDL.LU R197, [R1+0x34] ;  /* 0x0000340001c57983 */ /* 0x000ea80000300800 */
[----:B------:R-:W2:Y:S01]  /*20250*/  LDL.LU R198, [R1+0x38] ;  /* 0x0000380001c67983 */ /* 0x000ea20000300800 */
[----:B------:R-:W-:-:S02]  /*20260*/  WARPGROUP.DEPBAR.LE gsb0, 0x0 ;  /* 0x00008000000079c5 */ /* 0x000fc40000010000 */
[----:B---3--:R-:W-:-:S06]  /*20270*/  WARPGROUP.ARRIVE ;  /* 0x00000000000079c5 */ /* 0x008fcc0000000000 */
[----:B------:R-:W-:Y:S03]  /*20280*/  QGMMA.64x16x32.F32.E4M3.E4M3 R80, gdesc[UR8], R80, gsb0 ;  /* 0x00200000085079f3 */ /* 0x000fe60008000850 */
[----:B------:R-:W-:Y:S02]  /*20290*/  WARPGROUP.DEPBAR.LE gsb0, 0x0 ;  /* 0x00008000000079c5 */ /* 0x000fe40000010000 */
[----:B----4-:R-:W-:-:S06]  /*202a0*/  WARPGROUP.ARRIVE ;  /* 0x00000000000079c5 */ /* 0x010fcc0000000000 */
        /* <DEDUP_REMOVED lines=60> */
[----:B------:R-:W-:Y:S01]  /*20670*/  WARPGROUP.ARRIVE ;  /* 0x00000000000079c5 */ /* 0x000fe20000000000 */
[----:B------:R-:W-:Y:S01]  /*20680*/  UMOV UR59, UR49 ;  /* 0x00000031003b7c82 */ /* 0x000fe20008000000 */
[----:B------:R-:W-:Y:S01]  /*20690*/  UMOV UR48, UR44 ;  /* 0x0000002c00307c82 */ /* 0x000fe20008000000 */
[----:B------:R-:W-:Y:S01]  /*206a0*/  UMOV UR49, UR45 ;  /* 0x0000002d00317c82 */ /* 0x000fe20008000000 */
[----:B------:R-:W-:-:S04]  /*206b0*/  UMOV UR51, 0x40000040 ;  /* 0x4000004000337882 */ /* 0x000fc80000000000 */
        /* <DEDUP_REMOVED lines=21> */
[----:B------:R-:W-:Y:S02]  /*20810*/  UMOV UR6, UR10 ;  /* 0x0000000a00067c82 */ /* 0x000fe40008000000 */
[----:B------:R-:W-:Y:S01]  /*20820*/  UMOV UR36, UR6 ;  /* 0x0000000600247c82 */ /* 0x000fe20008000000 */
[----:B------:R-:W-:Y:S01]  /*20830*/  UIADD3 UR6, UR60, 0x504, URZ ;  /* 0x000005043c067890 */ /* 0x000fe2000fffe03f */
        /* <DEDUP_REMOVED lines=40> */
[----:B------:R-:W-:-:S06]  /*20ac0*/  UMOV UR9, 0x40000040 ;  /* 0x4000004000097882 */ /* 0x000fcc0000000000 */
        /* <DEDUP_REMOVED lines=16> */
[----:B0-----:R-:W4:Y:S04]  /*20bd0*/  LDL.LU.64 R192, [R1] ;  /* 0x0000000001c07983 */ /* 0x001f280000300a00 */
[----:B-1----:R-:W4:Y:S04]  /*20be0*/  LDL.LU.64 R194, [R1+0x8] ;  /* 0x0000080001c27983 */ /* 0x002f280000300a00 */
[----:B--2---:R-:W4:Y:S01]  /*20bf0*/  LDL.LU.64 R196, [R1+0x10] ;  /* 0x0000100001c47983 */ /* 0x004f220000300a00 */
[----:B------:R-:W-:-:S03]  /*20c00*/  WARPGROUP.DEPBAR.LE gsb0, 0x0 ;  /* 0x00008000000079c5 */ /* 0x000fc60000010000 */
[----:B---3--:R-:W4:Y:S01]  /*20c10*/  LDL.LU.64 R198, [R1+0x18] ;  /* 0x0000180001c67983 */ /* 0x008f220000300a00 */
[----:B------:R-:W-:Y:S01]  /*20c20*/  WARPGROUP.ARRIVE ;  /* 0x00000000000079c5 */ /* 0x000fe20000000000 */
[----:B------:R-:W-:Y:S01]  /*20c30*/  UMOV UR52, UR8 ;  /* 0x0000000800347c82 */ /* 0x000fe20008000000 */
[----:B------:R-:W-:Y:S01]  /*20c40*/  UMOV UR53, UR9 ;  /* 0x0000000900357c82 */ /* 0x000fe20008000000 */
[----:B------:R-:W-:Y:S01]  /*20c50*/  UMOV UR56, UR8 ;  /* 0x0000000800387c82 */ /* 0x000fe20008000000 */
[----:B------:R-:W-:Y:S01]  /*20c60*/  UMOV UR57, UR9 ;  /* 0x0000000900397c82 */ /* 0x000fe20008000000 */
[----:B------:R-:W-:Y:S01]  /*20c70*/  UMOV UR24, UR8 ;  /* 0x0000000800187c82 */ /* 0x000fe20008000000 */
[----:B------:R-:W-:Y:S01]  /*20c80*/  QGMMA.64x16x32.F32.E4M3.E4M3 R72, gdesc[UR52], R72, gsb0 ;  /* 0x00200000344879f3 */ /* 0x000fe20008000848 */
[----:B------:R-:W-:Y:S01]  /*20c90*/  UMOV UR25, UR9 ;  /* 0x0000000900197c82 */ /* 0x000fe20008000000 */
[----:B------:R-:W-:Y:S01]  /*20ca0*/  UMOV UR4, UR8 ;  /* 0x0000000800047c82 */ /* 0x000fe20008000000 */
[----:B------:R-:W-:Y:S01]  /*20cb0*/  UMOV UR5, UR9 ;  /* 0x0000000900057c82 */ /* 0x000fe20008000000 */
[----:B------:R-:W2:Y:S04]  /*20cc0*/  LDL.LU.64 R128, [R1+0x80] ;  /* 0x0000800001807983 */ /* 0x000ea80000300a00 */
[----:B------:R-:W2:Y:S04]  /*20cd0*/  LDL.LU.64 R130, [R1+0x88] ;  /* 0x0000880001827983 */ /* 0x000ea80000300a00 */
[----:B------:R-:W2:Y:S04]  /*20ce0*/  LDL.LU.64 R132, [R1+0x90] ;  /* 0x0000900001847983 */ /* 0x000ea80000300a00 */
[----:B------:R-:W2:Y:S01]  /*20cf0*/  LDL.LU.64 R134, [R1+0x98] ;  /* 0x0000980001867983 */ /* 0x000ea20000300a00 */
[----:B------:R-:W-:-:S02]  /*20d00*/  WARPGROUP.DEPBAR.LE gsb0, 0x0 ;  /* 0x00008000000079c5 */ /* 0x000fc40000010000 */
[----:B------:R-:W-:-:S06]  /*20d10*/  WARPGROUP.ARRIVE ;  /* 0x00000000000079c5 */ /* 0x000fcc0000000000 */
[----:B------:R-:W-:Y:S03]  /*20d20*/  QGMMA.64x16x32.F32.E4M3.E4M3 R104, gdesc[UR56], R104, gsb0 ;  /* 0x00200000386879f3 */ /* 0x000fe60008000868 */
[----:B------:R-:W-:Y:S02]  /*20d30*/  WARPGROUP.DEPBAR.LE gsb0, 0x0 ;  /* 0x00008000000079c5 */ /* 0x000fe40000010000 */
[----:B------:R-:W-:-:S06]  /*20d40*/  WARPGROUP.ARRIVE ;  /* 0x00000000000079c5 */ /* 0x000fcc0000000000 */
[----:B------:R-:W-:Y:S01]  /*20d50*/  QGMMA.64x16x32.F32.E4M3.E4M3 R136, gdesc[UR24], R136, gsb0 ;  /* 0x00200000188879f3 */ /* 0x000fe20008000888 */
[----:B------:R-:W-:Y:S02]  /*20d60*/  STL.64 [R1+0xee0], R214 ;  /* 0x000ee0d601007387 */ /* 0x000fe40000100a00 */
[----:B------:R-:W-:Y:S02]  /*20d70*/  WARPGROUP.DEPBAR.LE gsb0, 0x0 ;  /* 0x00008000000079c5 */ /* 0x000fe40000010000 */
[----:B------:R-:W-:-:S06]  /*20d80*/  WARPGROUP.ARRIVE ;  /* 0x00000000000079c5 */ /* 0x000fcc0000000000 */
[----:B------:R-:W-:Y:S01]  /*20d90*/  QGMMA.64x16x32.F32.E4M3.E4M3 R168, gdesc[UR4], R168, gsb0 ;  /* 0x0020000004a879f3 */ /* 0x000fe200080008a8 */
[----:B------:R-:W-:Y:S04]  /*20da0*/  STL.64 [R1+0xed8], R212 ;  /* 0x000ed8d401007387 */ /* 0x000fe80000100a00 */
[----:B------:R-:W-:Y:S04]  /*20db0*/  STL.64 [R1+0xed0], R210 ;  /* 0x000ed0d201007387 */ /* 0x000fe80000100a00 */
[----:B------:R-:W-:Y:S04]  /*20dc0*/  STL.64 [R1+0xec8], R208 ;  /* 0x000ec8d001007387 */ /* 0x000fe80000100a00 */
        /* <DEDUP_REMOVED lines=11> */
[----:B------:R-:W-:Y:S01]  /*20e80*/  WARPGROUP.ARRIVE ;  /* 0x00000000000079c5 */ /* 0x000fe20000000000 */
[----:B------:R-:W-:Y:S01]  /*20e90*/  STL [R1+0xe9c], R150 ;  /* 0x000e9c9601007387 */ /* 0x000fe20000100800 */
[----:B------:R-:W-:Y:S01]  /*20ea0*/  UMOV UR40, UR8 ;  /* 0x0000000800287c82 */ /* 0x000fe20008000000 */
[----:B------:R-:W-:Y:S02]  /*20eb0*/  UMOV UR41, UR9 ;  /* 0x0000000900297c82 */ /* 0x000fe40008000000 */
[----:B------:R-:W-:Y:S01]  /*20ec0*/  STL [R1+0xe98], R151 ;  /* 0x000e989701007387 */ /* 0x000fe20000100800 */
[----:B------:R-:W-:Y:S03]  /*20ed0*/  QGMMA.64x16x32.F32.E4M3.E4M3 R200, gdesc[UR40], R200, gsb0 ;  /* 0x0020000028c879f3 */ /* 0x000fe600080008c8 */
        /* <DEDUP_REMOVED lines=28> */
[----:B------:R0:W-:Y:S04]  /*210a0*/  STL [R1+0xe24], R44 ;  /* 0x000e242c01007387 */ /* 0x0001e80000100800 */
[----:B------:R1:W-:Y:S04]  /*210b0*/  STL [R1+0xe20], R45 ;  /* 0x000e202d01007387 */ /* 0x0003e80000100800 */
[----:B------:R3:W-:Y:S04]  /*210c0*/  STL [R1+0xe1c], R46 ;  /* 0x000e1c2e01007387 */ /* 0x0007e80000100800 */
[----:B------:R3:W-:Y:S04]  /*210d0*/  STL [R1+0xe18], R47 ;  /* 0x000e182f01007387 */ /* 0x0007e80000100800 */
[----:B------:R3:W-:Y:S04]  /*210e0*/  STL [R1+0xe14], R77 ;  /* 0x000e144d01007387 */ /* 0x0007e80000100800 */
[----:B------:R3:W-:Y:S04]  /*210f0*/  STL [R1+0xe10], R78 ;  /* 0x000e104e01007387 */ /* 0x0007e80000100800 */
[----:B------:R3:W-:Y:S04]  /*21100*/  STL [R1+0xe0c], R79 ;  /* 0x000e0c4f01007387 */ /* 0x0007e80000100800 */
        /* <DEDUP_REMOVED lines=16> */
[----:B------:R-:W-:Y:S01]  /*21210*/  STL.64 [R1+0xf20], R178 ;  /* 0x000f20b201007387 */ /* 0x000fe20000100a00 */
[----:B------:R-:W-:-:S03]  /*21220*/  WARPGROUP.DEPBAR.LE gsb0, 0x0 ;  /* 0x00008000000079c5 */ /* 0x000fc60000010000 */
[----:B------:R2:W-:Y:S04]  /*21230*/  STL.64 [R1+0xf18], R176 ;  /* 0x000f18b001007387 */ /* 0x0005e80000100a00 */
[----:B------:R-:W-:Y:S04]  /*21240*/  STL.64 [R1+0xf10], R174 ;  /* 0x000f10ae01007387 */ /* 0x000fe80000100a00 */
[----:B------:R2:W-:Y:S04]  /*21250*/  STL.64 [R1+0xf08], R172 ;  /* 0x000f08ac01007387 */ /* 0x0005e80000100a00 */
[----:B------:R-:W-:Y:S01]  /*21260*/  STL.64 [R1+0xf40], R206 ;  /* 0x000f40ce01007387 */ /* 0x000fe20000100a00 */
[----:B----4-:R-:W-:-:S03]  /*21270*/  WARPGROUP.ARRIVE ;  /* 0x00000000000079c5 */ /* 0x010fc60000000000 */
[----:B------:R-:W-:Y:S04]  /*21280*/  STL.64 [R1+0xf38], R204 ;  /* 0x000f38cc01007387 */ /* 0x000fe80000100a00 */
[----:B------:R-:W-:Y:S04]  /*21290*/  STL.64 [R1+0xf30], R202 ;  /* 0x000f30ca01007387 */ /* 0x000fe80000100a00 */
[----:B------:R-:W-:Y:S04]  /*212a0*/  STL.64 [R1+0xf28], R200 ;  /* 0x000f28c801007387 */ /* 0x000fe80000100a00 */
[----:B------:R-:W4:Y:S01]  /*212b0*/  LDL.LU.64 R160, [R1+0x100] ;  /* 0x0001000001a07983 */ /* 0x000f220000300a00 */
[----:B------:R-:W-:-:S03]  /*212c0*/  UMOV UR16, UR8 ;  /* 0x0000000800107c82 */ /* 0x000fc60008000000 */
[----:B------:R-:W4:Y:S01]  /*212d0*/  LDL.LU.64 R162, [R1+0x108] ;  /* 0x0001080001a27983 */ /* 0x000f220000300a00 */
[----:B------:R-:W-:Y:S02]  /*212e0*/  UMOV UR17, UR9 ;  /* 0x0000000900117c82 */ /* 0x000fe40008000000 */
[----:B------:R-:W-:Y:S01]  /*212f0*/  QGMMA.64x16x32.F32.E4M3.E4M3 R192, gdesc[UR16], R192, gsb0 ;  /* 0x0020000010c079f3 */ /* 0x000fe200080008c0 */
[----:B------:R-:W4:Y:S04]  /*21300*/  LDL.LU.64 R164, [R1+0x110] ;  /* 0x0001100001a47983 */ /* 0x000f280000300a00 */
[----:B------:R-:W4:Y:S01]  /*21310*/  LDL.LU.64 R166, [R1+0x118] ;  /* 0x0001180001a67983 */ /* 0x000f220000300a00 */
[----:B------:R-:W-:Y:S02]  /*21320*/  WARPGROUP.DEPBAR.LE gsb0, 0x0 ;  /* 0x00008000000079c5 */ /* 0x000fe40000010000 */
[----:B0-----:R-:W-:-:S02]  /*21330*/  IMAD.MOV.U32 R44, RZ, RZ, R192 ;  /* 0x000000ffff2c7224 */ /* 0x001fc400078e00c0 */
[----:B-1----:R-:W-:Y:S02]  /*21340*/  IMAD.MOV.U32 R45, RZ, RZ, R193 ;  /* 0x000000ffff2d7224 */ /* 0x002fe400078e00c1 */
[----:B---3--:R-:W-:Y:S01]  /*21350*/  IMAD.MOV.U32 R46, RZ, RZ, R194 ;  /* 0x000000ffff2e7224 */ /* 0x008fe200078e00c2 */
[----:B------:R-:W3:Y:S01]  /*21360*/  LDL.LU.64 R192, [R1+0x180] ;  /* 0x0001800001c07983 */ /* 0x000ee20000300a00 */
[----:B------:R-:W-:Y:S02]  /*21370*/  IMAD.MOV.U32 R47, RZ, RZ, R195 ;  /* 0x000000ffff2f7224 */ /* 0x000fe400078e00c3 */
[----:B------:R-:W-:Y:S01]  /*21380*/  IMAD.MOV.U32 R77, RZ, RZ, R196 ;  /* 0x000000ffff4d7224 */ /* 0x000fe200078e00c4 */
[----:B------:R-:W3:Y:S01]  /*21390*/  LDL.LU.64 R194, [R1+0x188] ;  /* 0x0001880001c27983 */ /* 0x000ee20000300a00 */
[----:B------:R-:W-:Y:S02]  /*213a0*/  IMAD.MOV.U32 R78, RZ, RZ, R197 ;  /* 0x000000ffff4e7224 */ /* 0x000fe400078e00c5 */
[----:B------:R-:W-:Y:S01]  /*213b0*/  IMAD.MOV.U32 R79, RZ, RZ, R198 ;  /* 0x000000ffff4f7224 */ /* 0x000fe200078e00c6 */
[----:B------:R-:W3:Y:S01]  /*213c0*/  LDL.LU.64 R196, [R1+0x190] ;  /* 0x0001900001c47983 */ /* 0x000ee20000300a00 */
[----:B------:R-:W-:-:S03]  /*213d0*/  IMAD.MOV.U32 R111, RZ, RZ, R199 ;  /* 0x000000ffff6f7224 */ /* 0x000fc600078e00c7 */
[----:B------:R-:W3:Y:S04]  /*213e0*/  LDL.LU.64 R198, [R1+0x198] ;  /* 0x0001980001c67983 */ /* 0x000ee80000300a00 */
[----:B------:R-:W-:Y:S04]  /*213f0*/  STL [R1+0xfa4], R111 ;  /* 0x000fa46f01007387 */ /* 0x000fe80000100800 */
[----:B------:R-:W-:Y:S04]  /*21400*/  STL [R1+0xfa0], R47 ;  /* 0x000fa02f01007387 */ /* 0x000fe80000100800 */
[----:B------:R-:W-:Y:S04]  /*21410*/  STL [R1+0xf9c], R46 ;  /* 0x000f9c2e01007387 */ /* 0x000fe80000100800 */
[----:B------:R-:W-:Y:S04]  /*21420*/  STL [R1+0xf98], R45 ;  /* 0x000f982d01007387 */ /* 0x000fe80000100800 */
[----:B------:R-:W-:Y:S04]  /*21430*/  STL [R1+0xf94], R44 ;  /* 0x000f942c01007387 */ /* 0x000fe80000100800 */
[----:B------:R-:W-:Y:S01]  /*21440*/  STL.64 [R1+0xf60], R78 ;  /* 0x000f604e01007387 */ /* 0x000fe20000100a00 */
[----:B--2---:R-:W-:-:S03]  /*21450*/  WARPGROUP.ARRIVE ;  /* 0x00000000000079c5 */ /* 0x004fc60000000000 */
[----:B------:R-:W-:Y:S04]  /*21460*/  STL.64 [R1+0xf58], R76 ;  /* 0x000f584c01007387 */ /* 0x000fe80000100a00 */
[----:B------:R-:W-:Y:S04]  /*21470*/  STL.64 [R1+0xf50], R74 ;  /* 0x000f504a01007387 */ /* 0x000fe80000100a00 */
[----:B------:R0:W-:Y:S04]  /*21480*/  STL.64 [R1+0xf48], R72 ;  /* 0x000f484801007387 */ /* 0x0001e80000100a00 */
[----:B------:R-:W2:Y:S01]  /*21490*/  LDL.LU.64 R208, [R1+0x200] ;  /* 0x0002000001d07983 */ /* 0x000ea20000300a00 */
[----:B------:R-:W-:-:S03]  /*214a0*/  UMOV UR32, UR8 ;  /* 0x0000000800207c82 */ /* 0x000fc60008000000 */
[----:B------:R-:W2:Y:S01]  /*214b0*/  LDL.LU.64 R210, [R1+0x208] ;  /* 0x0002080001d27983 */ /* 0x000ea20000300a00 */
[----:B------:R-:W-:Y:S02]  /*214c0*/  UMOV UR33, UR9 ;  /* 0x0000000900217c82 */ /* 0x000fe40008000000 */
[----:B------:R-:W-:Y:S01]  /*214d0*/  QGMMA.64x16x32.F32.E4M3.E4M3 R128, gdesc[UR32], R128, gsb0 ;  /* 0x00200000208079f3 */ /* 0x000fe20008000880 */
[----:B------:R-:W2:Y:S04]  /*214e0*/  LDL.LU.64 R212, [R1+0x210] ;  /* 0x0002100001d47983 */ /* 0x000ea80000300a00 */
[----:B------:R-:W2:Y:S01]  /*214f0*/  LDL.LU.64 R214, [R1+0x218] ;  /* 0x0002180001d67983 */ /* 0x000ea20000300a00 */
[----:B------:R-:W-:Y:S01]  /*21500*/  UMOV UR48, UR8 ;  /* 0x0000000800307c82 */ /* 0x000fe20008000000 */
[----:B------:R-:W-:Y:S01]  /*21510*/  UMOV UR49, UR9 ;  /* 0x0000000900317c82 */ /* 0x000fe20008000000 */
[----:B------:R-:W-:-:S02]  /*21520*/  WARPGROUP.DEPBAR.LE gsb0, 0x0 ;  /* 0x00008000000079c5 */ /* 0x000fc40000010000 */
[----:B------:R-:W-:Y:S02]  /*21530*/  IMAD.MOV.U32 R52, RZ, RZ, R128 ;  /* 0x000000ffff347224 */ /* 0x000fe400078e0080 */
[----:B------:R-:W-:Y:S02]  /*21540*/  IMAD.MOV.U32 R53, RZ, RZ, R129 ;  /* 0x000000ffff357224 */ /* 0x000fe400078e0081 */
[----:B------:R-:W-:Y:S01]  /*21550*/  IMAD.MOV.U32 R54, RZ, RZ, R130 ;  /* 0x000000ffff367224 */ /* 0x000fe200078e0082 */
[----:B------:R-:W2:Y:S01]  /*21560*/  LDL.LU.64 R128, [R1+0x280] ;  /* 0x0002800001807983 */ /* 0x000ea20000300a00 */
[----:B------:R-:W-:Y:S02]  /*21570*/  IMAD.MOV.U32 R55, RZ, RZ, R131 ;  /* 0x000000ffff377224 */ /* 0x000fe400078e0083 */
[----:B------:R-:W-:Y:S01]  /*21580*/  IMAD.MOV.U32 R40, RZ, RZ, R132 ;  /* 0x000000ffff287224 */ /* 0x000fe200078e0084 */
[----:B------:R-:W2:Y:S01]  /*21590*/  LDL.LU.64 R130, [R1+0x288] ;  /* 0x0002880001827983 */ /* 0x000ea20000300a00 */
[----:B------:R-:W-:-:S02]  /*215a0*/  IMAD.MOV.U32 R41, RZ, RZ, R133 ;  /* 0x000000ffff297224 */ /* 0x000fc400078e0085 */
[----:B------:R-:W-:Y:S01]  /*215b0*/  IMAD.MOV.U32 R42, RZ, RZ, R134 ;  /* 0x000000ffff2a7224 */ /* 0x000fe200078e0086 */
[----:B------:R-:W2:Y:S01]  /*215c0*/  LDL.LU.64 R132, [R1+0x290] ;  /* 0x0002900001847983 */ /* 0x000ea20000300a00 */
[----:B------:R-:W-:-:S03]  /*215d0*/  IMAD.MOV.U32 R43, RZ, RZ, R135 ;  /* 0x000000ffff2b7224 */ /* 0x000fc600078e0087 */
[----:B------:R-:W2:Y:S01]  /*215e0*/  LDL.LU.64 R134, [R1+0x298] ;  /* 0x0002980001867983 */ /* 0x000ea20000300a00 */
[----:B------:R-:W-:Y:S01]  /*215f0*/  UMOV UR12, UR8 ;  /* 0x00000008000c7c82 */ /* 0x000fe20008000000 */
[----:B------:R-:W-:Y:S01]  /*21600*/  UMOV UR13, UR9 ;  /* 0x00000009000d7c82 */ /* 0x000fe20008000000 */
[----:B----4-:R-:W-:-:S06]  /*21610*/  WARPGROUP.ARRIVE ;  /* 0x00000000000079c5 */ /* 0x010fcc0000000000 */
[----:B------:R-:W-:Y:S03]  /*21620*/  QGMMA.64x16x32.F32.E4M3.E4M3 R160, gdesc[UR48], R160, gsb0 ;  /* 0x0020000030a079f3 */ /* 0x000fe600080008a0 */
[----:B------:R-:W-:Y:S02]  /*21630*/  WARPGROUP.DEPBAR.LE gsb0, 0x0 ;  /* 0x00008000000079c5 */ /* 0x000fe40000010000 */
[----:B------:R-:W-:Y:S02]  /*21640*/  IMAD.MOV.U32 R84, RZ, RZ, R160 ;  /* 0x000000ffff547224 */ /* 0x000fe400078e00a0 */
[----:B------:R-:W-:Y:S02]  /*21650*/  IMAD.MOV.U32 R85, RZ, RZ, R161 ;  /* 0x000000ffff557224 */ /* 0x000fe400078e00a1 */
[----:B------:R-:W-:Y:S01]  /*21660*/  IMAD.MOV.U32 R86, RZ, RZ, R162 ;  /* 0x000000ffff567224 */ /* 0x000fe200078e00a2 */
[----:B------:R-:W4:Y:S01]  /*21670*/  LDL.LU.64 R160, [R1+0x300] ;  /* 0x0003000001a07983 */ /* 0x000f220000300a00 */
[----:B------:R-:W-:Y:S01]  /*21680*/  IMAD.MOV.U32 R87, RZ, RZ, R163 ;  /* 0x000000ffff577224 */ /* 0x000fe200078e00a3 */
[----:B---3--:R-:W-:Y:S01]  /*21690*/  WARPGROUP.ARRIVE ;  /* 0x00000000000079c5 */ /* 0x008fe20000000000 */
[----:B------:R-:W-:Y:S01]  /*216a0*/  IMAD.MOV.U32 R48, RZ, RZ, R164 ;  /* 0x000000ffff307224 */ /* 0x000fe200078e00a4 */
[----:B------:R-:W4:Y:S01]  /*216b0*/  LDL.LU.64 R162, [R1+0x308] ;  /* 0x0003080001a27983 */ /* 0x000f220000300a00 */
[----:B------:R-:W-:-:S02]  /*216c0*/  IMAD.MOV.U32 R49, RZ, RZ, R165 ;  /* 0x000000ffff317224 */ /* 0x000fc400078e00a5 */
[----:B------:R-:W-:Y:S01]  /*216d0*/  IMAD.MOV.U32 R50, RZ, RZ, R166 ;  /* 0x000000ffff327224 */ /* 0x000fe200078e00a6 */
[----:B------:R-:W4:Y:S01]  /*216e0*/  LDL.LU.64 R164, [R1+0x310] ;  /* 0x0003100001a47983 */ /* 0x000f220000300a00 */
[----:B------:R-:W-:Y:S01]  /*216f0*/  IMAD.MOV.U32 R51, RZ, RZ, R167 ;  /* 0x000000ffff337224 */ /* 0x000fe200078e00a7 */
[----:B------:R-:W-:Y:S02]  /*21700*/  QGMMA.64x16x32.F32.E4M3.E4M3 R192, gdesc[UR12], R192, gsb0 ;  /* 0x002000000cc079f3 */ /* 0x000fe400080008c0 */
[----:B------:R-:W4:Y:S01]  /*21710*/  LDL.LU.64 R166, [R1+0x318] ;  /* 0x0003180001a67983 */ /* 0x000f220000300a00 */
[----:B------:R-:W-:Y:S02]  /*21720*/  WARPGROUP.DEPBAR.LE gsb0, 0x0 ;  /* 0x00008000000079c5 */ /* 0x000fe40000010000 */
[----:B------:R-:W-:Y:S02]  /*21730*/  IMAD.MOV.U32 R116, RZ, RZ, R192 ;  /* 0x000000ffff747224 */ /* 0x000fe400078e00c0 */
[----:B------:R-:W-:-:S02]  /*21740*/  IMAD.MOV.U32 R117, RZ, RZ, R193 ;  /* 0x000000ffff757224 */ /* 0x000fc400078e00c1 */
[----:B------:R-:W-:Y:S01]  /*21750*/  IMAD.MOV.U32 R118, RZ, RZ, R194 ;  /* 0x000000ffff767224 */ /* 0x000fe200078e00c2 */
        /* <DEDUP_REMOVED lines=8> */
[----:B------:R-:W3:Y:S01]  /*217e0*/  LDL.LU.64 R198, [R1+0x398] ;  /* 0x0003980001c67983 */ /* 0x000ee20000300a00 */
[----:B--2---:R-:W-:Y:S01]  /*217f0*/  WARPGROUP.ARRIVE ;  /* 0x00000000000079c5 */ /* 0x004fe20000000000 */
        /* <DEDUP_REMOVED lines=8> */
[----:B------:R-:W-:Y:S01]  /*21880*/  MOV R0, UR27 ;  /* 0x0000001b00007c02 */ /* 0x000fe20008000f00 */
[----:B------:R-:W-:Y:S01]  /*21890*/  UMOV UR24, UR8 ;  /* 0x0000000800187c82 */ /* 0x000fe20008000000 */
[----:B------:R-:W-:Y:S01]  /*218a0*/  MOV R10, UR26 ;  /* 0x0000001a000a7c02 */ /* 0x000fe20008000f00 */
[----:B------:R-:W-:Y:S01]  /*218b0*/  UMOV UR25, UR9 ;  /* 0x0000000900197c82 */ /* 0x000fe20008000000 */
[----:B------:R-:W2:Y:S01]  /*218c0*/  LDL.LU R136, [R1+0xe0] ;  /* 0x0000e00001887983 */ /* 0x000ea20000300800 */
[----:B------:R-:W-:-:S02]  /*218d0*/  WARPGROUP.DEPBAR.LE gsb0, 0x0 ;  /* 0x00008000000079c5 */ /* 0x000fc40000010000 */
[----:B------:R-:W-:Y:S01]  /*218e0*/  WARPGROUP.ARRIVE ;  /* 0x00000000000079c5 */ /* 0x000fe20000000000 */
[----:B------:R-:W-:Y:S01]  /*218f0*/  UMOV UR36, UR8 ;  /* 0x0000000800247c82 */ /* 0x000fe20008000000 */
[----:B------:R-:W-:Y:S01]  /*21900*/  UMOV UR37, UR9 ;  /* 0x0000000900257c82 */ /* 0x000fe20008000000 */
[----:B------:R-:W-:Y:S01]  /*21910*/  UMOV UR26, UR56 ;  /* 0x00000038001a7c82 */ /* 0x000fe20008000000 */
[----:B------:R-:W-:Y:S01]  /*21920*/  UMOV UR27, UR57 ;  /* 0x00000039001b7c82 */ /* 0x000fe20008000000 */
[----:B------:R-:W2:Y:S01]  /*21930*/  LDL.LU R137, [R1+0xe4] ;  /* 0x0000e40001897983 */ /* 0x000ea20000300800 */
[----:B------:R-:W-:Y:S01]  /*21940*/  QGMMA.64x16x32.F32.E4M3.E4M3 R128, gdesc[UR28], R128, gsb0 ;  /* 0x002000001c8079f3 */ /* 0x000fe20008000880 */
[----:B------:R-:W-:Y:S02]  /*21950*/  IMAD.MOV.U32 R139, RZ, RZ, R11 ;  /* 0x000000ffff8b7224 */ /* 0x000fe400078e000b */
[----:B------:R-:W2:Y:S01]  /*21960*/  LDL.LU R138, [R1+0xe8] ;  /* 0x0000e800018a7983 */ /* 0x000ea20000300800 */
[----:B------:R-:W-:-:S02]  /*21970*/  IMAD.MOV.U32 R140, RZ, RZ, R12 ;  /* 0x000000ffff8c7224 */ /* 0x000fc400078e000c */
[----:B------:R-:W-:Y:S01]  /*21980*/  IMAD.MOV.U32 R141, RZ, RZ, R13 ;  /* 0x000000ffff8d7224 */ /* 0x000fe200078e000d */
[----:B------:R-:W2:Y:S01]  /*21990*/  LDL.LU R11, [R1+0x1038] ;  /* 0x00103800010b7983 */ /* 0x000ea20000300800 */
[----:B------:R-:W-:-:S03]  /*219a0*/  IMAD.MOV.U32 R142, RZ, RZ, R14 ;  /* 0x000000ffff8e7224 */ /* 0x000fc600078e000e */
[----:B------:R-:W2:Y:S01]  /*219b0*/  LDL.LU R12, [R1+0x1034] ;  /* 0x00103400010c7983 */ /* 0x000ea20000300800 */
[----:B------:R-:W-:-:S03]  /*219c0*/  IMAD.MOV.U32 R143, RZ, RZ, R15 ;  /* 0x000000ffff8f7224 */ /* 0x000fc600078e000f */
[----:B------:R-:W2:Y:S04]  /*219d0*/  LDL.LU R13, [R1+0x1030] ;  /* 0x00103000010d7983 */ /* 0x000ea80000300800 */
[----:B------:R-:W2:Y:S04]  /*219e0*/  LDL.LU R14, [R1+0x102c] ;  /* 0x00102c00010e7983 */ /* 0x000ea80000300800 */
        /* <DEDUP_REMOVED lines=11> */
[----:B------:R-:W2:Y:S01]  /*21aa0*/  LDL.LU R233, [R1+0x101c] ;  /* 0x00101c0001e97983 */ /* 0x000ea20000300800 */
[----:B------:R-:W-:-:S03]  /*21ab0*/  WARPGROUP.DEPBAR.LE gsb0, 0x0 ;  /* 0x00008000000079c5 */ /* 0x000fc60000010000 */
[----:B------:R-:W2:Y:S04]  /*21ac0*/  LDL.LU R232, [R1+0x1018] ;  /* 0x0010180001e87983 */ /* 0x000ea80000300800 */
        /* <DEDUP_REMOVED lines=9> */
[----:B------:R-:W-:Y:S03]  /*21b60*/  QGMMA.64x16x32.F32.E4M3.E4M3 R160, gdesc[UR36], R160, gsb0 ;  /* 0x0020000024a079f3 */ /* 0x000fe600080008a0 */
[----:B------:R-:W-:Y:S02]  /*21b70*/  WARPGROUP.DEPBAR.LE gsb0, 0x0 ;  /* 0x00008000000079c5 */ /* 0x000fe40000010000 */
[----:B---3--:R-:W-:-:S06]  /*21b80*/  WARPGROUP.ARRIVE ;  /* 0x00000000000079c5 */ /* 0x008fcc0000000000 */
        /* <DEDUP_REMOVED lines=9> */
[----:B------:R-:W-:Y:S02]  /*21c20*/  WARPGROUP.DEPBAR.LE gsb0, 0x0 ;  /* 0x00008000000079c5 */ /* 0x000fe40000010000 */
[----:B------:R-:W-:Y:S02]  /*21c30*/  IMAD.MOV.U32 R111, RZ, RZ, R192 ;  /* 0x000000ffff6f7224 */ /* 0x000fe400078e00c0 */
        /* <DEDUP_REMOVED lines=39> */
[----:B------:R-:W3:Y:S04]  /*21eb0*/  LDL.LU R228, [R1+0x2e0] ;  /* 0x0002e00001e47983 */ /* 0x000ee80000300800 */
[----:B------:R-:W3:Y:S04]  /*21ec0*/  LDL.LU R229, [R1+0x2e4] ;  /* 0x0002e40001e57983 */ /* 0x000ee80000300800 */
[----:B------:R-:W3:Y:S04]  /*21ed0*/  LDL.LU R230, [R1+0x2e8] ;  /* 0x0002e80001e67983 */ /* 0x000ee80000300800 */
[----:B------:R-:W3:Y:S01]  /*21ee0*/  LDL.LU R231, [R1+0x2ec] ;  /* 0x0002ec0001e77983 */ /* 0x000ee20000300800 */
[----:B------:R-:W-:Y:S01]  /*21ef0*/  UMOV UR44, UR8 ;  /* 0x00000008002c7c82 */ /* 0x000fe20008000000 */
[----:B------:R-:W-:-:S02]  /*21f00*/  UMOV UR45, UR9 ;  /* 0x00000009002d7c82 */ /* 0x000fc40008000000 */
[----:B------:R-:W3:Y:S04]  /*21f10*/  LDL.LU R200, [R1+0x1e0] ;  /* 0x0001e00001c87983 */ /* 0x000ee80000300800 */
[----:B------:R-:W3:Y:S04]  /*21f20*/  LDL.LU R201, [R1+0x1e4] ;  /* 0x0001e40001c97983 */ /* 0x000ee80000300800 */
[----:B------:R-:W3:Y:S01]  /*21f30*/  LDL.LU R202, [R1+0x1e8] ;  /* 0x0001e80001ca7983 */ /* 0x000ee20000300800 */
[----:B------:R-:W-:Y:S01]  /*21f40*/  UMOV UR26, UR56 ;  /* 0x00000038001a7c82 */ /* 0x000fe20008000000 */
[----:B------:R-:W-:Y:S01]  /*21f50*/  UMOV UR27, UR57 ;  /* 0x00000039001b7c82 */ /* 0x000fe20008000000 */
[----:B----4-:R-:W-:-:S06]  /*21f60*/  WARPGROUP.ARRIVE ;  /* 0x00000000000079c5 */ /* 0x010fcc0000000000 */
[----:B------:R-:W-:Y:S01]  /*21f70*/  QGMMA.64x16x32.F32.E4M3.E4M3 R128, gdesc[UR44], R128, gsb0 ;  /* 0x002000002c8079f3 */ /* 0x000fe20008000880 */
[----:B------:R-:W-:Y:S01]  /*21f80*/  UIADD3 UR44, UR53, 0x804, URZ ;  /* 0x00000804352c7890 */ /* 0x000fe2000fffe03f */
[----:B------:R-:W-:Y:S01]  /*21f90*/  UMOV UR45, 0x40000040 ;  /* 0x40000040002d7882 */ /* 0x000fe20000000000 */
        /* <DEDUP_REMOVED lines=39> */
[----:B------:R0:W-:Y:S04]  /*22210*/  STL.64 [R1+0x2e8], R230 ;  /* 0x0002e8e601007387 */ /* 0x0001e80000100a00 */
[----:B------:R-:W-:Y:S04]  /*22220*/  STL.64 [R1+0x2f0], R232 ;  /* 0x0002f0e801007387 */ /* 0x000fe80000100a00 */
[----:B------:R-:W-:Y:S04]  /*22230*/  STL.64 [R1+0x2f8], R234 ;  /* 0x0002f8ea01007387 */ /* 0x000fe80000100a00 */
[----:B0-----:R-:W2:Y:S04]  /*22240*/  LDL.LU.64 R230, [R1+0xfb0] ;  /* 0x000fb00001e67983 */ /* 0x001ea80000300a00 */
[----:B------:R-:W2:Y:S01]  /*22250*/  LDL.LU.64 R228, [R1+0xfa8] ;  /* 0x000fa80001e47983 */ /* 0x000ea20000300a00 */
[----:B------:R-:W-:Y:S01]  /*22260*/  WARPGROUP.ARRIVE ;  /* 0x00000000000079c5 */ /* 0x000fe20000000000 */
[----:B------:R-:W-:Y:S01]  /*22270*/  UMOV UR28, UR44 ;  /* 0x0000002c001c7c82 */ /* 0x000fe20008000000 */
[----:B------:R-:W-:-:S04]  /*22280*/  UMOV UR29, UR45 ;  /* 0x0000002d001d7c82 */ /* 0x000fc80008000000 */
[----:B------:R-:W-:Y:S01]  /*22290*/  QGMMA.64x16x32.F32.E4M3.E4M3 R72, gdesc[UR28], R72, gsb0 ;  /* 0x002000001c4879f3 */ /* 0x000fe20008000848 */
        /* <DEDUP_REMOVED lines=56> */
[----:B------:R-:W-:Y:S02]  /*22620*/  R2UR UR27, R0 ;  /* 0x00000000001b72ca */ /* 0x000fe400000e0000 */
[----:B------:R-:W-:Y:S01]  /*22630*/  R2UR UR26, R10 ;  /* 0x000000000a1a72ca */ /* 0x000fe200000e0000 */
[----:B------:R-:W-:Y:S01]  /*22640*/  UMOV UR24, UR44 ;  /* 0x0000002c00187c82 */ /* 0x000fe20008000000 */
[----:B------:R-:W-:Y:S01]  /*22650*/  UMOV UR25, UR45 ;  /* 0x0000002d00197c82 */ /* 0x000fe20008000000 */
[----:B------:R-:W-:Y:S02]  /*22660*/  WARPGROUP.DEPBAR.LE gsb0, 0x0 ;  /* 0x00008000000079c5 */ /* 0x000fe40000010000 */
[----:B------:R-:W-:-:S08]  /*22670*/  WARPGROUP.ARRIVE ;  /* 0x00000000000079c5 */ /* 0x000fd00000000000 */
        /* <DEDUP_REMOVED lines=54> */
[----:B0-----:R-:W4:Y:S04]  /*229e0*/  LDL.LU.64 R208, [R1+0xc0] ;  /* 0x0000c00001d07983 */ /* 0x001f280000300a00 */
[----:B-1----:R-:W4:Y:S04]  /*229f0*/  LDL.LU.64 R210, [R1+0xc8] ;  /* 0x0000c80001d27983 */ /* 0x002f280000300a00 */
[----:B--2---:R-:W4:Y:S04]  /*22a00*/  LDL.LU.64 R212, [R1+0xd0] ;  /* 0x0000d00001d47983 */ /* 0x004f280000300a00 */
[----:B---3--:R-:W4:Y:S01]  /*22a10*/  LDL.LU.64 R214, [R1+0xd8] ;  /* 0x0000d80001d67983 */ /* 0x008f220000300a00 */
[----:B------:R-:W-:-:S02]  /*22a20*/  WARPGROUP.DEPBAR.LE gsb0, 0x0 ;  /* 0x00008000000079c5 */ /* 0x000fc40000010000 */
[----:B------:R-:W-:Y:S01]  /*22a30*/  WARPGROUP.ARRIVE ;  /* 0x00000000000079c5 */ /* 0x000fe20000000000 */
[----:B------:R-:W-:Y:S01]  /*22a40*/  UMOV UR24, UR8 ;  /* 0x0000000800187c82 */ /* 0x000fe20008000000 */
[----:B------:R-:W-:Y:S01]  /*22a50*/  UMOV UR25, UR9 ;  /* 0x0000000900197c82 */ /* 0x000fe20008000000 */
[----:B------:R-:W-:Y:S01]  /*22a60*/  UMOV UR10, UR6 ;  /* 0x00000006000a7c82 */ /* 0x000fe20008000000 */
[----:B------:R-:W-:Y:S01]  /*22a70*/  UMOV UR11, UR7 ;  /* 0x00000007000b7c82 */ /* 0x000fe20008000000 */
[----:B------:R-:W2:Y:S01]  /*22a80*/  LDL.LU.64 R200, [R1+0x140] ;  /* 0x0001400001c87983 */ /* 0x000ea20000300a00 */
[----:B------:R-:W-:Y:S03]  /*22a90*/  QGMMA.64x16x32.F32.E4M3.E4M3 R120, gdesc[UR24], R120, gsb0 ;  /* 0x00200000187879f3 */ /* 0x000fe60008000878 */
[----:B------:R-:W2:Y:S01]  /*22aa0*/  LDL.LU.64 R202, [R1+0x148] ;  /* 0x0001480001ca7983 */ /* 0x000ea20000300a00 */
[----:B------:R-:W-:Y:S01]  /*22ab0*/  UMOV UR24, UR8 ;  /* 0x0000000800187c82 */ /* 0x000fe20008000000 */
[----:B------:R-:W-:Y:S01]  /*22ac0*/  UMOV UR25, UR9 ;  /* 0x0000000900197c82 */ /* 0x000fe20008000000 */
[----:B------:R-:W-:Y:S01]  /*22ad0*/  UMOV UR26, UR42 ;  /* 0x0000002a001a7c82 */ /* 0x000fe20008000000 */
[----:B------:R-:W-:Y:S01]  /*22ae0*/  UMOV UR27, UR43 ;  /* 0x0000002b001b7c82 */ /* 0x000fe20008000000 */
[----:B------:R-:W2:Y:S01]  /*22af0*/  LDL.LU.64 R204, [R1+0x150] ;  /* 0x0001500001cc7983 */ /* 0x000ea20000300a00 */
[----:B------:R-:W-:-:S02]  /*22b00*/  WARPGROUP.DEPBAR.LE gsb0, 0x0 ;  /* 0x00008000000079c5 */ /* 0x000fc40000010000 */
[----:B------:R-:W-:Y:S01]  /*22b10*/  WARPGROUP.ARRIVE ;  /* 0x00000000000079c5 */ /* 0x000fe20000000000 */
[----:B------:R-:W2:Y:S05]  /*22b20*/  LDL.LU.64 R206, [R1+0x158] ;  /* 0x0001580001ce7983 */ /* 0x000eaa0000300a00 */
        /* <DEDUP_REMOVED lines=49> */
[----:B------:R-:W-:Y:S04]  /*22e40*/  STL.64 [R1+0xde0], R70 ;  /* 0x000de04601007387 */ /* 0x000fe80000100a00 */
[----:B------:R-:W-:Y:S04]  /*22e50*/  STL.64 [R1+0xdd8], R68 ;  /* 0x000dd84401007387 */ /* 0x000fe80000100a00 */
[----:B------:R-:W-:Y:S04]  /*22e60*/  STL.64 [R1+0xdd0], R66 ;  /* 0x000dd04201007387 */ /* 0x000fe80000100a00 */
[----:B------:R3:W-:Y:S01]  /*22e70*/  STL.64 [R1+0xdc8], R64 ;  /* 0x000dc84001007387 */ /* 0x0007e20000100a00 */
[----:B------:R-:W-:-:S03]  /*22e80*/  WARPGROUP.DEPBAR.LE gsb0, 0x0 ;  /* 0x00008000000079c5 */ /* 0x000fc60000010000 */
[----:B------:R-:W-:Y:S01]  /*22e90*/  STL.64 [R1+0xe00], R38 ;  /* 0x000e002601007387 */ /* 0x000fe20000100a00 */
[----:B------:R-:W-:-:S03]  /*22ea0*/  WARPGROUP.ARRIVE ;  /* 0x00000000000079c5 */ /* 0x000fc60000000000 */
[----:B------:R-:W-:Y:S04]  /*22eb0*/  STL.64 [R1+0xdf8], R36 ;  /* 0x000df82401007387 */ /* 0x000fe80000100a00 */
[----:B------:R-:W-:Y:S04]  /*22ec0*/  STL.64 [R1+0xdf0], R34 ;  /* 0x000df02201007387 */ /* 0x000fe80000100a00 */
[----:B------:R-:W-:Y:S04]  /*22ed0*/  STL.64 [R1+0xde8], R32 ;  /* 0x000de82001007387 */ /* 0x000fe80000100a00 */
[----:B------:R-:W3:Y:S01]  /*22ee0*/  LDL.LU.64 R172, [R1+0x1c0] ;  /* 0x0001c00001ac7983 */ /* 0x000ee20000300a00 */
[----:B------:R-:W-:-:S03]  /*22ef0*/  UMOV UR52, UR8 ;  /* 0x0000000800347c82 */ /* 0x000fc60008000000 */
[----:B------:R-:W3:Y:S01]  /*22f00*/  LDL.LU.64 R174, [R1+0x1c8] ;  /* 0x0001c80001ae7983 */ /* 0x000ee20000300a00 */
[----:B------:R-:W-:Y:S01]  /*22f10*/  UMOV UR53, UR9 ;  /* 0x0000000900357c82 */ /* 0x000fe20008000000 */
[----:B------:R-:W-:Y:S02]  /*22f20*/  UMOV UR54, UR34 ;  /* 0x0000002200367c82 */ /* 0x000fe40008000000 */
[----:B------:R-:W3:Y:S01]  /*22f30*/  LDL.LU.64 R176, [R1+0x1d0] ;  /* 0x0001d00001b07983 */ /* 0x000ee20000300a00 */
[----:B------:R-:W-:Y:S02]  /*22f40*/  UMOV UR55, UR35 ;  /* 0x0000002300377c82 */ /* 0x000fe40008000000 */
[----:B------:R-:W-:Y:S01]  /*22f50*/  QGMMA.64x16x32.F32.E4M3.E4M3 R16, gdesc[UR52], R16, gsb0 ;  /* 0x00200000341079f3 */ /* 0x000fe20008000810 */
[----:B------:R-:W3:Y:S04]  /*22f60*/  LDL.LU.64 R178, [R1+0x1d8] ;  /* 0x0001d80001b27983 */ /* 0x000ee80000300a00 */
[----:B------:R-:W3:Y:S01]  /*22f70*/  LDL.LU.64 R136, [R1+0x240] ;  /* 0x0002400001887983 */ /* 0x000ee20000300a00 */
[----:B------:R-:W-:-:S03]  /*22f80*/  UMOV UR10, UR50 ;  /* 0x00000032000a7c82 */ /* 0x000fc60008000000 */
[----:B------:R-:W3:Y:S01]  /*22f90*/  LDL.LU.64 R138, [R1+0x248] ;  /* 0x00024800018a7983 */ /* 0x000ee20000300a00 */
[----:B------:R-:W-:-:S03]  /*22fa0*/  UMOV UR11, UR51 ;  /* 0x00000033000b7c82 */ /* 0x000fc60008000000 */
[----:B------:R-:W3:Y:S04]  /*22fb0*/  LDL.LU.64 R140, [R1+0x250] ;  /* 0x00025000018c7983 */ /* 0x000ee80000300a00 */
[----:B------:R-:W3:Y:S01]  /*22fc0*/  LDL.LU.64 R142, [R1+0x258] ;  /* 0x00025800018e7983 */ /* 0x000ee20000300a00 */
[----:B------:R-:W-:Y:S02]  /*22fd0*/  WARPGROUP.DEPBAR.LE gsb0, 0x0 ;  /* 0x00008000000079c5 */ /* 0x000fe40000010000 */
[----:B----4-:R-:W-:-:S06]  /*22fe0*/  WARPGROUP.ARRIVE ;  /* 0x00000000000079c5 */ /* 0x010fcc0000000000 */
[----:B------:R-:W-:Y:S01]  /*22ff0*/  QGMMA.64x16x32.F32.E4M3.E4M3 R208, gdesc[UR8], R208, gsb0 ;  /* 0x0020000008d079f3 */ /* 0x000fe200080008d0 */
[----:B------:R-:W-:Y:S02]  /*23000*/  IMAD.MOV.U32 R8, RZ, RZ, R19 ;  /* 0x000000ffff087224 */ /* 0x000fe400078e0013 */
[----:B------:R-:W-:Y:S02]  /*23010*/  IMAD.MOV.U32 R4, RZ, RZ, R20 ;  /* 0x000000ffff047224 */ /* 0x000fe400078e0014 */
[----:B------:R-:W-:Y:S02]  /*23020*/  IMAD.MOV.U32 R11, RZ, RZ, R17 ;  /* 0x000000ffff0b7224 */ /* 0x000fe400078e0011 */
[----:B------:R-:W-:Y:S02]  /*23030*/  IMAD.MOV.U32 R9, RZ, RZ, R18 ;  /* 0x000000ffff097224 */ /* 0x000fe400078e0012 */
[----:B------:R-:W-:Y:S01]  /*23040*/  IMAD.MOV.U32 R12, RZ, RZ, R16 ;  /* 0x000000ffff0c7224 */ /* 0x000fe200078e0010 */
[----:B------:R-:W-:-:S02]  /*23050*/  WARPGROUP.DEPBAR.LE gsb0, 0x0 ;  /* 0x00008000000079c5 */ /* 0x000fc40000010000 */
[----:B------:R-:W-:Y:S02]  /*23060*/  IMAD.MOV.U32 R20, RZ, RZ, R208 ;  /* 0x000000ffff147224 */ /* 0x000fe400078e00d0 */
[----:B------:R-:W-:Y:S02]  /*23070*/  IMAD.MOV.U32 R19, RZ, RZ, R209 ;  /* 0x000000ffff137224 */ /* 0x000fe400078e00d1 */
[----:B------:R-:W-:Y:S01]  /*23080*/  IMAD.MOV.U32 R18, RZ, RZ, R210 ;  /* 0x000000ffff127224 */ /* 0x000fe200078e00d2 */
[----:B------:R-:W4:Y:S01]  /*23090*/  LDL.LU.64 R208, [R1+0x2c0] ;  /* 0x0002c00001d07983 */ /* 0x000f220000300a00 */
[----:B------:R-:W-:Y:S02]  /*230a0*/  IMAD.MOV.U32 R17, RZ, RZ, R211 ;  /* 0x000000ffff117224 */ /* 0x000fe400078e00d3 */
[----:B------:R-:W-:Y:S01]  /*230b0*/  IMAD.MOV.U32 R16, RZ, RZ, R212 ;  /* 0x000000ffff107224 */ /* 0x000fe200078e00d4 */
[----:B------:R-:W4:Y:S01]  /*230c0*/  LDL.LU.64 R210, [R1+0x2c8] ;  /* 0x0002c80001d27983 */ /* 0x000f220000300a00 */
[----:B------:R-:W-:-:S02]  /*230d0*/  IMAD.MOV.U32 R15, RZ, RZ, R213 ;  /* 0x000000ffff0f7224 */ /* 0x000fc400078e00d5 */
[----:B------:R-:W-:Y:S01]  /*230e0*/  IMAD.MOV.U32 R14, RZ, RZ, R214 ;  /* 0x000000ffff0e7224 */ /* 0x000fe200078e00d6 */
[----:B------:R-:W4:Y:S01]  /*230f0*/  LDL.LU.64 R212, [R1+0x2d0] ;  /* 0x0002d00001d47983 */ /* 0x000f220000300a00 */
[----:B------:R-:W-:-:S03]  /*23100*/  IMAD.MOV.U32 R13, RZ, RZ, R215 ;  /* 0x000000ffff0d7224 */ /* 0x000fc600078e00d7 */
[----:B------:R-:W4:Y:S01]  /*23110*/  LDL.LU.64 R214, [R1+0x2d8] ;  /* 0x0002d80001d67983 */ /* 0x000f220000300a00 */
[----:B--2---:R-:W-:Y:S01]  /*23120*/  WARPGROUP.ARRIVE ;  /* 0x00000000000079c5 */ /* 0x004fe20000000000 */
[----:B------:R-:W-:Y:S01]  /*23130*/  UMOV UR16, UR8 ;  /* 0x0000000800107c82 */ /* 0x000fe20008000000 */
[----:B------:R-:W-:Y:S01]  /*23140*/  UMOV UR17, UR9 ;  /* 0x0000000900117c82 */ /* 0x000fe20008000000 */
[----:B------:R-:W-:Y:S01]  /*23150*/  UMOV UR18, UR14 ;  /* 0x0000000e00127c82 */ /* 0x000fe20008000000 */
[----:B------:R-:W-:Y:S02]  /*23160*/  UMOV UR19, UR15 ;  /* 0x0000000f00137c82 */ /* 0x000fe40008000000 */
[----:B------:R-:W-:Y:S01]  /*23170*/  QGMMA.64x16x32.F32.E4M3.E4M3 R200, gdesc[UR16], R200, gsb0 ;  /* 0x0020000010c879f3 */ /* 0x000fe200080008c8 */
[----:B------:R-:W-:Y:S01]  /*23180*/  UMOV UR24, UR8 ;  /* 0x0000000800187c82 */ /* 0x000fe20008000000 */
[----:B------:R-:W-:Y:S01]  /*23190*/  UMOV UR25, UR9 ;  /* 0x0000000900197c82 */ /* 0x000fe20008000000 */
[----:B------:R-:W-:Y:S01]  /*231a0*/  UMOV UR26, UR22 ;  /* 0x00000016001a7c82 */ /* 0x000fe20008000000 */
[----:B------:R-:W-:Y:S01]  /*231b0*/  UMOV UR27, UR23 ;  /* 0x00000017001b7c82 */ /* 0x000fe20008000000 */
[----:B------:R-:W-:-:S02]  /*231c0*/  WARPGROUP.DEPBAR.LE gsb0, 0x0 ;  /* 0x00008000000079c5 */ /* 0x000fc40000010000 */
        /* <DEDUP_REMOVED lines=14> */
[----:B----4-:R-:W-:-:S06]  /*232b0*/  WARPGROUP.ARRIVE ;  /* 0x00000000000079c5 */ /* 0x010fcc0000000000 */
[----:B------:R-:W-:Y:S03]  /*232c0*/  QGMMA.64x16x32.F32.E4M3.E4M3 R208, gdesc[UR40], R208, gsb0 ;  /* 0x0020000028d079f3 */ /* 0x000fe600080008d0 */
[----:B------:R-:W-:Y:S02]  /*232d0*/  WARPGROUP.DEPBAR.LE gsb0, 0x0 ;  /* 0x00008000000079c5 */ /* 0x000fe40000010000 */
[----:B0-----:R-:W-:Y:S02]  /*232e0*/  IMAD.MOV.U32 R162, RZ, RZ, R208 ;  /* 0x000000ffffa27224 */ /* 0x001fe400078e00d0 */
[----:B-1----:R-:W-:Y:S01]  /*232f0*/  IMAD.MOV.U32 R163, RZ, RZ, R209 ;  /* 0x000000ffffa37224 */ /* 0x002fe200078e00d1 */
        /* <DEDUP_REMOVED lines=14> */
[----:B------:R-:W3:Y:S04]  /*233e0*/  LDL.LU.64 R64, [R1+0x340] ;  /* 0x0003400001407983 */ /* 0x000ee80000300a00 */
[----:B------:R-:W3:Y:S04]  /*233f0*/  LDL.LU.64 R66, [R1+0x348] ;  /* 0x0003480001427983 */ /* 0x000ee80000300a00 */
[----:B------:R-:W3:Y:S04]  /*23400*/  LDL.LU.64 R68, [R1+0x350] ;  /* 0x0003500001447983 */ /* 0x000ee80000300a00 */
[----:B------:R-:W3:Y:S01]  /*23410*/  LDL.LU.64 R70, [R1+0x358] ;  /* 0x0003580001467983 */ /* 0x000ee20000300a00 */
        /* <DEDUP_REMOVED lines=16> */
[----:B------:R-:W2:Y:S04]  /*23520*/  LDL.LU.64 R72, [R1+0x3c0] ;  /* 0x0003c00001487983 */ /* 0x000ea80000300a00 */
[----:B------:R-:W2:Y:S04]  /*23530*/  LDL.LU.64 R74, [R1+0x3c8] ;  /* 0x0003c800014a7983 */ /* 0x000ea80000300a00 */
[----:B------:R-:W2:Y:S04]  /*23540*/  LDL.LU.64 R76, [R1+0x3d0] ;  /* 0x0003d000014c7983 */ /* 0x000ea80000300a00 */
[----:B------:R-:W2:Y:S01]  /*23550*/  LDL.LU.64 R78, [R1+0x3d8] ;  /* 0x0003d800014e7983 */ /* 0x000ea20000300a00 */
[----:B------:R-:W-:-:S02]  /*23560*/  IMAD.MOV.U32 R7, RZ, RZ, R200 ;  /* 0x000000ffff077224 */ /* 0x000fc400078e00c8 */
        /* <DEDUP_REMOVED lines=44> */
[----:B------:R-:W-:-:S02]  /*23830*/  UIADD3 UR4, UR29, 0x6, URZ ;  /* 0x000000061d047890 */ /* 0x000fc4000fffe03f */
[----:B------:R-:W-:Y:S01]  /*23840*/  UIADD3 UR6, UR60, 0x6, URZ ;  /* 0x000000063c067890 */ /* 0x000fe2000fffe03f */
[----:B------:R-:W-:Y:S01]  /*23850*/  UMOV UR5, 0x40000040 ;  /* 0x4000004000057882 */ /* 0x000fe20000000000 */
[----:B------:R-:W-:Y:S01]  /*23860*/  UMOV UR7, 0x40000040 ;  /* 0x4000004000077882 */ /* 0x000fe20000000000 */
[----:B---3--:R-:W-:-:S06]  /*23870*/  WARPGROUP.ARRIVE ;  /* 0x00000000000079c5 */ /* 0x008fcc0000000000 */
[----:B------:R-:W-:Y:S03]  /*23880*/  QGMMA.64x16x32.F32.E4M3.E4M3 R64, gdesc[UR48], R64, gsb0 ;  /* 0x00200000304079f3 */ /* 0x000fe60008000840 */
[----:B------:R-:W-:Y:S02]  /*23890*/  WARPGROUP.DEPBAR.LE gsb0, 0x0 ;  /* 0x00008000000079c5 */ /* 0x000fe40000010000 */
[----:B--2---:R-:W-:-:S06]  /*238a0*/  WARPGROUP.ARRIVE ;  /* 0x00000000000079c5 */ /* 0x004fcc0000000000 */
[----:B------:R-:W-:Y:S03]  /*238b0*/  QGMMA.64x16x32.F32.E4M3.E4M3 R72, gdesc[UR52], R72, gsb0 ;  /* 0x00200000344879f3 */ /* 0x000fe60008000848 */
[----:B------:R-:W-:Y:S02]  /*238c0*/  WARPGROUP.DEPBAR.LE gsb0, 0x0 ;  /* 0x00008000000079c5 */ /* 0x000fe40000010000 */
[----:B----4-:R-:W-:-:S06]  /*238d0*/  WARPGROUP.ARRIVE ;  /* 0x00000000000079c5 */ /* 0x010fcc0000000000 */
[----:B------:R-:W-:Y:S01]  /*238e0*/  QGMMA.64x16x32.F32.E4M3.E4M3 R200, gdesc[UR4], R200, gsb0 ;  /* 0x0020000004c879f3 */ /* 0x000fe200080008c8 */
        /* <DEDUP_REMOVED lines=8> */
[----:B------:R-:W-:Y:S01]  /*23970*/  UIADD3 UR11, UR60, 0x106, URZ ;  /* 0x000001063c0b7890 */ /* 0x000fe2000fffe03f */
[----:B------:R-:W-:Y:S01]  /*23980*/  UMOV UR8, UR4 ;  /* 0x0000000400087c82 */ /* 0x000fe20008000000 */
[----:B------:R-:W-:-:S05]  /*23990*/  UMOV UR9, UR5 ;  /* 0x0000000500097c82 */ /* 0x000fca0008000000 */
        /* <DEDUP_REMOVED lines=85> */
[----:B------:R-:W-:-:S02]  /*23ef0*/  UMOV UR26, UR54 ;  /* 0x00000036001a7c82 */ /* 0x000fc40008000000 */
[----:B------:R-:W-:Y:S01]  /*23f00*/  UMOV UR12, UR26 ;  /* 0x0000001a000c7c82 */ /* 0x000fe20008000000 */
[----:B------:R-:W-:Y:S01]  /*23f10*/  UIADD3 UR26, UR60, 0x306, URZ ;  /* 0x000003063c1a7890 */ /* 0x000fe2000fffe03f */
        /* <DEDUP_REMOVED lines=25> */
[----:B------:R-:W-:Y:S02]  /*240b0*/  IMAD.MOV.U32 R130, RZ, RZ, R64 ;  /* 0x000000ffff827224 */ /* 0x000fe400078e0040 */
[----:B------:R-:W-:Y:S02]  /*240c0*/  IMAD.MOV.U32 R131, RZ, RZ, R65 ;  /* 0x000000ffff837224 */ /* 0x000fe400078e0041 */
[----:B------:R-:W-:Y:S02]  /*240d0*/  IMAD.MOV.U32 R64, RZ, RZ, R111 ;  /* 0x000000ffff407224 */ /* 0x000fe400078e006f */
[----:B------:R-:W-:Y:S01]  /*240e0*/  IMAD.MOV.U32 R132, RZ, RZ, R66 ;  /* 0x000000ffff847224 */ /* 0x000fe200078e0042 */
[----:B------:R-:W2:Y:S01]  /*240f0*/  LDL.LU R111, [R1+0xfa4] ;  /* 0x000fa400016f7983 */ /* 0x000ea20000300800 */
[----:B------:R-:W-:-:S02]  /*24100*/  IMAD.MOV.U32 R65, RZ, RZ, R47 ;  /* 0x000000ffff417224 */ /* 0x000fc400078e002f */
[----:B------:R-:W-:Y:S01]  /*24110*/  IMAD.MOV.U32 R133, RZ, RZ, R67 ;  /* 0x000000ffff857224 */ /* 0x000fe200078e0043 */
[----:B------:R-:W3:Y:S01]  /*24120*/  LDL.LU R47, [R1+0xfa0] ;  /* 0x000fa000012f7983 */ /* 0x000ee20000300800 */
[----:B------:R-:W-:Y:S02]  /*24130*/  IMAD.MOV.U32 R66, RZ, RZ, R46 ;  /* 0x000000ffff427224 */ /* 0x000fe400078e002e */
[----:B------:R-:W-:Y:S01]  /*24140*/  IMAD.MOV.U32 R134, RZ, RZ, R68 ;  /* 0x000000ffff867224 */ /* 0x000fe200078e0044 */
[----:B------:R-:W4:Y:S01]  /*24150*/  LDL.LU R46, [R1+0xf9c] ;  /* 0x000f9c00012e7983 */ /* 0x000f220000300800 */
        /* <DEDUP_REMOVED lines=8> */
[----:B------:R-:W2:Y:S01]  /*241e0*/  LDL.LU R168, [R1+0xf90] ;  /* 0x000f900001a87983 */ /* 0x000ea20000300800 */
[----:B------:R-:W-:Y:S01]  /*241f0*/  IMAD.MOV.U32 R70, RZ, RZ, R169 ;  /* 0x000000ffff467224 */ /* 0x000fe200078e00a9 */
[----:B------:R-:W-:Y:S02]  /*24200*/  WARPGROUP.DEPBAR.LE gsb0, 0x0 ;  /* 0x00008000000079c5 */ /* 0x000fe40000010000 */
[----:B------:R-:W-:Y:S01]  /*24210*/  WARPGROUP.ARRIVE ;  /* 0x00000000000079c5 */ /* 0x000fe20000000000 */
[----:B------:R-:W2:Y:S05]  /*24220*/  LDL.LU R169, [R1+0xf8c] ;  /* 0x000f8c0001a97983 */ /* 0x000eaa0000300800 */
[----:B------:R-:W-:Y:S01]  /*24230*/  QGMMA.64x16x32.F32.E4M3.E4M3 R208, gdesc[UR32], R208, gsb0 ;  /* 0x0020000020d079f3 */ /* 0x000fe200080008d0 */
[----:B------:R-:W-:-:S02]  /*24240*/  IMAD.MOV.U32 R71, RZ, RZ, R170 ;  /* 0x000000ffff477224 */ /* 0x000fc400078e00aa */
[----:B------:R-:W2:Y:S01]  /*24250*/  LDL.LU R170, [R1+0xf88] ;  /* 0x000f880001aa7983 */ /* 0x000ea20000300800 */
[----:B------:R-:W-:Y:S02]  /*24260*/  IMAD.MOV.U32 R33, RZ, RZ, R171 ;  /* 0x000000ffff217224 */ /* 0x000fe400078e00ab */
        /* <DEDUP_REMOVED lines=35> */
[----:B0-----:R-:W4:Y:S04]  /*244a0*/  LDL.LU.64 R178, [R1+0xf20] ;  /* 0x000f200001b27983 */ /* 0x001f280000300a00 */
[----:B------:R-:W4:Y:S04]  /*244b0*/  LDL.LU.64 R176, [R1+0xf18] ;  /* 0x000f180001b07983 */ /* 0x000f280000300a00 */
[----:B------:R-:W2:Y:S04]  /*244c0*/  LDL.LU.64 R174, [R1+0xf10] ;  /* 0x000f100001ae7983 */ /* 0x000ea80000300a00 */
[----:B------:R-:W2:Y:S04]  /*244d0*/  LDL.LU.64 R172, [R1+0xf08] ;  /* 0x000f080001ac7983 */ /* 0x000ea80000300a00 */
[----:B------:R-:W-:Y:S04]  /*244e0*/  STL.64 [R1+0xa0], R136 ;  /* 0x0000a08801007387 */ /* 0x000fe80000100a00 */
[----:B------:R-:W-:Y:S04]  /*244f0*/  STL.64 [R1+0xa8], R138 ;  /* 0x0000a88a01007387 */ /* 0x000fe80000100a00 */
[----:B------:R-:W-:Y:S04]  /*24500*/  STL.64 [R1+0xb0], R140 ;  /* 0x0000b08c01007387 */ /* 0x000fe80000100a00 */
[----:B------:R0:W-:Y:S01]  /*24510*/  STL.64 [R1+0xb8], R142 ;  /* 0x0000b88e01007387 */ /* 0x0001e20000100a00 */
[----:B------:R-:W-:-:S03]  /*24520*/  WARPGROUP.DEPBAR.LE gsb0, 0x0 ;  /* 0x00008000000079c5 */ /* 0x000fc60000010000 */
        /* <DEDUP_REMOVED lines=12> */
[----:B------:R-:W-:Y:S01]  /*245f0*/  UIADD3 UR38, UR60, 0x486, URZ ;  /* 0x000004863c267890 */ /* 0x000fe2000fffe03f */
[----:B------:R-:W-:Y:S01]  /*24600*/  UMOV UR36, UR4 ;  /* 0x0000000400247c82 */ /* 0x000fe20008000000 */
[----:B------:R-:W-:Y:S01]  /*24610*/  UMOV UR37, UR5 ;  /* 0x0000000500257c82 */ /* 0x000fe20008000000 */
[----:B------:R-:W-:Y:S01]  /*24620*/  UMOV UR39, 0x40000040 ;  /* 0x4000004000277882 */ /* 0x000fe20000000000 */
[----:B---3--:R-:W-:-:S06]  /*24630*/  WARPGROUP.ARRIVE ;  /* 0x00000000000079c5 */ /* 0x008fcc0000000000 */
        /* <DEDUP_REMOVED lines=19> */
[----:B------:R-:W3:Y:S01]  /*24770*/  LDL.LU R144, [R1+0xeb4] ;  /* 0x000eb40001907983 */ /* 0x000ee20000300800 */
[----:B------:R-:W-:Y:S02]  /*24780*/  IMAD.MOV.U32 R213, RZ, RZ, R145 ;  /* 0x000000ffffd57224 */ /* 0x000fe400078e0091 */
[----:B------:R-:W-:Y:S01]  /*24790*/  IMAD.MOV.U32 R214, RZ, RZ, R146 ;  /* 0x000000ffffd67224 */ /* 0x000fe200078e0092 */
[----:B------:R-:W3:Y:S01]  /*247a0*/  LDL.LU R145, [R1+0xeb0] ;  /* 0x000eb00001917983 */ /* 0x000ee20000300800 */
[----:B------:R-:W-:-:S03]  /*247b0*/  IMAD.MOV.U32 R215, RZ, RZ, R147 ;  /* 0x000000ffffd77224 */ /* 0x000fc600078e0093 */
[----:B------:R-:W3:Y:S04]  /*247c0*/  LDL.LU R146, [R1+0xeac] ;  /* 0x000eac0001927983 */ /* 0x000ee80000300800 */
[----:B------:R-:W3:Y:S01]  /*247d0*/  LDL.LU R147, [R1+0xea8] ;  /* 0x000ea80001937983 */ /* 0x000ee20000300800 */
        /* <DEDUP_REMOVED lines=9> */
[----:B------:R-:W3:Y:S01]  /*24870*/  LDL.LU R148, [R1+0xea4] ;  /* 0x000ea40001947983 */ /* 0x000ee20000300800 */
[----:B------:R-:W-:Y:S02]  /*24880*/  IMAD.MOV.U32 R177, RZ, RZ, R149 ;  /* 0x000000ffffb17224 */ /* 0x000fe400078e0095 */
[----:B------:R-:W-:Y:S01]  /*24890*/  IMAD.MOV.U32 R179, RZ, RZ, R151 ;  /* 0x000000ffffb37224 */ /* 0x000fe200078e0097 */
[----:B------:R-:W3:Y:S04]  /*248a0*/  LDL.LU R149, [R1+0xea0] ;  /* 0x000ea00001957983 */ /* 0x000ee80000300800 */
[----:B------:R-:W3:Y:S04]  /*248b0*/  LDL.LU R150, [R1+0xe9c] ;  /* 0x000e9c0001967983 */ /* 0x000ee80000300800 */
[----:B------:R-:W3:Y:S01]  /*248c0*/  LDL.LU R151, [R1+0xe98] ;  /* 0x000e980001977983 */ /* 0x000ee20000300800 */
        /* <DEDUP_REMOVED lines=82> */
[----:B------:R-:W-:-:S02]  /*24df0*/  UMOV UR56, UR4 ;  /* 0x0000000400387c82 */ /* 0x000fc40008000000 */
[----:B------:R-:W-:Y:S01]  /*24e00*/  UMOV UR60, UR59 ;  /* 0x0000003b003c7c82 */ /* 0x000fe20008000000 */
[----:B------:R-:W-:Y:S01]  /*24e10*/  UMOV UR57, UR5 ;  /* 0x0000000500397c82 */ /* 0x000fe20008000000 */
[----:B------:R-:W-:Y:S01]  /*24e20*/  UMOV UR59, 0x40000040 ;  /* 0x40000040003b7882 */ /* 0x000fe20000000000 */
[----:B------:R-:W-:Y:S02]  /*24e30*/  IMAD.MOV.U32 R84, RZ, RZ, R40 ;  /* 0x000000ffff547224 */ /* 0x000fe400078e0028 */
        /* <DEDUP_REMOVED lines=17> */
[----:B--2---:R-:W-:Y:S02]  /*24f50*/  IMAD.MOV.U32 R49, RZ, RZ, R45 ;  /* 0x000000ffff317224 */ /* 0x004fe400078e002d */
[----:B------:R-:W-:Y:S01]  /*24f60*/  IMAD.MOV.U32 R51, RZ, RZ, R47 ;  /* 0x000000ffff337224 */ /* 0x000fe200078e002f */
[----:B------:R-:W3:Y:S04]  /*24f70*/  LDL.LU R45, [R1+0xe20] ;  /* 0x000e2000012d7983 */ /* 0x000ee80000300800 */
[----:B------:R-:W3:Y:S04]  /*24f80*/  LDL.LU R46, [R1+0xe1c] ;  /* 0x000e1c00012e7983 */ /* 0x000ee80000300800 */
[----:B------:R-:W3:Y:S01]  /*24f90*/  LDL.LU R47, [R1+0xe18] ;  /* 0x000e1800012f7983 */ /* 0x000ee20000300800 */
[----:B------:R-:W-:-:S02]  /*24fa0*/  IMAD.MOV.U32 R52, RZ, RZ, R77 ;  /* 0x000000ffff347224 */ /* 0x000fc400078e004d */
[----:B------:R-:W-:Y:S01]  /*24fb0*/  IMAD.MOV.U32 R53, RZ, RZ, R78 ;  /* 0x000000ffff357224 */ /* 0x000fe200078e004e */
[----:B------:R-:W2:Y:S01]  /*24fc0*/  LDL.LU R77, [R1+0xe14] ;  /* 0x000e1400014d7983 */ /* 0x000ea20000300800 */
[----:B------:R-:W-:-:S03]  /*24fd0*/  IMAD.MOV.U32 R54, RZ, RZ, R79 ;  /* 0x000000ffff367224 */ /* 0x000fc600078e004f */
[----:B------:R-:W2:Y:S04]  /*24fe0*/  LDL.LU R78, [R1+0xe10] ;  /* 0x000e1000014e7983 */ /* 0x000ea80000300800 */
[----:B------:R-:W2:Y:S01]  /*24ff0*/  LDL.LU R79, [R1+0xe0c] ;  /* 0x000e0c00014f7983 */ /* 0x000ea20000300800 */
[----:B------:R-:W-:-:S03]  /*25000*/  IMAD.MOV.U32 R55, RZ, RZ, R111 ;  /* 0x000000ffff377224 */ /* 0x000fc600078e006f */
[----:B------:R-:W4:Y:S01]  /*25010*/  LDL.LU R111, [R1+0xe08] ;  /* 0x000e0800016f7983 */ /* 0x000f220000300800 */
[----:B------:R-:W-:Y:S01]  /*25020*/  UIADD3 UR8, UR60, 0x406, URZ ;  /* 0x000004063c087890 */ /* 0x000fe2000fffe03f */
[----:B------:R-:W-:-:S06]  /*25030*/  UMOV UR57, 0x40000040 ;  /* 0x4000004000397882 */ /* 0x000fcc0000000000 */
        /* <DEDUP_REMOVED lines=57> */
[----:B------:R-:W-:Y:S01]  /*253d0*/  IMAD.MOV.U32 R32, RZ, RZ, R33 ;  /* 0x000000ffff207224 */ /* 0x000fe200078e0021 */
        /* <DEDUP_REMOVED lines=9> */
[----:B------:R-:W-:Y:S01]  /*25470*/  IMAD.MOV.U32 R39, RZ, RZ, R10 ;  /* 0x000000ffff277224 */ /* 0x000fe200078e000a */
[----:B------:R-:W-:Y:S01]  /*25480*/  UMOV UR8, UR56 ;  /* 0x0000003800087c82 */ /* 0x000fe20008000000 */
[----:B------:R-:W-:Y:S01]  /*25490*/  UMOV UR9, UR57 ;  /* 0x0000003900097c82 */ /* 0x000fe20008000000 */
[----:B------:R-:W-:-:S03]  /*254a0*/  WARPGROUP.DEPBAR.LE gsb0, 0x0 ;  /* 0x00008000000079c5 */ /* 0x000fc60000010000 */
[----:B------:R-:W-:-:S06]  /*254b0*/  WARPGROUP.ARRIVE ;  /* 0x00000000000079c5 */ /* 0x000fcc0000000000 */
[----:B------:R-:W-:Y:S01]  /*254c0*/  QGMMA.64x16x32.F32.E4M3.E4M3 R32, gdesc[UR8], R32, gsb0 ;  /* 0x00200000082079f3 */ /* 0x000fe20008000820 */
[----:B------:R0:W-:Y:S01]  /*254d0*/  STL.64 [R1+0xca0], R46 ;  /* 0x000ca02e01007387 */ /* 0x0001e20000100a00 */
[----:B------:R-:W-:Y:S01]  /*254e0*/  MOV R10, UR50 ;  /* 0x00000032000a7c02 */ /* 0x000fe20008000f00 */
[----:B------:R-:W-:Y:S01]  /*254f0*/  UMOV UR48, UR56 ;  /* 0x0000003800307c82 */ /* 0x000fe20008000000 */
[----:B------:R-:W-:Y:S01]  /*25500*/  UMOV UR49, UR57 ;  /* 0x0000003900317c82 */ /* 0x000fe20008000000 */
[----:B------:R-:W-:Y:S01]  /*25510*/  UMOV UR50, UR52 ;  /* 0x0000003400327c82 */ /* 0x000fe20008000000 */
[----:B0-----:R-:W-:Y:S01]  /*25520*/  MOV R47, UR51 ;  /* 0x00000033002f7c02 */ /* 0x001fe20008000f00 */
        /* <DEDUP_REMOVED lines=11> */
[----:B------:R-:W-:Y:S04]  /*255e0*/  STL.64 [R1], R48 ;  /* 0x0000003001007387 */ /* 0x000fe80000100a00 */
        /* <DEDUP_REMOVED lines=56> */
[----:B0-----:R-:W4:Y:S04]  /*25970*/  LDL.LU R64, [R1+0x3e0] ;  /* 0x0003e00001407983 */ /* 0x001f280000300800 */
        /* <DEDUP_REMOVED lines=43> */
[----:B------:R-:W3:Y:S04]  /*25c30*/  LDL.LU.64 R208, [R1+0x60] ;  /* 0x0000600001d07983 */ /* 0x000ee80000300a00 */
[----:B------:R-:W3:Y:S04]  /*25c40*/  LDL.LU.64 R210, [R1+0x68] ;  /* 0x0000680001d27983 */ /* 0x000ee80000300a00 */
[----:B------:R-:W3:Y:S04]  /*25c50*/  LDL.LU.64 R212, [R1+0x70] ;  /* 0x0000700001d47983 */ /* 0x000ee80000300a00 */
[----:B------:R-:W3:Y:S01]  /*25c60*/  LDL.LU.64 R214, [R1+0x78] ;  /* 0x0000780001d67983 */ /* 0x000ee20000300a00 */
[----:B--2---:R-:W-:-:S06]  /*25c70*/  WARPGROUP.ARRIVE ;  /* 0x00000000000079c5 */ /* 0x004fcc0000000000 */
[----:B------:R-:W-:Y:S01]  /*25c80*/  QGMMA.64x16x32.F32.E4M3.E4M3 R32, gdesc[UR4], R32, gsb0 ;  /* 0x00200000042079f3 */ /* 0x000fe20008000820 */
[----:B------:R-:W-:Y:S01]  /*25c90*/  UIADD3 UR4, UR60, 0x806, URZ ;  /* 0x000008063c047890 */ /* 0x000fe2000fffe03f */
[----:B------:R-:W-:Y:S01]  /*25ca0*/  UMOV UR5, 0x40000040 ;  /* 0x4000004000057882 */ /* 0x000fe20000000000 */
        /* <DEDUP_REMOVED lines=77> */
[----:B------:R-:W-:Y:S04]  /*26180*/  STL.64 [R1+0xf0], R180 ;  /* 0x0000f0b401007387 */ /* 0x000fe80000100a00 */
[----:B------:R-:W-:Y:S04]  /*26190*/  STL.64 [R1+0xf8], R182 ;  /* 0x0000f8b601007387 */ /* 0x000fe80000100a00 */
[----:B------:R0:W-:Y:S04]  /*261a0*/  STL.64 [R1+0x60], R208 ;  /* 0x000060d001007387 */ /* 0x0001e80000100a00 */
[----:B------:R1:W-:Y:S04]  /*261b0*/  STL.64 [R1+0x68], R210 ;  /* 0x000068d201007387 */ /* 0x0003e80000100a00 */
[----:B------:R4:W-:Y:S01]  /*261c0*/  STL.64 [R1+0x70], R212 ;  /* 0x000070d401007387 */ /* 0x0009e20000100a00 */
[----:B------:R-:W-:-:S03]  /*261d0*/  R2UR UR50, R10 ;  /* 0x000000000a3272ca */ /* 0x000fc600000e0000 */
[----:B------:R4:W-:Y:S01]  /*261e0*/  STL.64 [R1+0x78], R214 ;  /* 0x000078d601007387 */ /* 0x0009e20000100a00 */
[----:B0-----:R-:W-:Y:S02]  /*261f0*/  IMAD.MOV.U32 R208, RZ, RZ, R98 ;  /* 0x000000ffffd07224 */ /* 0x001fe400078e0062 */
[----:B------:R-:W-:Y:S01]  /*26200*/  IMAD.MOV.U32 R209, RZ, RZ, R99 ;  /* 0x000000ffffd17224 */ /* 0x000fe200078e0063 */
[----:B------:R-:W2:Y:S01]  /*26210*/  LDL.LU R98, [R1+0xdc4] ;  /* 0x000dc40001627983 */ /* 0x000ea20000300800 */
[----:B-1----:R-:W-:Y:S02]  /*26220*/  IMAD.MOV.U32 R210, RZ, RZ, R100 ;  /* 0x000000ffffd27224 */ /* 0x002fe400078e0064 */
[----:B------:R-:W-:Y:S01]  /*26230*/  IMAD.MOV.U32 R211, RZ, RZ, R101 ;  /* 0x000000ffffd37224 */ /* 0x000fe200078e0065 */
[----:B------:R-:W2:Y:S01]  /*26240*/  LDL.LU R99, [R1+0xdc0] ;  /* 0x000dc00001637983 */ /* 0x000ea20000300800 */
[----:B------:R-:W-:Y:S02]  /*26250*/  IMAD.MOV.U32 R10, RZ, RZ, R213 ;  /* 0x000000ffff0a7224 */ /* 0x000fe400078e00d5 */
[----:B----4-:R-:W-:Y:S01]  /*26260*/  IMAD.MOV.U32 R212, RZ, RZ, R102 ;  /* 0x000000ffffd47224 */ /* 0x010fe200078e0066 */
        /* <DEDUP_REMOVED lines=80> */
[----:B----4-:R-:W-:-:S06]  /*26770*/  WARPGROUP.ARRIVE ;  /* 0x00000000000079c5 */ /* 0x010fcc0000000000 */
[----:B------:R-:W-:Y:S03]  /*26780*/  QGMMA.64x16x32.F32.E4M3.E4M3 R224, gdesc[UR32], R224, gsb0 ;  /* 0x0020000020e079f3 */ /* 0x000fe600080008e0 */
[----:B------:R-:W-:Y:S02]  /*26790*/  WARPGROUP.DEPBAR.LE gsb0, 0x0 ;  /* 0x00008000000079c5 */ /* 0x000fe40000010000 */
[----:B--2---:R-:W-:-:S06]  /*267a0*/  WARPGROUP.ARRIVE ;  /* 0x00000000000079c5 */ /* 0x004fcc0000000000 */
        /* <DEDUP_REMOVED lines=23> */
[----:B------:R-:W-:-:S06]  /*26920*/  UMOV UR57, 0x40000040 ;  /* 0x4000004000397882 */ /* 0x000fcc0000000000 */
        /* <DEDUP_REMOVED lines=44> */
[----:B------:R-:W-:-:S03]  /*26bf0*/  WARPGROUP.DEPBAR.LE gsb0, 0x0 ;  /* 0x00008000000079c5 */ /* 0x000fc60000010000 */
        /* <DEDUP_REMOVED lines=29> */
[----:B------:R-:W-:Y:S01]  /*26dd0*/  IMAD.MOV.U32 R87, RZ, RZ, R6 ;  /* 0x000000ffff577224 */ /* 0x000fe200078e0006 */
[----:B------:R-:W-:Y:S01]  /*26de0*/  UMOV UR16, UR56 ;  /* 0x0000003800107c82 */ /* 0x000fe20008000000 */
[----:B------:R-:W-:Y:S01]  /*26df0*/  UMOV UR17, UR57 ;  /* 0x0000003900117c82 */ /* 0x000fe20008000000 */
[----:B------:R-:W-:Y:S01]  /*26e00*/  UMOV UR4, UR12 ;  /* 0x0000000c00047c82 */ /* 0x000fe20008000000 */
[----:B------:R-:W-:Y:S02]  /*26e10*/  WARPGROUP.DEPBAR.LE gsb0, 0x0 ;  /* 0x00008000000079c5 */ /* 0x000fe40000010000 */
[----:B------:R-:W-:Y:S01]  /*26e20*/  WARPGROUP.ARRIVE ;  /* 0x00000000000079c5 */ /* 0x000fe20000000000 */
[----:B------:R-:W-:Y:S01]  /*26e30*/  UMOV UR5, UR13 ;  /* 0x0000000d00057c82 */ /* 0x000fe20008000000 */
[----:B------:R-:W-:Y:S01]  /*26e40*/  UMOV UR8, UR56 ;  /* 0x0000003800087c82 */ /* 0x000fe20008000000 */
[----:B------:R-:W-:Y:S01]  /*26e50*/  UMOV UR9, UR57 ;  /* 0x0000003900097c82 */ /* 0x000fe20008000000 */
[----:B------:R0:W5:Y:S02]  /*26e60*/  LDL.LU R5, [R1+0xd2c] ;  /* 0x000d2c0001057983 */ /* 0x0001640000300800 */
[----:B------:R-:W-:Y:S01]  /*26e70*/  QGMMA.64x16x32.F32.E4M3.E4M3 R80, gdesc[UR16], R80, gsb0 ;  /* 0x00200000105079f3 */ /* 0x000fe20008000850 */
[----:B------:R-:W-:Y:S01]  /*26e80*/  UMOV UR12, UR56 ;  /* 0x00000038000c7c82 */ /* 0x000fe20008000000 */
[----:B------:R-:W-:Y:S01]  /*26e90*/  UMOV UR13, UR57 ;  /* 0x00000039000d7c82 */ /* 0x000fe20008000000 */
[----:B------:R0:W5:Y:S04]  /*26ea0*/  LDL.LU R6, [R1+0xd28] ;  /* 0x000d280001067983 */ /* 0x0001680000300800 */
[----:B------:R-:W2:Y:S04]  /*26eb0*/  LDL.LU R7, [R1+0xd24] ;  /* 0x000d240001077983 */ /* 0x000ea80000300800 */
[----:B------:R0:W5:Y:S04]  /*26ec0*/  LDL.LU R235, [R1+0xd20] ;  /* 0x000d200001eb7983 */ /* 0x0001680000300800 */
        /* <DEDUP_REMOVED lines=9> */
[----:B------:R0:W5:Y:S01]  /*26f60*/  LDL.LU R17, [R1+0xcf8] ;  /* 0x000cf80001117983 */ /* 0x0001620000300800 */
[----:B------:R-:W-:-:S02]  /*26f70*/  WARPGROUP.DEPBAR.LE gsb0, 0x0 ;  /* 0x00008000000079c5 */ /* 0x000fc40000010000 */
[----:B------:R-:W-:Y:S01]  /*26f80*/  WARPGROUP.ARRIVE ;  /* 0x00000000000079c5 */ /* 0x000fe20000000000 */
[----:B------:R0:W5:Y:S04]  /*26f90*/  LDL.LU R16, [R1+0xcf4] ;  /* 0x000cf40001107983 */ /* 0x0001680000300800 */
[----:B------:R0:W5:Y:S01]  /*26fa0*/  LDL.LU R15, [R1+0xcf0] ;  /* 0x000cf000010f7983 */ /* 0x0001620000300800 */
[----:B------:R-:W-:Y:S03]  /*26fb0*/  QGMMA.64x16x32.F32.E4M3.E4M3 R112, gdesc[UR12], R112, gsb0 ;  /* 0x002000000c7079f3 */ /* 0x000fe60008000870 */
        /* <DEDUP_REMOVED lines=20> */
[----:B------:R-:W-:Y:S01]  /*27100*/  STL.64 [R1+0x40], R72 ;  /* 0x0000404801007387 */ /* 0x000fe20000100a00 */
[----:B------:R-:W-:Y:S01]  /*27110*/  UMOV UR4, UR56 ;  /* 0x0000003800047c82 */ /* 0x000fe20008000000 */
[----:B------:R-:W-:Y:S02]  /*27120*/  UMOV UR5, UR57 ;  /* 0x0000003900057c82 */ /* 0x000fe40008000000 */
[----:B------:R-:W-:Y:S04]  /*27130*/  STL.64 [R1+0x48], R74 ;  /* 0x0000484a01007387 */ /* 0x000fe80000100a00 */
[----:B------:R-:W-:Y:S04]  /*27140*/  STL.64 [R1+0x50], R76 ;  /* 0x0000504c01007387 */ /* 0x000fe80000100a00 */
[----:B------:R1:W-:Y:S04]  /*27150*/  STL.64 [R1+0x58], R78 ;  /* 0x0000584e01007387 */ /* 0x0003e80000100a00 */
[----:B-1----:R0:W5:Y:S04]  /*27160*/  LDL.LU.64 R78, [R1+0xcc0] ;  /* 0x000cc000014e7983 */ /* 0x0021680000300a00 */
[----:B------:R0:W5:Y:S04]  /*27170*/  LDL.LU.64 R76, [R1+0xcb8] ;  /* 0x000cb800014c7983 */ /* 0x0001680000300a00 */
[----:B------:R0:W5:Y:S04]  /*27180*/  LDL.LU.64 R74, [R1+0xcb0] ;  /* 0x000cb000014a7983 */ /* 0x0001680000300a00 */
[----:B------:R0:W5:Y:S04]  /*27190*/  LDL.LU.64 R72, [R1+0xca8] ;  /* 0x000ca80001487983 */ /* 0x0001680000300a00 */
[----:B------:R-:W-:Y:S01]  /*271a0*/  STL.64 [R1+0xc0], R40 ;  /* 0x0000c02801007387 */ /* 0x000fe20000100a00 */
[----:B------:R-:W-:-:S02]  /*271b0*/  WARPGROUP.DEPBAR.LE gsb0, 0x0 ;  /* 0x00008000000079c5 */ /* 0x000fc40000010000 */
[----:B------:R-:W-:Y:S01]  /*271c0*/  WARPGROUP.ARRIVE ;  /* 0x00000000000079c5 */ /* 0x000fe20000000000 */
[----:B------:R-:W-:Y:S05]  /*271d0*/  STL.64 [R1+0xc8], R42 ;  /* 0x0000c82a01007387 */ /* 0x000fea0000100a00 */
[----:B------:R-:W-:Y:S01]  /*271e0*/  QGMMA.64x16x32.F32.E4M3.E4M3 R208, gdesc[UR4], R208, gsb0 ;  /* 0x0020000004d079f3 */ /* 0x000fe200080008d0 */
[----:B------:R-:W-:Y:S01]  /*271f0*/  STL.64 [R1+0xd0], R44 ;  /* 0x0000d02c01007387 */ /* 0x000fe20000100a00 */
[----:B------:R-:W-:-:S03]  /*27200*/  ULDC UR4, c[0x0][0x50c] ;  /* 0x0001430000047ab9 */ /* 0x000fc60000000800 */
        /* <DEDUP_REMOVED lines=53> */
[----:B------:R0:W5:Y:S01]  /*27560*/  LDL.LU.64 R208, [R1+0xbc8] ;  /* 0x000bc80001d07983 */ /* 0x0001620000300a00 */
[----:B--2---:R-:W-:-:S13]  /*27570*/  R2UR UR60, R7 ;  /* 0x00000000073c72ca */ /* 0x004fda00000e0000 */
[----:B------:R-:W-:-:S04]  /*27580*/  UIADD3 UR60, UR60, 0x4, URZ ;  /* 0x000000043c3c7890 */ /* 0x000fc8000fffe03f */
[----:B------:R-:W-:-:S04]  /*27590*/  UISETP.NE.AND UP0, UPT, UR60, UR4, UPT ;  /* 0x000000043c00728c */ /* 0x000fc8000bf05270 */
[----:B------:R-:W-:-:S06]  /*275a0*/  USEL UR12, URZ, 0x1, UP0 ;  /* 0x000000013f0c7887 */ /* 0x000fcc0008000000 */
[----:B------:R-:W-:Y:S01]  /*275b0*/  ISETP.NE.AND P0, PT, RZ, UR12, PT ;  /* 0x0000000cff007c0c */ /* 0x000fe2000bf05270 */
[----:B------:R-:W-:-:S12]  /*275c0*/  IMAD.U32 R7, RZ, RZ, UR60 ;  /* 0x0000003cff077e24 */ /* 0x000fd8000f8e00ff */
[----:B0-----:R-:W-:Y:S05]  /*275d0*/  @!P0 BRA `(.L_x_28) ;  /* 0x0000006c00bc8947 */ /* 0x001fea0003800000 */
[----:B------:R-:W2:Y:S04]  /*275e0*/  LDL R7, [R1+0x3d8] ;  /* 0x0003d80001077983 */ /* 0x000ea80000100800 */
[----:B------:R0:W-:Y:S04]  /*275f0*/  STL [R1+0xc7c], R57 ;  /* 0x000c7c3901007387 */ /* 0x0001e80000100800 */
[----:B0-----:R-:W3:Y:S04]  /*27600*/  LDL R57, [R1+0x3c0] ;  /* 0x0003c00001397983 */ /* 0x001ee80000100800 */
[----:B------:R0:W-:Y:S04]  /*27610*/  STL [R1+0xc78], R58 ;  /* 0x000c783a01007387 */ /* 0x0001e80000100800 */
[----:B0-----:R-:W4:Y:S04]  /*27620*/  LDL R58, [R1+0x3dc] ;  /* 0x0003dc00013a7983 */ /* 0x001f280000100800 */
[----:B------:R0:W-:Y:S04]  /*27630*/  STL [R1+0xc74], R59 ;  /* 0x000c743b01007387 */ /* 0x0001e80000100800 */
[----:B0-----:R-:W2:Y:S04]  /*27640*/  LDL R59, [R1+0x3d4] ;  /* 0x0003d400013b7983 */ /* 0x001ea80000100800 */
[----:B------:R0:W-:Y:S04]  /*27650*/  STL [R1+0xc70], R60 ;  /* 0x000c703c01007387 */ /* 0x0001e80000100800 */
[----:B0-----:R-:W3:Y:S04]  /*27660*/  LDL R60, [R1+0x3d0] ;  /* 0x0003d000013c7983 */ /* 0x001ee80000100800 */
[----:B------:R0:W-:Y:S04]  /*27670*/  STL [R1+0xc6c], R61 ;  /* 0x000c6c3d01007387 */ /* 0x0001e80000100800 */
[----:B0-----:R-:W2:Y:S04]  /*27680*/  LDL R61, [R1+0x3cc] ;  /* 0x0003cc00013d7983 */ /* 0x001ea80000100800 */
[----:B------:R0:W-:Y:S04]  /*27690*/  STL [R1+0xc68], R62 ;  /* 0x000c683e01007387 */ /* 0x0001e80000100800 */
[----:B0-----:R-:W3:Y:S04]  /*276a0*/  LDL R62, [R1+0x3c8] ;  /* 0x0003c800013e7983 */ /* 0x001ee80000100800 */
[----:B------:R0:W-:Y:S04]  /*276b0*/  STL [R1+0xc64], R63 ;  /* 0x000c643f01007387 */ /* 0x0001e80000100800 */
[----:B0-----:R-:W4:Y:S04]  /*276c0*/  LDL.LU R63, [R1+0x450] ;  /* 0x00045000013f7983 */ /* 0x001f280000300800 */
[----:B-----5:R0:W-:Y:S04]  /*276d0*/  STL [R1+0xc60], R48 ;  /* 0x000c603001007387 */ /* 0x0201e80000100800 */
[----:B0-----:R-:W4:Y:S04]  /*276e0*/  LDL R48, [R1+0x3fc] ;  /* 0x0003fc0001307983 */ /* 0x001f280000100800 */
[----:B------:R0:W-:Y:S04]  /*276f0*/  STL [R1+0xc5c], R49 ;  /* 0x000c5c3101007387 */ /* 0x0001e80000100800 */
[----:B0-----:R-:W2:Y:S04]  /*27700*/  LDL.LU R49, [R1+0x44c] ;  /* 0x00044c0001317983 */ /* 0x001ea80000300800 */
[----:B------:R0:W-:Y:S04]  /*27710*/  STL [R1+0xc58], R50 ;  /* 0x000c583201007387 */ /* 0x0001e80000100800 */
[----:B0-----:R-:W2:Y:S04]  /*27720*/  LDL R50, [R1+0x3f8] ;  /* 0x0003f80001327983 */ /* 0x001ea80000100800 */
[----:B------:R0:W-:Y:S04]  /*27730*/  STL [R1+0xc54], R51 ;  /* 0x000c543301007387 */ /* 0x0001e80000100800 */
[----:B0-----:R-:W3:Y:S04]  /*27740*/  LDL.LU R51, [R1+0x448] ;  /* 0x0004480001337983 */ /* 0x001ee80000300800 */
[----:B------:R0:W-:Y:S04]  /*27750*/  STL [R1+0xc50], R52 ;  /* 0x000c503401007387 */ /* 0x0001e80000100800 */
[----:B0-----:R-:W3:Y:S04]  /*27760*/  LDL R52, [R1+0x3f4] ;  /* 0x0003f40001347983 */ /* 0x001ee80000100800 */
[----:B------:R0:W-:Y:S04]  /*27770*/  STL [R1+0xc4c], R53 ;  /* 0x000c4c3501007387 */ /* 0x0001e80000100800 */
[----:B0-----:R-:W4:Y:S04]  /*27780*/  LDL.LU R53, [R1+0x444] ;  /* 0x0004440001357983 */ /* 0x001f280000300800 */
[----:B------:R0:W-:Y:S04]  /*27790*/  STL [R1+0xc48], R54 ;  /* 0x000c483601007387 */ /* 0x0001e80000100800 */
[----:B0-----:R-:W4:Y:S04]  /*277a0*/  LDL R54, [R1+0x3f0] ;  /* 0x0003f00001367983 */ /* 0x001f280000100800 */
[----:B------:R0:W-:Y:S04]  /*277b0*/  STL [R1+0xc44], R55 ;  /* 0x000c443701007387 */ /* 0x0001e80000100800 */
[----:B0-----:R-:W4:Y:S04]  /*277c0*/  LDL.LU R55, [R1+0x440] ;  /* 0x0004400001377983 */ /* 0x001f280000300800 */
        /* <DEDUP_REMOVED lines=39> */
[----:B0-----:R-:W4:Y:S01]  /*27a40*/  LDL R27, [R1+0x420] ;  /* 0x00042000011b7983 */ /* 0x001f220000100800 */
[----:B---3--:R-:W-:-:S01]  /*27a50*/  FADD R51, R52, R51 ;  /* 0x0000003334337221 */ /* 0x008fc20000000000 */
[----:B--2---:R-:W-:Y:S01]  /*27a60*/  FADD R49, R50, R49 ;  /* 0x0000003132317221 */ /* 0x004fe20000000000 */
[----:B----4-:R-:W-:-:S01]  /*27a70*/  FADD R63, R48, R63 ;  /* 0x0000003f303f7221 */ /* 0x010fc20000000000 */
[----:B------:R-:W-:Y:S01]  /*27a80*/  STL [R1+0xbf0], R28 ;  /* 0x000bf01c01007387 */ /* 0x000fe20000100800 */
[----:B------:R-:W-:-:S03]  /*27a90*/  FADD R53, R54, R53 ;  /* 0x0000003536357221 */ /* 0x000fc60000000000 */
[----:B------:R-:W-:Y:S04]  /*27aa0*/  STL [R1+0xbec], R29 ;  /* 0x000bec1d01007387 */ /* 0x000fe80000100800 */
[----:B------:R-:W-:Y:S04]  /*27ab0*/  STL [R1+0xbe8], R30 ;  /* 0x000be81e01007387 */ /* 0x000fe80000100800 */
[----:B------:R-:W-:Y:S04]  /*27ac0*/  STL [R1+0xbe4], R31 ;  /* 0x000be41f01007387 */ /* 0x000fe80000100800 */
[----:B------:R0:W-:Y:S04]  /*27ad0*/  STL [R1+0xbe0], R9 ;  /* 0x000be00901007387 */ /* 0x0001e80000100800 */
[----:B------:R1:W-:Y:S04]  /*27ae0*/  STL [R1+0xbdc], R8 ;  /* 0x000bdc0801007387 */ /* 0x0003e80000100800 */
[----:B------:R2:W-:Y:S04]  /*27af0*/  STL [R1+0xbd8], R6 ;  /* 0x000bd80601007387 */ /* 0x0005e80000100800 */
[----:B------:R-:W-:Y:S01]  /*27b00*/  STL [R1+0xbd4], R5 ;  /* 0x000bd40501007387 */ /* 0x000fe20000100800 */
[----:B------:R-:W-:-:S03]  /*27b10*/  FADD R55, R40, R55 ;  /* 0x0000003728377221 */ /* 0x000fc60000000000 */
[----:B------:R-:W-:Y:S04]  /*27b20*/  STL [R1+0xbd0], R4 ;  /* 0x000bd00401007387 */ /* 0x000fe80000100800 */
[----:B------:R-:W-:Y:S04]  /*27b30*/  STL [R1+0xbcc], R3 ;  /* 0x000bcc0301007387 */ /* 0x000fe80000100800 */
[----:B------:R-:W-:Y:S04]  /*27b40*/  STL [R1+0xbc8], R2 ;  /* 0x000bc80201007387 */ /* 0x000fe80000100800 */
[----:B------:R-:W-:Y:S01]  /*27b50*/  STL [R1+0xbc4], R0 ;  /* 0x000bc40001007387 */ /* 0x000fe20000100800 */
[----:B------:R-:W-:-:S03]  /*27b60*/  FADD R237, R41, R237 ;  /* 0x000000ed29ed7221 */ /* 0x000fc60000000000 */
[----:B------:R3:W-:Y:S04]  /*27b70*/  STL [R1+0x440], R55 ;  /* 0x0004403701007387 */ /* 0x0007e80000100800 */
[----:B------:R4:W-:Y:S01]  /*27b80*/  STL [R1+0x444], R53 ;  /* 0x0004443501007387 */ /* 0x0009e20000100800 */
[----:B------:R-:W-:-:S01]  /*27b90*/  FADD R236, R42, R236 ;  /* 0x000000ec2aec7221 */ /* 0x000fc20000000000 */
[----:B------:R-:W-:Y:S01]  /*27ba0*/  FADD R235, R43, R235 ;  /* 0x000000eb2beb7221 */ /* 0x000fe20000000000 */
[----:B------:R-:W-:-:S01]  /*27bb0*/  FADD R234, R44, R234 ;  /* 0x000000ea2cea7221 */ /* 0x000fc20000000000 */
[----:B------:R-:W-:Y:S01]  /*27bc0*/  FADD R233, R45, R233 ;  /* 0x000000e92de97221 */ /* 0x000fe20000000000 */
[----:B------:R-:W-:Y:S02]  /*27bd0*/  IMAD.MOV.U32 R45, RZ, RZ, R58 ;  /* 0x000000ffff2d7224 */ /* 0x000fe400078e003a */
[----:B------:R-:W-:Y:S01]  /*27be0*/  FADD R232, R46, R232 ;  /* 0x000000e82ee87221 */ /* 0x000fe20000000000 */
[----:B------:R-:W-:-:S01]  /*27bf0*/  FADD R23, R47, R23 ;  /* 0x000000172f177221 */ /* 0x000fc20000000000 */
[----:B------:R-:W-:-:S02]  /*27c00*/  IMAD.MOV.U32 R47, RZ, RZ, R61 ;  /* 0x000000ffff2f7224 */ /* 0x000fc400078e003d */
[----:B------:R-:W-:Y:S02]  /*27c10*/  IMAD.MOV.U32 R61, RZ, RZ, R59 ;  /* 0x000000ffff3d7224 */ /* 0x000fe400078e003b */
[----:B------:R-:W-:Y:S02]  /*27c20*/  IMAD.MOV.U32 R59, RZ, RZ, R7 ;  /* 0x000000ffff3b7224 */ /* 0x000fe400078e0007 */
[----:B------:R-:W-:-:S01]  /*27c30*/  FADD R22, R32, R22 ;  /* 0x0000001620167221 */ /* 0x000fc20000000000 */
[----:B------:R-:W-:Y:S01]  /*27c40*/  FADD R21, R33, R21 ;  /* 0x0000001521157221 */ /* 0x000fe20000000000 */
[----:B------:R-:W-:-:S01]  /*27c50*/  FADD R20, R34, R20 ;  /* 0x0000001422147221 */ /* 0x000fc20000000000 */
[----:B------:R-:W-:Y:S01]  /*27c60*/  FADD R19, R35, R19 ;  /* 0x0000001323137221 */ /* 0x000fe20000000000 */
[----:B------:R-:W-:-:S01]  /*27c70*/  FADD R18, R36, R18 ;  /* 0x0000001224127221 */ /* 0x000fc20000000000 */
[----:B------:R-:W-:Y:S01]  /*27c80*/  FADD R17, R37, R17 ;  /* 0x0000001125117221 */ /* 0x000fe20000000000 */
[----:B------:R-:W-:-:S01]  /*27c90*/  FADD R16, R38, R16 ;  /* 0x0000001026107221 */ /* 0x000fc20000000000 */
[----:B------:R-:W-:-:S02]  /*27ca0*/  FADD R15, R39, R15 ;  /* 0x0000000f270f7221 */ /* 0x000fc40000000000 */
[----:B------:R-:W4:Y:S04]  /*27cb0*/  LDL R39, [R1+0x3c4] ;  /* 0x0003c40001277983 */ /* 0x000f280000100800 */
[----:B------:R4:W-:Y:S04]  /*27cc0*/  STL [R1+0x448], R51 ;  /* 0x0004483301007387 */ /* 0x0009e80000100800 */
[----:B------:R-:W4:Y:S04]  /*27cd0*/  LDL.LU R38, [R1+0x458] ;  /* 0x0004580001267983 */ /* 0x000f280000300800 */
[----:B------:R4:W-:Y:S01]  /*27ce0*/  STL [R1+0x44c], R49 ;  /* 0x00044c3101007387 */ /* 0x0009e20000100800 */
[----:B------:R-:W-:-:S03]  /*27cf0*/  FADD R14, R24, R14 ;  /* 0x0000000e180e7221 */ /* 0x000fc60000000000 */
[----:B------:R4:W-:Y:S04]  /*27d00*/  STL [R1+0x450], R63 ;  /* 0x0004503f01007387 */ /* 0x0009e80000100800 */
[----:B------:R-:W4:Y:S04]  /*27d10*/  LDL.LU R36, [R1+0x45c] ;  /* 0x00045c0001247983 */ /* 0x000f280000300800 */
[----:B------:R-:W4:Y:S01]  /*27d20*/  LDL.LU R35, [R1+0x460] ;  /* 0x0004600001237983 */ /* 0x000f220000300800 */
[----:B------:R-:W-:-:S03]  /*27d30*/  FADD R13, R25, R13 ;  /* 0x0000000d190d7221 */ /* 0x000fc60000000000 */
[----:B0-----:R-:W4:Y:S04]  /*27d40*/  LDL.LU R9, [R1+0x464] ;  /* 0x0004640001097983 */ /* 0x001f280000300800 */
[----:B-1----:R-:W4:Y:S04]  /*27d50*/  LDL.LU R8, [R1+0x468] ;  /* 0x0004680001087983 */ /* 0x002f280000300800 */
[----:B------:R-:W4:Y:S04]  /*27d60*/  LDL.LU R7, [R1+0x46c] ;  /* 0x00046c0001077983 */ /* 0x000f280000300800 */
[----:B------:R-:W4:Y:S01]  /*27d70*/  LDL.LU R58, [R1+0x454] ;  /* 0x00045400013a7983 */ /* 0x000f220000300800 */
[----:B------:R-:W-:-:S03]  /*27d80*/  FADD R12, R26, R12 ;  /* 0x0000000c1a0c7221 */ /* 0x000fc60000000000 */
[----:B--2---:R-:W2:Y:S04]  /*27d90*/  LDL.LU R6, [R1+0x470] ;  /* 0x0004700001067983 */ /* 0x004ea80000300800 */
[----:B------:R-:W2:Y:S04]  /*27da0*/  LDL R44, [R1+0x3a0] ;  /* 0x0003a000012c7983 */ /* 0x000ea80000100800 */
[----:B------:R-:W2:Y:S01]  /*27db0*/  LDL.LU R34, [R1+0x474] ;  /* 0x0004740001227983 */ /* 0x000ea20000300800 */
[----:B------:R-:W-:-:S03]  /*27dc0*/  FADD R11, R27, R11 ;  /* 0x0000000b1b0b7221 */ /* 0x000fc60000000000 */
[----:B------:R-:W2:Y:S04]  /*27dd0*/  LDL R43, [R1+0x3a4] ;  /* 0x0003a400012b7983 */ /* 0x000ea80000100800 */
[----:B------:R-:W2:Y:S04]  /*27de0*/  LDL.LU R33, [R1+0x478] ;  /* 0x0004780001217983 */ /* 0x000ea80000300800 */
[----:B------:R-:W2:Y:S04]  /*27df0*/  LDL R42, [R1+0x3a8] ;  /* 0x0003a800012a7983 */ /* 0x000ea80000100800 */
[----:B------:R-:W2:Y:S04]  /*27e00*/  LDL.LU R32, [R1+0x47c] ;  /* 0x00047c0001207983 */ /* 0x000ea80000300800 */
[----:B------:R-:W2:Y:S04]  /*27e10*/  LDL R41, [R1+0x3ac] ;  /* 0x0003ac0001297983 */ /* 0x000ea80000100800 */
[----:B------:R-:W2:Y:S04]  /*27e20*/  LDL.LU R31, [R1+0x480] ;  /* 0x00048000011f7983 */ /* 0x000ea80000300800 */
[----:B------:R-:W2:Y:S04]  /*27e30*/  LDL R40, [R1+0x3b0] ;  /* 0x0003b00001287983 */ /* 0x000ea80000100800 */
[----:B------:R-:W2:Y:S04]  /*27e40*/  LDL.LU R30, [R1+0x484] ;  /* 0x00048400011e7983 */ /* 0x000ea80000300800 */
[----:B---3--:R-:W3:Y:S04]  /*27e50*/  LDL R55, [R1+0x3b4] ;  /* 0x0003b40001377983 */ /* 0x008ee80000100800 */
[----:B------:R-:W3:Y:S04]  /*27e60*/  LDL.LU R29, [R1+0x488] ;  /* 0x00048800011d7983 */ /* 0x000ee80000300800 */
[----:B------:R-:W3:Y:S04]  /*27e70*/  LDL R54, [R1+0x3b8] ;  /* 0x0003b80001367983 */ /* 0x000ee80000100800 */
[----:B------:R-:W3:Y:S04]  /*27e80*/  LDL.LU R28, [R1+0x48c] ;  /* 0x00048c00011c7983 */ /* 0x000ee80000300800 */
[----:B----4-:R-:W4:Y:S04]  /*27e90*/  LDL R53, [R1+0x3bc] ;  /* 0x0003bc0001357983 */ /* 0x010f280000100800 */
[----:B------:R-:W4:Y:S04]  /*27ea0*/  LDL.LU R27, [R1+0x490] ;  /* 0x00049000011b7983 */ /* 0x000f280000300800 */
[----:B------:R-:W4:Y:S04]  /*27eb0*/  LDL R52, [R1+0x380] ;  /* 0x0003800001347983 */ /* 0x000f280000100800 */
[----:B------:R-:W4:Y:S04]  /*27ec0*/  LDL.LU R26, [R1+0x494] ;  /* 0x00049400011a7983 */ /* 0x000f280000300800 */
[----:B------:R-:W4:Y:S04]  /*27ed0*/  LDL R51, [R1+0x384] ;  /* 0x0003840001337983 */ /* 0x000f280000100800 */
[----:B------:R-:W4:Y:S04]  /*27ee0*/  LDL.LU R25, [R1+0x498] ;  /* 0x0004980001197983 */ /* 0x000f280000300800 */
[----:B------:R-:W4:Y:S04]  /*27ef0*/  LDL R50, [R1+0x388] ;  /* 0x0003880001327983 */ /* 0x000f280000100800 */
[----:B------:R-:W4:Y:S04]  /*27f00*/  LDL.LU R24, [R1+0x49c] ;  /* 0x00049c0001187983 */ /* 0x000f280000300800 */
[----:B------:R-:W4:Y:S04]  /*27f10*/  LDL R49, [R1+0x38c] ;  /* 0x00038c0001317983 */ /* 0x000f280000100800 */
[----:B------:R-:W4:Y:S01]  /*27f20*/  LDL.LU R5, [R1+0x4a0] ;  /* 0x0004a00001057983 */ /* 0x000f220000300800 */
[----:B------:R-:W-:-:S03]  /*27f30*/  IMAD.MOV.U32 R37, RZ, RZ, R62 ;  /* 0x000000ffff257224 */ /* 0x000fc600078e003e */
[----:B------:R-:W4:Y:S04]  /*27f40*/  LDL R48, [R1+0x390] ;  /* 0x0003900001307983 */ /* 0x000f280000100800 */
[----:B------:R-:W4:Y:S01]  /*27f50*/  LDL.LU R4, [R1+0x4a4] ;  /* 0x0004a40001047983 */ /* 0x000f220000300800 */
[----:B------:R-:W-:-:S03]  /*27f60*/  IMAD.MOV.U32 R46, RZ, RZ, R60 ;  /* 0x000000ffff2e7224 */ /* 0x000fc600078e003c */
[----:B------:R-:W4:Y:S04]  /*27f70*/  LDL R63, [R1+0x394] ;  /* 0x00039400013f7983 */ /* 0x000f280000100800 */
[----:B------:R-:W4:Y:S04]  /*27f80*/  LDL.LU R3, [R1+0x4a8] ;  /* 0x0004a80001037983 */ /* 0x000f280000300800 */
[----:B------:R-:W4:Y:S04]  /*27f90*/  LDL R62, [R1+0x398] ;  /* 0x00039800013e7983 */ /* 0x000f280000100800 */
[----:B------:R-:W4:Y:S04]  /*27fa0*/  LDL.LU R2, [R1+0x4ac] ;  /* 0x0004ac0001027983 */ /* 0x000f280000300800 */
[----:B------:R-:W4:Y:S04]  /*27fb0*/  LDL R60, [R1+0x39c] ;  /* 0x00039c00013c7983 */ /* 0x000f280000100800 */
[----:B------:R-:W4:Y:S01]  /*27fc0*/  LDL.LU R0, [R1+0x4b0] ;  /* 0x0004b00001007983 */ /* 0x000f220000300800 */
[----:B------:R-:W-:-:S01]  /*27fd0*/  FADD R38, R39, R38 ;  /* 0x0000002627267221 */ /* 0x000fc20000000000 */
[----:B------:R-:W-:Y:S01]  /*27fe0*/  FADD R36, R37, R36 ;  /* 0x0000002425247221 */ /* 0x000fe20000000000 */
[----:B------:R-:W-:-:S01]  /*27ff0*/  FADD R35, R47, R35 ;  /* 0x000000232f237221 */ /* 0x000fc20000000000 */
[----:B------:R-:W-:Y:S01]  /*28000*/  FADD R9, R46, R9 ;  /* 0x000000092e097221 */ /* 0x000fe20000000000 */
[----:B------:R-:W-:-:S01]  /*28010*/  FADD R8, R61, R8 ;  /* 0x000000083d087221 */ /* 0x000fc20000000000 */
[----:B------:R-:W-:-:S02]  /*28020*/  FADD R58, R57, R58 ;  /* 0x0000003a393a7221 */ /* 0x000fc40000000000 */
[----:B------:R-:W4:Y:S04]  /*28030*/  LDL.LU R57, [R1+0xc7c] ;  /* 0x000c7c0001397983 */ /* 0x000f280000300800 */
[----:B------:R0:W-:Y:S01]  /*28040*/  STL [R1+0x454], R58 ;  /* 0x0004543a01007387 */ /* 0x0001e20000100800 */
[----:B------:R-:W-:-:S01]  /*28050*/  FADD R7, R59, R7 ;  /* 0x000000073b077221 */ /* 0x000fc20000000000 */
[----:B--2---:R-:W-:Y:S02]  /*28060*/  FADD R6, R45, R6 ;  /* 0x000000062d067221 */ /* 0x004fe40000000000 */
[----:B0-----:R-:W2:Y:S04]  /*28070*/  LDL.LU R58, [R1+0xc78] ;  /* 0x000c7800013a7983 */ /* 0x001ea80000300800 */
[----:B------:R-:W-:Y:S04]  /*28080*/  STL [R1+0x458], R38 ;  /* 0x0004582601007387 */ /* 0x000fe80000100800 */
[----:B------:R-:W-:Y:S04]  /*28090*/  STL [R1+0x45c], R36 ;  /* 0x00045c2401007387 */ /* 0x000fe80000100800 */
[----:B------:R-:W-:Y:S04]  /*280a0*/  STL [R1+0x460], R35 ;  /* 0x0004602301007387 */ /* 0x000fe80000100800 */
[----:B------:R-:W2:Y:S04]  /*280b0*/  LDL R61, [R1+0x360] ;  /* 0x00036000013d7983 */ /* 0x000ea80000100800 */
[----:B------:R-:W-:Y:S01]  /*280c0*/  STL [R1+0x464], R9 ;  /* 0x0004640901007387 */ /* 0x000fe20000100800 */
[----:B------:R-:W-:-:S03]  /*280d0*/  FADD R34, R44, R34 ;  /* 0x000000222c227221 */ /* 0x000fc60000000000 */
[----:B------:R-:W2:Y:S01]  /*280e0*/  LDL R59, [R1+0x364] ;  /* 0x00036400013b7983 */ /* 0x000ea20000100800 */
[----:B------:R-:W-:-:S03]  /*280f0*/  FADD R33, R43, R33 ;  /* 0x000000212b217221 */ /* 0x000fc60000000000 */
[----:B------:R-:W-:Y:S01]  /*28100*/  STL [R1+0x468], R8 ;  /* 0x0004680801007387 */ /* 0x000fe20000100800 */
[----:B------:R-:W-:-:S03]  /*28110*/  FADD R32, R42, R32 ;  /* 0x000000202a207221 */ /* 0x000fc60000000000 */
[----:B------:R0:W-:Y:S01]  /*28120*/  STL [R1+0x46c], R7 ;  /* 0x00046c0701007387 */ /* 0x0001e20000100800 */
[----:B------:R-:W-:-:S01]  /*28130*/  FADD R31, R41, R31 ;  /* 0x0000001f291f7221 */ /* 0x000fc20000000000 */
[----:B------:R-:W-:Y:S01]  /*28140*/  FADD R30, R40, R30 ;  /* 0x0000001e281e7221 */ /* 0x000fe20000000000 */
[----:B---3--:R-:W-:-:S01]  /*28150*/  FADD R29, R55, R29 ;  /* 0x0000001d371d7221 */ /* 0x008fc20000000000 */
[----:B0-----:R-:W3:Y:S04]  /*28160*/  LDL R7, [R1+0x368] ;  /* 0x0003680001077983 */ /* 0x001ee80000100800 */
[----:B------:R-:W2:Y:S04]  /*28170*/  LDL.LU R9, [R1+0x4b4] ;  /* 0x0004b40001097983 */ /* 0x000ea80000300800 */
[----:B------:R-:W3:Y:S01]  /*28180*/  LDL.LU R8, [R1+0x4b8] ;  /* 0x0004b80001087983 */ /* 0x000ee20000300800 */
[----:B------:R-:W-:-:S03]  /*28190*/  FADD R28, R54, R28 ;  /* 0x0000001c361c7221 */ /* 0x000fc60000000000 */
[----:B------:R0:W-:Y:S01]  /*281a0*/  STL [R1+0x470], R6 ;  /* 0x0004700601007387 */ /* 0x0001e20000100800 */
[----:B----4-:R-:W-:-:S01]  /*281b0*/  FADD R27, R53, R27 ;  /* 0x0000001b351b7221 */ /* 0x010fc20000000000 */
[----:B------:R-:W-:Y:S02]  /*281c0*/  FADD R26, R52, R26 ;  /* 0x0000001a341a7221 */ /* 0x000fe40000000000 */
[----:B0-----:R-:W4:Y:S04]  /*281d0*/  LDL.LU R6, [R1+0x4bc] ;  /* 0x0004bc0001067983 */ /* 0x001f280000300800 */
[----:B------:R0:W-:Y:S01]  /*281e0*/  STL [R1+0x474], R34 ;  /* 0x0004742201007387 */ /* 0x0001e20000100800 */
[----:B------:R-:W-:-:S03]  /*281f0*/  FADD R25, R51, R25 ;  /* 0x0000001933197221 */ /* 0x000fc60000000000 */
[----:B------:R-:W-:Y:S04]  /*28200*/  STL [R1+0x478], R33 ;  /* 0x0004782101007387 */ /* 0x000fe80000100800 */
[----:B------:R-:W-:Y:S01]  /*28210*/  STL [R1+0x47c], R32 ;  /* 0x00047c2001007387 */ /* 0x000fe20000100800 */
        /* <DEDUP_REMOVED lines=13> */
[----:B------:R1:W-:Y:S04]  /*282f0*/  STL [R1+0x4a0], R5 ;  /* 0x0004a00501007387 */ /* 0x0003e80000100800 */
[----:B------:R1:W-:Y:S01]  /*28300*/  STL [R1+0x4a4], R4 ;  /* 0x0004a40401007387 */ /* 0x0003e20000100800 */
[----:B------:R-:W-:-:S03]  /*28310*/  FADD R0, R60, R0 ;  /* 0x000000003c007221 */ /* 0x000fc60000000000 */
[----:B0-----:R-:W4:Y:S04]  /*28320*/  LDL R34, [R1+0x36c] ;  /* 0x00036c0001227983 */ /* 0x001f280000100800 */
[----:B------:R0:W-:Y:S04]  /*28330*/  STL [R1+0x4a8], R3 ;  /* 0x0004a80301007387 */ /* 0x0001e80000100800 */
[----:B-1----:R-:W4:Y:S04]  /*28340*/  LDL.LU R5, [R1+0x4c0] ;  /* 0x0004c00001057983 */ /* 0x002f280000300800 */
[----:B------:R1:W-:Y:S04]  /*28350*/  STL [R1+0x4ac], R2 ;  /* 0x0004ac0201007387 */ /* 0x0003e80000100800 */
[----:B------:R-:W4:Y:S04]  /*28360*/  LDL R32, [R1+0x370] ;  /* 0x0003700001207983 */ /* 0x000f280000100800 */
[----:B------:R1:W-:Y:S04]  /*28370*/  STL [R1+0x4b0], R0 ;  /* 0x0004b00001007387 */ /* 0x0003e80000100800 */
[----:B------:R-:W4:Y:S04]  /*28380*/  LDL.LU R4, [R1+0x4c4] ;  /* 0x0004c40001047983 */ /* 0x000f280000300800 */
[----:B------:R-:W4:Y:S04]  /*28390*/  LDL R48, [R1+0x374] ;  /* 0x0003740001307983 */ /* 0x000f280000100800 */
[----:B0-----:R-:W4:Y:S04]  /*283a0*/  LDL.LU R3, [R1+0x4c8] ;  /* 0x0004c80001037983 */ /* 0x001f280000300800 */
[----:B------:R-:W4:Y:S04]  /*283b0*/  LDL R62, [R1+0x378] ;  /* 0x00037800013e7983 */ /* 0x000f280000100800 */
[----:B-1----:R-:W4:Y:S04]  /*283c0*/  LDL.LU R2, [R1+0x4cc] ;  /* 0x0004cc0001027983 */ /* 0x002f280000300800 */
[----:B------:R-:W4:Y:S04]  /*283d0*/  LDL R60, [R1+0x37c] ;  /* 0x00037c00013c7983 */ /* 0x000f280000100800 */
[----:B------:R-:W4:Y:S01]  /*283e0*/  LDL.LU R0, [R1+0x4d0] ;  /* 0x0004d00001007983 */ /* 0x000f220000300800 */
[----:B--2---:R-:W-:-:S01]  /*283f0*/  FADD R9, R61, R9 ;  /* 0x000000093d097221 */ /* 0x004fc20000000000 */
[----:B---3--:R-:W-:-:S02]  /*28400*/  FADD R8, R59, R8 ;  /* 0x000000083b087221 */ /* 0x008fc40000000000 */
[----:B------:R-:W2:Y:S04]  /*28410*/  LDL R59, [R1+0x340] ;  /* 0x00034000013b7983 */ /* 0x000ea80000100800 */
[----:B------:R-:W-:Y:S04]  /*28420*/  STL [R1+0x4b4], R9 ;  /* 0x0004b40901007387 */ /* 0x000fe80000100800 */
[----:B------:R-:W3:Y:S01]  /*28430*/  LDL R61, [R1+0x344] ;  /* 0x00034400013d7983 */ /* 0x000ee20000100800 */
[----:B----4-:R-:W-:-:S03]  /*28440*/  FADD R6, R7, R6 ;  /* 0x0000000607067221 */ /* 0x010fc60000000000 */
[----:B------:R-:W-:Y:S04]  /*28450*/  STL [R1+0x4b8], R8 ;  /* 0x0004b80801007387 */ /* 0x000fe80000100800 */
[----:B------:R-:W4:Y:S04]  /*28460*/  LDL R63, [R1+0x348] ;  /* 0x00034800013f7983 */ /* 0x000f280000100800 */
[----:B------:R-:W-:Y:S04]  /*28470*/  STL [R1+0x4bc], R6 ;  /* 0x0004bc0601007387 */ /* 0x000fe80000100800 */
        /* <DEDUP_REMOVED lines=13> */
[----:B------:R-:W-:-:S03]  /*28550*/  FADD R5, R34, R5 ;  /* 0x0000000522057221 */ /* 0x000fc60000000000 */
[----:B------:R-:W4:Y:S04]  /*28560*/  LDL R54, [R1+0x300] ;  /* 0x0003000001367983 */ /* 0x000f280000100800 */
[----:B------:R-:W4:Y:S04]  /*28570*/  LDL R53, [R1+0x304] ;  /* 0x0003040001357983 */ /* 0x000f280000100800 */
[----:B------:R-:W4:Y:S04]  /*28580*/  LDL R52, [R1+0x308] ;  /* 0x0003080001347983 */ /* 0x000f280000100800 */
[----:B------:R-:W4:Y:S01]  /*28590*/  LDL R51, [R1+0x30c] ;  /* 0x00030c0001337983 */ /* 0x000f220000100800 */
[----:B------:R-:W-:-:S03]  /*285a0*/  FADD R4, R32, R4 ;  /* 0x0000000420047221 */ /* 0x000fc60000000000 */
[----:B------:R-:W4:Y:S04]  /*285b0*/  LDL R50, [R1+0x310] ;  /* 0x0003100001327983 */ /* 0x000f280000100800 */
[----:B------:R-:W4:Y:S01]  /*285c0*/  LDL R49, [R1+0x314] ;  /* 0x0003140001317983 */ /* 0x000f220000100800 */
[----:B------:R-:W-:-:S03]  /*285d0*/  FADD R3, R48, R3 ;  /* 0x0000000330037221 */ /* 0x000fc60000000000 */
[----:B------:R-:W4:Y:S04]  /*285e0*/  LDL R7, [R1+0x318] ;  /* 0x0003180001077983 */ /* 0x000f280000100800 */
[----:B------:R-:W-:Y:S01]  /*285f0*/  STL [R1+0x4c0], R5 ;  /* 0x0004c00501007387 */ /* 0x000fe20000100800 */
[----:B------:R-:W-:-:S03]  /*28600*/  FADD R2, R62, R2 ;  /* 0x000000023e027221 */ /* 0x000fc60000000000 */
[----:B------:R-:W-:Y:S01]  /*28610*/  STL [R1+0x4c4], R4 ;  /* 0x0004c40401007387 */ /* 0x000fe20000100800 */
[----:B------:R-:W-:-:S03]  /*28620*/  FADD R0, R60, R0 ;  /* 0x000000003c007221 */ /* 0x000fc60000000000 */
[----:B------:R-:W2:Y:S04]  /*28630*/  LDL.LU R60, [R1+0x4d4] ;  /* 0x0004d400013c7983 */ /* 0x000ea80000300800 */
[----:B------:R-:W-:Y:S04]  /*28640*/  STL [R1+0x4c8], R3 ;  /* 0x0004c80301007387 */ /* 0x000fe80000100800 */
[----:B------:R-:W3:Y:S04]  /*28650*/  LDL.LU R62, [R1+0x4d8] ;  /* 0x0004d800013e7983 */ /* 0x000ee80000300800 */
[----:B------:R-:W-:Y:S04]  /*28660*/  STL [R1+0x4cc], R2 ;  /* 0x0004cc0201007387 */ /* 0x000fe80000100800 */
[----:B------:R-:W4:Y:S04]  /*28670*/  LDL.LU R48, [R1+0x4dc] ;  /* 0x0004dc0001307983 */ /* 0x000f280000300800 */
[----:B------:R0:W-:Y:S04]  /*28680*/  STL [R1+0x4d0], R0 ;  /* 0x0004d00001007387 */ /* 0x0001e80000100800 */
        /* <DEDUP_REMOVED lines=20> */
[----:B--2---:R-:W-:-:S03]  /*287d0*/  FADD R60, R59, R60 ;  /* 0x0000003c3b3c7221 */ /* 0x004fc60000000000 */
[----:B------:R-:W2:Y:S04]  /*287e0*/  LDL.LU R59, [R1+0xc74] ;  /* 0x000c7400013b7983 */ /* 0x000ea80000300800 */
[----:B------:R0:W-:Y:S01]  /*287f0*/  STL [R1+0x4d4], R60 ;  /* 0x0004d43c01007387 */ /* 0x0001e20000100800 */
[----:B---3--:R-:W-:-:S03]  /*28800*/  FADD R62, R61, R62 ;  /* 0x0000003e3d3e7221 */ /* 0x008fc60000000000 */
[----:B0-----:R-:W3:Y:S01]  /*28810*/  LDL.LU R60, [R1+0xc70] ;  /* 0x000c7000013c7983 */ /* 0x001ee20000300800 */
[----:B----4-:R-:W-:-:S03]  /*28820*/  FADD R48, R63, R48 ;  /* 0x000000303f307221 */ /* 0x010fc60000000000 */
[----:B------:R-:W4:Y:S04]  /*28830*/  LDL.LU R61, [R1+0xc6c] ;  /* 0x000c6c00013d7983 */ /* 0x000f280000300800 */
[----:B------:R0:W-:Y:S01]  /*28840*/  STL [R1+0x4d8], R62 ;  /* 0x0004d83e01007387 */ /* 0x0001e20000100800 */
[----:B------:R-:W-:-:S01]  /*28850*/  FADD R38, R39, R38 ;  /* 0x0000002627267221 */ /* 0x000fc20000000000 */
[----:B------:R-:W-:Y:S01]  /*28860*/  FADD R36, R37, R36 ;  /* 0x0000002425247221 */ /* 0x000fe20000000000 */
[----:B------:R-:W-:-:S01]  /*28870*/  FADD R34, R35, R34 ;  /* 0x0000002223227221 */ /* 0x000fc20000000000 */
[----:B0-----:R-:W4:Y:S01]  /*28880*/  LDL.LU R62, [R1+0xc68] ;  /* 0x000c6800013e7983 */ /* 0x001f220000300800 */
[----:B------:R-:W-:-:S03]  /*28890*/  FADD R32, R33, R32 ;  /* 0x0000002021207221 */ /* 0x000fc60000000000 */
[----:B------:R-:W4:Y:S01]  /*288a0*/  LDL.LU R63, [R1+0xc64] ;  /* 0x000c6400013f7983 */ /* 0x000f220000300800 */
[----:B------:R-:W-:-:S03]  /*288b0*/  FADD R31, R47, R31 ;  /* 0x0000001f2f1f7221 */ /* 0x000fc60000000000 */
[----:B------:R0:W-:Y:S01]  /*288c0*/  STL [R1+0x4dc], R48 ;  /* 0x0004dc3001007387 */ /* 0x0001e20000100800 */
[----:B------:R-:W-:-:S01]  /*288d0*/  FADD R30, R46, R30 ;  /* 0x0000001e2e1e7221 */ /* 0x000fc20000000000 */
[----:B------:R-:W-:Y:S02]  /*288e0*/  FADD R29, R45, R29 ;  /* 0x0000001d2d1d7221 */ /* 0x000fe40000000000 */
[----:B0-----:R-:W4:Y:S04]  /*288f0*/  LDL.LU R48, [R1+0xc60] ;  /* 0x000c600001307983 */ /* 0x001f280000300800 */
[----:B------:R-:W-:Y:S01]  /*28900*/  STL [R1+0x4e0], R38 ;  /* 0x0004e02601007387 */ /* 0x000fe20000100800 */
[----:B------:R-:W-:-:S03]  /*28910*/  FADD R0, R43, R0 ;  /* 0x000000002b007221 */ /* 0x000fc60000000000 */
[----:B------:R-:W-:Y:S01]  /*28920*/  STL [R1+0x4e4], R36 ;  /* 0x0004e42401007387 */ /* 0x000fe20000100800 */
[----:B------:R-:W-:-:S03]  /*28930*/  FADD R28, R44, R28 ;  /* 0x0000001c2c1c7221 */ /* 0x000fc60000000000 */
[----:B------:R0:W-:Y:S04]  /*28940*/  STL [R1+0x4e8], R34 ;  /* 0x0004e82201007387 */ /* 0x0001e80000100800 */
[----:B------:R-:W-:Y:S04]  /*28950*/  STL [R1+0x4ec], R32 ;  /* 0x0004ec2001007387 */ /* 0x000fe80000100800 */
[----:B------:R-:W-:Y:S04]  /*28960*/  STL [R1+0x4f0], R31 ;  /* 0x0004f01f01007387 */ /* 0x000fe80000100800 */
[----:B------:R-:W-:Y:S04]  /*28970*/  STL [R1+0x4f4], R30 ;  /* 0x0004f41e01007387 */ /* 0x000fe80000100800 */
[----:B0-----:R-:W2:Y:S04]  /*28980*/  LDL R34, [R1+0x31c] ;  /* 0x00031c0001227983 */ /* 0x001ea80000100800 */
[----:B------:R-:W-:Y:S04]  /*28990*/  STL [R1+0x4f8], R29 ;  /* 0x0004f81d01007387 */ /* 0x000fe80000100800 */
[----:B------:R0:W-:Y:S04]  /*289a0*/  STL [R1+0x500], R0 ;  /* 0x0005000001007387 */ /* 0x0001e80000100800 */
[----:B------:R-:W-:Y:S04]  /*289b0*/  STL [R1+0x4fc], R28 ;  /* 0x0004fc1c01007387 */ /* 0x000fe80000100800 */
[----:B0-----:R-:W2:Y:S01]  /*289c0*/  LDL.LU R0, [R1+0x530] ;  /* 0x0005300001007983 */ /* 0x001ea20000300800 */
[----:B------:R-:W-:-:S01]  /*289d0*/  FADD R27, R42, R27 ;  /* 0x0000001b2a1b7221 */ /* 0x000fc20000000000 */
[----:B------:R-:W-:Y:S01]  /*289e0*/  FADD R26, R41, R26 ;  /* 0x0000001a291a7221 */ /* 0x000fe20000000000 */
[----:B------:R-:W-:-:S01]  /*289f0*/  FADD R25, R40, R25 ;  /* 0x0000001928197221 */ /* 0x000fc20000000000 */
[----:B------:R-:W-:Y:S01]  /*28a00*/  FADD R24, R55, R24 ;  /* 0x0000001837187221 */ /* 0x000fe20000000000 */
[----:B------:R-:W-:-:S01]  /*28a10*/  FADD R9, R54, R9 ;  /* 0x0000000936097221 */ /* 0x000fc20000000000 */
[----:B------:R-:W-:Y:S01]  /*28a20*/  STL [R1+0x504], R27 ;  /* 0x0005041b01007387 */ /* 0x000fe20000100800 */
[----:B------:R-:W-:-:S01]  /*28a30*/  FADD R8, R53, R8 ;  /* 0x0000000835087221 */ /* 0x000fc20000000000 */
[----:B------:R-:W-:Y:S01]  /*28a40*/  FADD R6, R52, R6 ;  /* 0x0000000634067221 */ /* 0x000fe20000000000 */
[----:B------:R-:W-:-:S01]  /*28a50*/  FADD R5, R51, R5 ;  /* 0x0000000533057221 */ /* 0x000fc20000000000 */
[----:B------:R-:W-:Y:S01]  /*28a60*/  STL [R1+0x508], R26 ;  /* 0x0005081a01007387 */ /* 0x000fe20000100800 */
[----:B------:R-:W-:-:S03]  /*28a70*/  FADD R4, R50, R4 ;  /* 0x0000000432047221 */ /* 0x000fc60000000000 */
[----:B------:R-:W-:Y:S01]  /*28a80*/  STL [R1+0x50c], R25 ;  /* 0x00050c1901007387 */ /* 0x000fe20000100800 */
[----:B------:R-:W-:-:S03]  /*28a90*/  FADD R3, R49, R3 ;  /* 0x0000000331037221 */ /* 0x000fc60000000000 */
[----:B------:R-:W-:Y:S04]  /*28aa0*/  STL [R1+0x510], R24 ;  /* 0x0005101801007387 */ /* 0x000fe80000100800 */
[----:B------:R-:W-:Y:S01]  /*28ab0*/  STL [R1+0x514], R9 ;  /* 0x0005140901007387 */ /* 0x000fe20000100800 */
[----:B------:R-:W-:-:S03]  /*28ac0*/  FADD R2, R7, R2 ;  /* 0x0000000207027221 */ /* 0x000fc60000000000 */
[----:B------:R-:W-:Y:S04]  /*28ad0*/  STL [R1+0x518], R8 ;  /* 0x0005180801007387 */ /* 0x000fe80000100800 */
[----:B------:R-:W-:Y:S04]  /*28ae0*/  STL [R1+0x51c], R6 ;  /* 0x00051c0601007387 */ /* 0x000fe80000100800 */
[----:B------:R0:W-:Y:S04]  /*28af0*/  STL [R1+0x520], R5 ;  /* 0x0005200501007387 */ /* 0x0001e80000100800 */
[----:B------:R-:W3:Y:S04]  /*28b00*/  LDL R37, [R1+0x2e0] ;  /* 0x0002e00001257983 */ /* 0x000ee80000100800 */
[----:B------:R1:W-:Y:S04]  /*28b10*/  STL [R1+0x524], R4 ;  /* 0x0005240401007387 */ /* 0x0003e80000100800 */
[----:B------:R-:W4:Y:S04]  /*28b20*/  LDL R40, [R1+0x2e4] ;  /* 0x0002e40001287983 */ /* 0x000f280000100800 */
[----:B------:R1:W-:Y:S04]  /*28b30*/  STL [R1+0x528], R3 ;  /* 0x0005280301007387 */ /* 0x0003e80000100800 */
[----:B------:R-:W4:Y:S04]  /*28b40*/  LDL R55, [R1+0x2e8] ;  /* 0x0002e80001377983 */ /* 0x000f280000100800 */
[----:B------:R1:W-:Y:S04]  /*28b50*/  STL [R1+0x52c], R2 ;  /* 0x00052c0201007387 */ /* 0x0003e80000100800 */
        /* <DEDUP_REMOVED lines=16> */
[----:B------:R-:W3:Y:S04]  /*28c60*/  LDL.LU R36, [R1+0x534] ;  /* 0x0005340001247983 */ /* 0x000ee80000300800 */
[----:B------:R-:W4:Y:S01]  /*28c70*/  LDL.LU R35, [R1+0x538] ;  /* 0x0005380001237983 */ /* 0x000f220000300800 */
[----:B--2---:R-:W-:-:S03]  /*28c80*/  FADD R0, R34, R0 ;  /* 0x0000000022007221 */ /* 0x004fc60000000000 */
[----:B------:R-:W2:Y:S04]  /*28c90*/  LDL.LU R34, [R1+0x53c] ;  /* 0x00053c0001227983 */ /* 0x000ea80000300800 */
[----:B------:R1:W-:Y:S04]  /*28ca0*/  STL [R1+0x530], R0 ;  /* 0x0005300001007387 */ /* 0x0003e80000100800 */
[----:B0-----:R-:W2:Y:S04]  /*28cb0*/  LDL.LU R5, [R1+0x540] ;  /* 0x0005400001057983 */ /* 0x001ea80000300800 */
[----:B-1----:R-:W2:Y:S04]  /*28cc0*/  LDL.LU R4, [R1+0x544] ;  /* 0x0005440001047983 */ /* 0x002ea80000300800 */
        /* <DEDUP_REMOVED lines=14> */
[----:B---3--:R-:W-:-:S01]  /*28db0*/  FADD R36, R37, R36 ;  /* 0x0000002425247221 */ /* 0x008fc20000000000 */
[----:B----4-:R-:W-:-:S04]  /*28dc0*/  FADD R35, R40, R35 ;  /* 0x0000002328237221 */ /* 0x010fc80000000000 */
[----:B------:R-:W-:Y:S04]  /*28dd0*/  STL [R1+0x534], R36 ;  /* 0x0005342401007387 */ /* 0x000fe80000100800 */
[----:B------:R-:W-:Y:S01]  /*28de0*/  STL [R1+0x538], R35 ;  /* 0x0005382301007387 */ /* 0x000fe20000100800 */
[----:B--2---:R-:W-:-:S05]  /*28df0*/  FADD R34, R55, R34 ;  /* 0x0000002237227221 */ /* 0x004fca0000000000 */
[----:B------:R-:W-:Y:S01]  /*28e00*/  STL [R1+0x53c], R34 ;  /* 0x00053c2201007387 */ /* 0x000fe20000100800 */
[----:B------:R-:W-:-:S03]  /*28e10*/  FADD R5, R54, R5 ;  /* 0x0000000536057221 */ /* 0x000fc60000000000 */
[----:B------:R-:W2:Y:S01]  /*28e20*/  LDL R40, [R1+0x2ac] ;  /* 0x0002ac0001287983 */ /* 0x000ea20000100800 */
[----:B------:R-:W-:-:S03]  /*28e30*/  FADD R4, R53, R4 ;  /* 0x0000000435047221 */ /* 0x000fc60000000000 */
[----:B------:R0:W-:Y:S01]  /*28e40*/  STL [R1+0x540], R5 ;  /* 0x0005400501007387 */ /* 0x0001e20000100800 */
[----:B------:R-:W-:-:S03]  /*28e50*/  FADD R3, R49, R3 ;  /* 0x0000000331037221 */ /* 0x000fc60000000000 */
[----:B------:R-:W3:Y:S01]  /*28e60*/  LDL R55, [R1+0x2b0] ;  /* 0x0002b00001377983 */ /* 0x000ee20000100800 */
[----:B------:R-:W-:-:S03]  /*28e70*/  FADD R2, R33, R2 ;  /* 0x0000000221027221 */ /* 0x000fc60000000000 */
[----:B------:R1:W-:Y:S04]  /*28e80*/  STL [R1+0x544], R4 ;  /* 0x0005440401007387 */ /* 0x0003e80000100800 */
[----:B------:R-:W4:Y:S01]  /*28e90*/  LDL R54, [R1+0x2b4] ;  /* 0x0002b40001367983 */ /* 0x000f220000100800 */
[----:B------:R-:W-:-:S03]  /*28ea0*/  FADD R0, R32, R0 ;  /* 0x0000000020007221 */ /* 0x000fc60000000000 */
[----:B------:R1:W-:Y:S04]  /*28eb0*/  STL [R1+0x548], R3 ;  /* 0x0005480301007387 */ /* 0x0003e80000100800 */
[----:B------:R-:W4:Y:S04]  /*28ec0*/  LDL R53, [R1+0x2b8] ;  /* 0x0002b80001357983 */ /* 0x000f280000100800 */
[----:B------:R-:W4:Y:S04]  /*28ed0*/  LDL R49, [R1+0x2bc] ;  /* 0x0002bc0001317983 */ /* 0x000f280000100800 */
[----:B0-----:R-:W2:Y:S04]  /*28ee0*/  LDL.LU R5, [R1+0x580] ;  /* 0x0005800001057983 */ /* 0x001ea80000300800 */
[----:B-1----:R-:W3:Y:S04]  /*28ef0*/  LDL.LU R4, [R1+0x584] ;  /* 0x0005840001047983 */ /* 0x002ee80000300800 */
[----:B------:R0:W-:Y:S04]  /*28f00*/  STL [R1+0x54c], R2 ;  /* 0x00054c0201007387 */ /* 0x0001e80000100800 */
[----:B------:R-:W4:Y:S04]  /*28f10*/  LDL.LU R3, [R1+0x588] ;  /* 0x0005880001037983 */ /* 0x000f280000300800 */
[----:B------:R1:W-:Y:S04]  /*28f20*/  STL [R1+0x550], R0 ;  /* 0x0005500001007387 */ /* 0x0003e80000100800 */
[----:B0-----:R-:W4:Y:S04]  /*28f30*/  LDL.LU R2, [R1+0x58c] ;  /* 0x00058c0001027983 */ /* 0x001f280000300800 */
[----:B-1----:R-:W4:Y:S01]  /*28f40*/  LDL.LU R0, [R1+0x590] ;  /* 0x0005900001007983 */ /* 0x002f220000300800 */
[----:B------:R-:W-:-:S01]  /*28f50*/  FADD R31, R47, R31 ;  /* 0x0000001f2f1f7221 */ /* 0x000fc20000000000 */
[----:B------:R-:W-:Y:S01]  /*28f60*/  FADD R30, R46, R30 ;  /* 0x0000001e2e1e7221 */ /* 0x000fe20000000000 */
[----:B------:R-:W-:-:S01]  /*28f70*/  FADD R29, R45, R29 ;  /* 0x0000001d2d1d7221 */ /* 0x000fc20000000000 */
[----:B------:R-:W-:Y:S01]  /*28f80*/  FADD R28, R44, R28 ;  /* 0x0000001c2c1c7221 */ /* 0x000fe20000000000 */
[----:B------:R-:W-:-:S01]  /*28f90*/  FADD R27, R43, R27 ;  /* 0x0000001b2b1b7221 */ /* 0x000fc20000000000 */
[----:B------:R0:W-:Y:S01]  /*28fa0*/  STL [R1+0x554], R31 ;  /* 0x0005541f01007387 */ /* 0x0001e20000100800 */
[----:B------:R-:W-:-:S01]  /*28fb0*/  FADD R26, R42, R26 ;  /* 0x0000001a2a1a7221 */ /* 0x000fc20000000000 */
[----:B------:R-:W-:Y:S01]  /*28fc0*/  FADD R25, R41, R25 ;  /* 0x0000001929197221 */ /* 0x000fe20000000000 */
[----:B------:R-:W-:-:S01]  /*28fd0*/  FADD R24, R52, R24 ;  /* 0x0000001834187221 */ /* 0x000fc20000000000 */
[----:B------:R1:W-:Y:S01]  /*28fe0*/  STL [R1+0x558], R30 ;  /* 0x0005581e01007387 */ /* 0x0003e20000100800 */
[----:B------:R-:W-:-:S03]  /*28ff0*/  FADD R9, R51, R9 ;  /* 0x0000000933097221 */ /* 0x000fc60000000000 */
[----:B------:R1:W-:Y:S01]  /*29000*/  STL [R1+0x55c], R29 ;  /* 0x00055c1d01007387 */ /* 0x0003e20000100800 */
[----:B------:R-:W-:-:S03]  /*29010*/  FADD R8, R50, R8 ;  /* 0x0000000832087221 */ /* 0x000fc60000000000 */
[----:B------:R1:W-:Y:S04]  /*29020*/  STL [R1+0x560], R28 ;  /* 0x0005601c01007387 */ /* 0x0003e80000100800 */
[----:B------:R1:W-:Y:S01]  /*29030*/  STL [R1+0x564], R27 ;  /* 0x0005641b01007387 */ /* 0x0003e20000100800 */
[----:B------:R-:W-:-:S03]  /*29040*/  FADD R6, R7, R6 ;  /* 0x0000000607067221 */ /* 0x000fc60000000000 */
[----:B------:R-:W-:Y:S04]  /*29050*/  STL [R1+0x568], R26 ;  /* 0x0005681a01007387 */ /* 0x000fe80000100800 */
[----:B------:R-:W-:Y:S04]  /*29060*/  STL [R1+0x56c], R25 ;  /* 0x00056c1901007387 */ /* 0x000fe80000100800 */
[----:B------:R-:W-:Y:S04]  /*29070*/  STL [R1+0x570], R24 ;  /* 0x0005701801007387 */ /* 0x000fe80000100800 */
[----:B------:R-:W4:Y:S04]  /*29080*/  LDL R35, [R1+0x280] ;  /* 0x0002800001237983 */ /* 0x000f280000100800 */
[----:B------:R-:W-:Y:S04]  /*29090*/  STL [R1+0x574], R9 ;  /* 0x0005740901007387 */ /* 0x000fe80000100800 */
[----:B------:R-:W4:Y:S04]  /*290a0*/  LDL R33, [R1+0x284] ;  /* 0x0002840001217983 */ /* 0x000f280000100800 */
[----:B------:R-:W-:Y:S04]  /*290b0*/  STL [R1+0x578], R8 ;  /* 0x0005780801007387 */ /* 0x000fe80000100800 */
        /* <DEDUP_REMOVED lines=10> */
[----:B------:R-:W4:Y:S01]  /*29160*/  LDL.LU R34, [R1+0x594] ;  /* 0x0005940001227983 */ /* 0x000f220000300800 */
[----:B--2---:R-:W-:-:S01]  /*29170*/  FADD R5, R40, R5 ;  /* 0x0000000528057221 */ /* 0x004fc20000000000 */
[----:B---3--:R-:W-:-:S04]  /*29180*/  FADD R4, R55, R4 ;  /* 0x0000000437047221 */ /* 0x008fc80000000000 */
[----:B------:R2:W-:Y:S04]  /*29190*/  STL [R1+0x580], R5 ;  /* 0x0005800501007387 */ /* 0x0005e80000100800 */
[----:B------:R3:W-:Y:S01]  /*291a0*/  STL [R1+0x584], R4 ;  /* 0x0005840401007387 */ /* 0x0007e20000100800 */
[----:B----4-:R-:W-:-:S03]  /*291b0*/  FADD R3, R54, R3 ;  /* 0x0000000336037221 */ /* 0x010fc60000000000 */
[----:B------:R-:W4:Y:S04]  /*291c0*/  LDL.LU R32, [R1+0x598] ;  /* 0x0005980001207983 */ /* 0x000f280000300800 */
[----:B------:R3:W-:Y:S01]  /*291d0*/  STL [R1+0x588], R3 ;  /* 0x0005880301007387 */ /* 0x0007e20000100800 */
[----:B------:R-:W-:-:S03]  /*291e0*/  FADD R2, R53, R2 ;  /* 0x0000000235027221 */ /* 0x000fc60000000000 */
[----:B0-----:R-:W4:Y:S01]  /*291f0*/  LDL.LU R31, [R1+0x59c] ;  /* 0x00059c00011f7983 */ /* 0x001f220000300800 */
[----:B------:R-:W-:-:S03]  /*29200*/  FADD R0, R49, R0 ;  /* 0x0000000031007221 */ /* 0x000fc60000000000 */
[----:B------:R0:W-:Y:S04]  /*29210*/  STL [R1+0x58c], R2 ;  /* 0x00058c0201007387 */ /* 0x0001e80000100800 */
[----:B-1----:R-:W4:Y:S04]  /*29220*/  LDL.LU R30, [R1+0x5a0] ;  /* 0x0005a000011e7983 */ /* 0x002f280000300800 */
[----:B------:R1:W-:Y:S04]  /*29230*/  STL [R1+0x590], R0 ;  /* 0x0005900001007387 */ /* 0x0003e80000100800 */
[----:B------:R-:W4:Y:S04]  /*29240*/  LDL.LU R29, [R1+0x5a4] ;  /* 0x0005a400011d7983 */ /* 0x000f280000300800 */
[----:B------:R-:W4:Y:S04]  /*29250*/  LDL.LU R28, [R1+0x5a8] ;  /* 0x0005a800011c7983 */ /* 0x000f280000300800 */
[----:B------:R-:W4:Y:S04]  /*29260*/  LDL.LU R27, [R1+0x5ac] ;  /* 0x0005ac00011b7983 */ /* 0x000f280000300800 */
[----:B------:R-:W4:Y:S04]  /*29270*/  LDL.LU R6, [R1+0x5b0] ;  /* 0x0005b00001067983 */ /* 0x000f280000300800 */
[----:B--2---:R-:W2:Y:S04]  /*29280*/  LDL.LU R5, [R1+0x5b4] ;  /* 0x0005b40001057983 */ /* 0x004ea80000300800 */
[----:B---3--:R-:W3:Y:S04]  /*29290*/  LDL.LU R4, [R1+0x5b8] ;  /* 0x0005b80001047983 */ /* 0x008ee80000300800 */
[----:B------:R-:W3:Y:S04]  /*292a0*/  LDL.LU R3, [R1+0x5bc] ;  /* 0x0005bc0001037983 */ /* 0x000ee80000300800 */
[----:B------:R-:W3:Y:S04]  /*292b0*/  LDL R42, [R1+0x26c] ;  /* 0x00026c00012a7983 */ /* 0x000ee80000100800 */
[----:B------:R-:W3:Y:S04]  /*292c0*/  LDL.LU R26, [R1+0x5c0] ;  /* 0x0005c000011a7983 */ /* 0x000ee80000300800 */
[----:B------:R-:W3:Y:S04]  /*292d0*/  LDL R41, [R1+0x270] ;  /* 0x0002700001297983 */ /* 0x000ee80000100800 */
[----:B------:R-:W3:Y:S04]  /*292e0*/  LDL.LU R25, [R1+0x5c4] ;  /* 0x0005c40001197983 */ /* 0x000ee80000300800 */
[----:B------:R-:W3:Y:S04]  /*292f0*/  LDL R40, [R1+0x274] ;  /* 0x0002740001287983 */ /* 0x000ee80000100800 */
[----:B------:R-:W3:Y:S04]  /*29300*/  LDL.LU R24, [R1+0x5c8] ;  /* 0x0005c80001187983 */ /* 0x000ee80000300800 */
[----:B------:R-:W3:Y:S04]  /*29310*/  LDL R55, [R1+0x278] ;  /* 0x0002780001377983 */ /* 0x000ee80000100800 */
[----:B0-----:R-:W3:Y:S04]  /*29320*/  LDL.LU R2, [R1+0x5cc] ;  /* 0x0005cc0001027983 */ /* 0x001ee80000300800 */
[----:B------:R-:W3:Y:S04]  /*29330*/  LDL R54, [R1+0x27c] ;  /* 0x00027c0001367983 */ /* 0x000ee80000100800 */
[----:B-1----:R-:W3:Y:S04]  /*29340*/  LDL.LU R0, [R1+0x5d0] ;  /* 0x0005d00001007983 */ /* 0x002ee80000300800 */
[----:B------:R-:W3:Y:S04]  /*29350*/  LDL R53, [R1+0x240] ;  /* 0x0002400001357983 */ /* 0x000ee80000100800 */
[----:B------:R-:W3:Y:S04]  /*29360*/  LDL.LU R9, [R1+0x5d4] ;  /* 0x0005d40001097983 */ /* 0x000ee80000300800 */
[----:B------:R-:W3:Y:S04]  /*29370*/  LDL R49, [R1+0x244] ;  /* 0x0002440001317983 */ /* 0x000ee80000100800 */
[----:B------:R-:W3:Y:S01]  /*29380*/  LDL.LU R8, [R1+0x5d8] ;  /* 0x0005d80001087983 */ /* 0x000ee20000300800 */
[----:B------:R-:W-:-:S05]  /*29390*/  FADD R34, R35, R34 ;  /* 0x0000002223227221 */ /* 0x000fca0000000000 */
[----:B------:R-:W-:Y:S01]  /*293a0*/  STL [R1+0x594], R34 ;  /* 0x0005942201007387 */ /* 0x000fe20000100800 */
[----:B----4-:R-:W-:-:S01]  /*293b0*/  FADD R32, R33, R32 ;  /* 0x0000002021207221 */ /* 0x010fc20000000000 */
[----:B------:R-:W-:-:S04]  /*293c0*/  FADD R31, R47, R31 ;  /* 0x0000001f2f1f7221 */ /* 0x000fc80000000000 */
[----:B------:R-:W-:Y:S04]  /*293d0*/  STL [R1+0x598], R32 ;  /* 0x0005982001007387 */ /* 0x000fe80000100800 */
[----:B------:R-:W-:Y:S01]  /*293e0*/  STL [R1+0x59c], R31 ;  /* 0x00059c1f01007387 */ /* 0x000fe20000100800 */
[----:B------:R-:W-:-:S01]  /*293f0*/  FADD R30, R46, R30 ;  /* 0x0000001e2e1e7221 */ /* 0x000fc20000000000 */
[----:B------:R-:W-:-:S04]  /*29400*/  FADD R29, R45, R29 ;  /* 0x0000001d2d1d7221 */ /* 0x000fc80000000000 */
[----:B------:R-:W-:Y:S01]  /*29410*/  STL [R1+0x5a0], R30 ;  /* 0x0005a01e01007387 */ /* 0x000fe20000100800 */
[----:B------:R-:W-:-:S03]  /*29420*/  FADD R28, R44, R28 ;  /* 0x0000001c2c1c7221 */ /* 0x000fc60000000000 */
[----:B------:R-:W-:Y:S01]  /*29430*/  STL [R1+0x5a4], R29 ;  /* 0x0005a41d01007387 */ /* 0x000fe20000100800 */
[----:B------:R-:W-:-:S03]  /*29440*/  FADD R27, R43, R27 ;  /* 0x0000001b2b1b7221 */ /* 0x000fc60000000000 */
[----:B------:R-:W-:Y:S01]  /*29450*/  STL [R1+0x5a8], R28 ;  /* 0x0005a81c01007387 */ /* 0x000fe20000100800 */
[----:B------:R-:W-:-:S03]  /*29460*/  FADD R6, R52, R6 ;  /* 0x0000000634067221 */ /* 0x000fc60000000000 */
[----:B------:R-:W-:Y:S01]  /*29470*/  STL [R1+0x5ac], R27 ;  /* 0x0005ac1b01007387 */ /* 0x000fe20000100800 */
[----:B--2---:R-:W-:-:S03]  /*29480*/  FADD R5, R51, R5 ;  /* 0x0000000533057221 */ /* 0x004fc60000000000 */
[----:B------:R0:W-:Y:S01]  /*29490*/  STL [R1+0x5b0], R6 ;  /* 0x0005b00601007387 */ /* 0x0001e20000100800 */
[----:B---3--:R-:W-:-:S03]  /*294a0*/  FADD R4, R50, R4 ;  /* 0x0000000432047221 */ /* 0x008fc60000000000 */
[----:B------:R-:W2:Y:S01]  /*294b0*/  LDL R52, [R1+0x248] ;  /* 0x0002480001347983 */ /* 0x000ea20000100800 */
[----:B------:R-:W-:-:S03]  /*294c0*/  FADD R3, R7, R3 ;  /* 0x0000000307037221 */ /* 0x000fc60000000000 */
[----:B------:R1:W-:Y:S04]  /*294d0*/  STL [R1+0x5b4], R5 ;  /* 0x0005b40501007387 */ /* 0x0003e80000100800 */
[----:B0-----:R-:W2:Y:S04]  /*294e0*/  LDL.LU R6, [R1+0x5dc] ;  /* 0x0005dc0001067983 */ /* 0x001ea80000300800 */
[----:B------:R0:W-:Y:S01]  /*294f0*/  STL [R1+0x5b8], R4 ;  /* 0x0005b80401007387 */ /* 0x0001e20000100800 */
[----:B------:R-:W-:-:S03]  /*29500*/  FADD R26, R42, R26 ;  /* 0x0000001a2a1a7221 */ /* 0x000fc60000000000 */
[----:B------:R-:W3:Y:S04]  /*29510*/  LDL R51, [R1+0x24c] ;  /* 0x00024c0001337983 */ /* 0x000ee80000100800 */
[----:B------:R4:W-:Y:S01]  /*29520*/  STL [R1+0x5bc], R3 ;  /* 0x0005bc0301007387 */ /* 0x0009e20000100800 */
[----:B------:R-:W-:-:S03]  /*29530*/  FADD R25, R41, R25 ;  /* 0x0000001929197221 */ /* 0x000fc60000000000 */
[----:B-1----:R-:W3:Y:S04]  /*29540*/  LDL.LU R5, [R1+0x5e0] ;  /* 0x0005e00001057983 */ /* 0x002ee80000300800 */
[----:B------:R-:W3:Y:S01]  /*29550*/  LDL R50, [R1+0x250] ;  /* 0x0002500001327983 */ /* 0x000ee20000100800 */
[----:B------:R-:W-:-:S03]  /*29560*/  FADD R24, R40, R24 ;  /* 0x0000001828187221 */ /* 0x000fc60000000000 */
[----:B0-----:R-:W3:Y:S04]  /*29570*/  LDL.LU R4, [R1+0x5e4] ;  /* 0x0005e40001047983 */ /* 0x001ee80000300800 */
[----:B------:R-:W3:Y:S01]  /*29580*/  LDL R7, [R1+0x254] ;  /* 0x0002540001077983 */ /* 0x000ee20000100800 */
[----:B------:R-:W-:-:S03]  /*29590*/  FADD R2, R55, R2 ;  /* 0x0000000237027221 */ /* 0x000fc60000000000 */
[----:B----4-:R-:W4:Y:S04]  /*295a0*/  LDL.LU R3, [R1+0x5e8] ;  /* 0x0005e80001037983 */ /* 0x010f280000300800 */
[----:B------:R-:W4:Y:S01]  /*295b0*/  LDL R35, [R1+0x258] ;  /* 0x0002580001237983 */ /* 0x000f220000100800 */
[----:B------:R-:W-:-:S03]  /*295c0*/  FADD R0, R54, R0 ;  /* 0x0000000036007221 */ /* 0x000fc60000000000 */
[----:B------:R-:W-:Y:S04]  /*295d0*/  STL [R1+0x5c0], R26 ;  /* 0x0005c01a01007387 */ /* 0x000fe80000100800 */
[----:B------:R-:W4:Y:S04]  /*295e0*/  LDL R33, [R1+0x25c] ;  /* 0x00025c0001217983 */ /* 0x000f280000100800 */
[----:B------:R-:W-:Y:S04]  /*295f0*/  STL [R1+0x5c4], R25 ;  /* 0x0005c41901007387 */ /* 0x000fe80000100800 */
[----:B------:R-:W-:Y:S04]  /*29600*/  STL [R1+0x5c8], R24 ;  /* 0x0005c81801007387 */ /* 0x000fe80000100800 */
[----:B------:R0:W-:Y:S04]  /*29610*/  STL [R1+0x5cc], R2 ;  /* 0x0005cc0201007387 */ /* 0x0001e80000100800 */
[----:B0-----:R-:W4:Y:S04]  /*29620*/  LDL.LU R2, [R1+0x5ec] ;  /* 0x0005ec0001027983 */ /* 0x001f280000300800 */
[----:B------:R0:W-:Y:S04]  /*29630*/  STL [R1+0x5d0], R0 ;  /* 0x0005d00001007387 */ /* 0x0001e80000100800 */
[----:B0-----:R-:W4:Y:S01]  /*29640*/  LDL.LU R0, [R1+0x5f0] ;  /* 0x0005f00001007983 */ /* 0x001f220000300800 */
[----:B------:R-:W-:-:S01]  /*29650*/  FADD R9, R53, R9 ;  /* 0x0000000935097221 */ /* 0x000fc20000000000 */
[----:B------:R-:W-:-:S02]  /*29660*/  FADD R8, R49, R8 ;  /* 0x0000000831087221 */ /* 0x000fc40000000000 */
[----:B------:R-:W4:Y:S04]  /*29670*/  LDL R49, [R1+0x220] ;  /* 0x0002200001317983 */ /* 0x000f280000100800 */
[----:B------:R-:W4:Y:S04]  /*29680*/  LDL R38, [R1+0x224] ;  /* 0x0002240001267983 */ /* 0x000f280000100800 */
        /* <DEDUP_REMOVED lines=16> */
[----:B--2---:R-:W-:-:S05]  /*29790*/  FADD R6, R52, R6 ;  /* 0x0000000634067221 */ /* 0x004fca0000000000 */
[----:B------:R-:W-:Y:S04]  /*297a0*/  STL [R1+0x5dc], R6 ;  /* 0x0005dc0601007387 */ /* 0x000fe80000100800 */
[----:B------:R-:W2:Y:S01]  /*297b0*/  LDL R52, [R1+0x1e0] ;  /* 0x0001e00001347983 */ /* 0x000ea20000100800 */
[----:B---3--:R-:W-:-:S05]  /*297c0*/  FADD R5, R51, R5 ;  /* 0x0000000533057221 */ /* 0x008fca0000000000 */
[----:B------:R-:W-:Y:S01]  /*297d0*/  STL [R1+0x5e0], R5 ;  /* 0x0005e00501007387 */ /* 0x000fe20000100800 */
[----:B------:R-:W-:-:S03]  /*297e0*/  FADD R4, R50, R4 ;  /* 0x0000000432047221 */ /* 0x000fc60000000000 */
[----:B------:R-:W3:Y:S04]  /*297f0*/  LDL R51, [R1+0x1e4] ;  /* 0x0001e40001337983 */ /* 0x000ee80000100800 */
[----:B------:R0:W-:Y:S01]  /*29800*/  STL [R1+0x5e4], R4 ;  /* 0x0005e40401007387 */ /* 0x0001e20000100800 */
[----:B----4-:R-:W-:-:S03]  /*29810*/  FADD R3, R7, R3 ;  /* 0x0000000307037221 */ /* 0x010fc60000000000 */
[----:B------:R-:W4:Y:S04]  /*29820*/  LDL R50, [R1+0x1e8] ;  /* 0x0001e80001327983 */ /* 0x000f280000100800 */
[----:B------:R1:W-:Y:S04]  /*29830*/  STL [R1+0x5e8], R3 ;  /* 0x0005e80301007387 */ /* 0x0003e80000100800 */
[----:B------:R-:W4:Y:S04]  /*29840*/  LDL R7, [R1+0x1ec] ;  /* 0x0001ec0001077983 */ /* 0x000f280000100800 */
[----:B------:R-:W2:Y:S04]  /*29850*/  LDL.LU R39, [R1+0x5f4] ;  /* 0x0005f40001277983 */ /* 0x000ea80000300800 */
[----:B------:R-:W3:Y:S01]  /*29860*/  LDL.LU R37, [R1+0x5f8] ;  /* 0x0005f80001257983 */ /* 0x000ee20000300800 */
[----:B------:R-:W-:-:S05]  /*29870*/  FADD R2, R35, R2 ;  /* 0x0000000223027221 */ /* 0x000fca0000000000 */
[----:B------:R1:W-:Y:S04]  /*29880*/  STL [R1+0x5ec], R2 ;  /* 0x0005ec0201007387 */ /* 0x0003e80000100800 */
[----:B------:R-:W4:Y:S01]  /*29890*/  LDL.LU R35, [R1+0x5fc] ;  /* 0x0005fc0001237983 */ /* 0x000f220000300800 */
[----:B------:R-:W-:-:S05]  /*298a0*/  FADD R0, R33, R0 ;  /* 0x0000000021007221 */ /* 0x000fca0000000000 */
        /* <DEDUP_REMOVED lines=11> */
[----:B-1----:R-:W4:Y:S04]  /*29960*/  LDL.LU R3, [R1+0x628] ;  /* 0x0006280001037983 */ /* 0x002f280000300800 */
[----:B------:R-:W4:Y:S04]  /*29970*/  LDL.LU R2, [R1+0x62c] ;  /* 0x00062c0001027983 */ /* 0x000f280000300800 */
[----:B------:R-:W4:Y:S04]  /*29980*/  LDL.LU R0, [R1+0x630] ;  /* 0x0006300001007983 */ /* 0x000f280000300800 */
[----:B------:R-:W4:Y:S04]  /*29990*/  LDL.LU R9, [R1+0x634] ;  /* 0x0006340001097983 */ /* 0x000f280000300800 */
[----:B------:R-:W4:Y:S04]  /*299a0*/  LDL.LU R8, [R1+0x638] ;  /* 0x0006380001087983 */ /* 0x000f280000300800 */
[----:B------:R-:W4:Y:S04]  /*299b0*/  LDL.LU R6, [R1+0x63c] ;  /* 0x00063c0001067983 */ /* 0x000f280000300800 */
[----:B------:R-:W4:Y:S01]  /*299c0*/  LDL.LU R5, [R1+0x640] ;  /* 0x0006400001057983 */ /* 0x000f220000300800 */
[----:B--2---:R-:W-:-:S03]  /*299d0*/  FADD R39, R49, R39 ;  /* 0x0000002731277221 */ /* 0x004fc60000000000 */
[----:B------:R-:W2:Y:S01]  /*299e0*/  LDL.LU R49, [R1+0xc5c] ;  /* 0x000c5c0001317983 */ /* 0x000ea20000300800 */
[----:B---3--:R-:W-:-:S03]  /*299f0*/  FADD R37, R38, R37 ;  /* 0x0000002526257221 */ /* 0x008fc60000000000 */
[----:B------:R-:W-:Y:S04]  /*29a00*/  STL [R1+0x5f4], R39 ;  /* 0x0005f42701007387 */ /* 0x000fe80000100800 */
[----:B------:R-:W-:Y:S01]  /*29a10*/  STL [R1+0x5f8], R37 ;  /* 0x0005f82501007387 */ /* 0x000fe20000100800 */
[----:B----4-:R-:W-:-:S05]  /*29a20*/  FADD R35, R36, R35 ;  /* 0x0000002324237221 */ /* 0x010fca0000000000 */
        /* <DEDUP_REMOVED lines=15> */
[----:B------:R0:W-:Y:S01]  /*29b20*/  STL [R1+0x618], R26 ;  /* 0x0006181a01007387 */ /* 0x0001e20000100800 */
[----:B------:R-:W-:-:S03]  /*29b30*/  FADD R24, R41, R24 ;  /* 0x0000001829187221 */ /* 0x000fc60000000000 */
[----:B------:R-:W-:Y:S01]  /*29b40*/  STL [R1+0x61c], R25 ;  /* 0x00061c1901007387 */ /* 0x000fe20000100800 */
[----:B------:R-:W-:-:S03]  /*29b50*/  FADD R4, R40, R4 ;  /* 0x0000000428047221 */ /* 0x000fc60000000000 */
[----:B------:R-:W-:Y:S01]  /*29b60*/  STL [R1+0x620], R24 ;  /* 0x0006201801007387 */ /* 0x000fe20000100800 */
[----:B------:R-:W-:-:S03]  /*29b70*/  FADD R3, R55, R3 ;  /* 0x0000000337037221 */ /* 0x000fc60000000000 */
[----:B------:R1:W-:Y:S01]  /*29b80*/  STL [R1+0x624], R4 ;  /* 0x0006240401007387 */ /* 0x0003e20000100800 */
[----:B------:R-:W-:-:S03]  /*29b90*/  FADD R2, R54, R2 ;  /* 0x0000000236027221 */ /* 0x000fc60000000000 */
[----:B0-----:R-:W3:Y:S01]  /*29ba0*/  LDL R26, [R1+0x1f0] ;  /* 0x0001f000011a7983 */ /* 0x001ee20000100800 */
[----:B------:R-:W-:-:S03]  /*29bb0*/  FADD R0, R53, R0 ;  /* 0x0000000035007221 */ /* 0x000fc60000000000 */
[----:B------:R0:W-:Y:S04]  /*29bc0*/  STL [R1+0x628], R3 ;  /* 0x0006280301007387 */ /* 0x0001e80000100800 */
[----:B-1----:R-:W3:Y:S04]  /*29bd0*/  LDL.LU R4, [R1+0x644] ;  /* 0x0006440001047983 */ /* 0x002ee80000300800 */
[----:B------:R1:W-:Y:S04]  /*29be0*/  STL [R1+0x62c], R2 ;  /* 0x00062c0201007387 */ /* 0x0003e80000100800 */
[----:B------:R-:W4:Y:S04]  /*29bf0*/  LDL R25, [R1+0x1f4] ;  /* 0x0001f40001197983 */ /* 0x000f280000100800 */
[----:B------:R1:W-:Y:S04]  /*29c00*/  STL [R1+0x630], R0 ;  /* 0x0006300001007387 */ /* 0x0003e80000100800 */
[----:B0-----:R-:W4:Y:S04]  /*29c10*/  LDL.LU R3, [R1+0x648] ;  /* 0x0006480001037983 */ /* 0x001f280000300800 */
[----:B------:R-:W2:Y:S04]  /*29c20*/  LDL R24, [R1+0x1f8] ;  /* 0x0001f80001187983 */ /* 0x000ea80000100800 */
[----:B-1----:R-:W2:Y:S04]  /*29c30*/  LDL.LU R2, [R1+0x64c] ;  /* 0x00064c0001027983 */ /* 0x002ea80000300800 */
[----:B------:R-:W2:Y:S04]  /*29c40*/  LDL R39, [R1+0x1fc] ;  /* 0x0001fc0001277983 */ /* 0x000ea80000100800 */
[----:B------:R-:W2:Y:S01]  /*29c50*/  LDL.LU R0, [R1+0x650] ;  /* 0x0006500001007983 */ /* 0x000ea20000300800 */
[----:B------:R-:W-:-:S01]  /*29c60*/  FADD R9, R52, R9 ;  /* 0x0000000934097221 */ /* 0x000fc20000000000 */
[----:B------:R-:W-:Y:S01]  /*29c70*/  FADD R8, R51, R8 ;  /* 0x0000000833087221 */ /* 0x000fe20000000000 */
[----:B------:R-:W-:-:S01]  /*29c80*/  FADD R6, R50, R6 ;  /* 0x0000000632067221 */ /* 0x000fc20000000000 */
[----:B------:R-:W-:-:S02]  /*29c90*/  FADD R5, R7, R5 ;  /* 0x0000000507057221 */ /* 0x000fc40000000000 */
[----:B------:R-:W-:Y:S04]  /*29ca0*/  STL [R1+0x634], R9 ;  /* 0x0006340901007387 */ /* 0x000fe80000100800 */
[----:B------:R-:W2:Y:S04]  /*29cb0*/  LDL R50, [R1+0x1c0] ;  /* 0x0001c00001327983 */ /* 0x000ea80000100800 */
[----:B------:R0:W-:Y:S04]  /*29cc0*/  STL [R1+0x638], R8 ;  /* 0x0006380801007387 */ /* 0x0001e80000100800 */
[----:B------:R-:W2:Y:S04]  /*29cd0*/  LDL R38, [R1+0x1c4] ;  /* 0x0001c40001267983 */ /* 0x000ea80000100800 */
[----:B------:R1:W-:Y:S04]  /*29ce0*/  STL [R1+0x63c], R6 ;  /* 0x00063c0601007387 */ /* 0x0003e80000100800 */
[----:B------:R-:W2:Y:S04]  /*29cf0*/  LDL R37, [R1+0x1c8] ;  /* 0x0001c80001257983 */ /* 0x000ea80000100800 */
[----:B------:R1:W-:Y:S04]  /*29d00*/  STL [R1+0x640], R5 ;  /* 0x0006400501007387 */ /* 0x0003e80000100800 */
[----:B------:R-:W2:Y:S04]  /*29d10*/  LDL R36, [R1+0x1cc] ;  /* 0x0001cc0001247983 */ /* 0x000ea80000100800 */
        /* <DEDUP_REMOVED lines=17> */
[----:B------:R-:W2:Y:S01]  /*29e30*/  LDL R7, [R1+0x194] ;  /* 0x0001940001077983 */ /* 0x000ea20000100800 */
[----:B---3--:R-:W-:-:S05]  /*29e40*/  FADD R4, R26, R4 ;  /* 0x000000041a047221 */ /* 0x008fca0000000000 */
[----:B------:R3:W-:Y:S01]  /*29e50*/  STL [R1+0x644], R4 ;  /* 0x0006440401007387 */ /* 0x0007e20000100800 */
[----:B----4-:R-:W-:-:S01]  /*29e60*/  FADD R3, R25, R3 ;  /* 0x0000000319037221 */ /* 0x010fc20000000000 */
[----:B--2---:R-:W-:Y:S01]  /*29e70*/  FADD R2, R24, R2 ;  /* 0x0000000218027221 */ /* 0x004fe20000000000 */
[----:B------:R-:W-:-:S02]  /*29e80*/  FADD R0, R39, R0 ;  /* 0x0000000027007221 */ /* 0x000fc40000000000 */
[----:B------:R-:W2:Y:S04]  /*29e90*/  LDL.LU R39, [R1+0x654] ;  /* 0x0006540001277983 */ /* 0x000ea80000300800 */
[----:B------:R4:W-:Y:S04]  /*29ea0*/  STL [R1+0x648], R3 ;  /* 0x0006480301007387 */ /* 0x0009e80000100800 */
[----:B------:R-:W2:Y:S04]  /*29eb0*/  LDL.LU R31, [R1+0x658] ;  /* 0x00065800011f7983 */ /* 0x000ea80000300800 */
[----:B------:R4:W-:Y:S04]  /*29ec0*/  STL [R1+0x64c], R2 ;  /* 0x00064c0201007387 */ /* 0x0009e80000100800 */
[----:B------:R-:W2:Y:S04]  /*29ed0*/  LDL.LU R30, [R1+0x65c] ;  /* 0x00065c00011e7983 */ /* 0x000ea80000300800 */
[----:B------:R4:W-:Y:S04]  /*29ee0*/  STL [R1+0x650], R0 ;  /* 0x0006500001007387 */ /* 0x0009e80000100800 */
[----:B0-----:R-:W2:Y:S04]  /*29ef0*/  LDL.LU R8, [R1+0x660] ;  /* 0x0006600001087983 */ /* 0x001ea80000300800 */
[----:B-1----:R-:W2:Y:S04]  /*29f00*/  LDL.LU R6, [R1+0x664] ;  /* 0x0006640001067983 */ /* 0x002ea80000300800 */
[----:B------:R-:W2:Y:S04]  /*29f10*/  LDL.LU R5, [R1+0x668] ;  /* 0x0006680001057983 */ /* 0x000ea80000300800 */
[----:B---3--:R-:W3:Y:S04]  /*29f20*/  LDL.LU R4, [R1+0x66c] ;  /* 0x00066c0001047983 */ /* 0x008ee80000300800 */
        /* <DEDUP_REMOVED lines=21> */
[----:B------:R1:W-:Y:S01]  /*2a080*/  STL [R1+0x664], R6 ;  /* 0x0006640601007387 */ /* 0x0003e20000100800 */
[----:B---3--:R-:W-:-:S03]  /*2a090*/  FADD R4, R33, R4 ;  /* 0x0000000421047221 */ /* 0x008fc60000000000 */
[----:B0-----:R-:W3:Y:S01]  /*2a0a0*/  LDL.LU R8, [R1+0x698] ;  /* 0x0006980001087983 */ /* 0x001ee20000300800 */
[----:B----4-:R-:W-:-:S03]  /*2a0b0*/  FADD R3, R32, R3 ;  /* 0x0000000320037221 */ /* 0x010fc60000000000 */
[----:B------:R0:W-:Y:S01]  /*2a0c0*/  STL [R1+0x668], R5 ;  /* 0x0006680501007387 */ /* 0x0001e20000100800 */
[----:B------:R-:W-:-:S03]  /*2a0d0*/  FADD R29, R47, R29 ;  /* 0x0000001d2f1d7221 */ /* 0x000fc60000000000 */
[----:B-1----:R-:W4:Y:S01]  /*2a0e0*/  LDL.LU R6, [R1+0x69c] ;  /* 0x00069c0001067983 */ /* 0x002f220000300800 */
[----:B------:R-:W-:-:S03]  /*2a0f0*/  FADD R28, R46, R28 ;  /* 0x0000001c2e1c7221 */ /* 0x000fc60000000000 */
[----:B------:R1:W-:Y:S01]  /*2a100*/  STL [R1+0x66c], R4 ;  /* 0x00066c0401007387 */ /* 0x0003e20000100800 */
[----:B------:R-:W-:-:S03]  /*2a110*/  FADD R27, R45, R27 ;  /* 0x0000001b2d1b7221 */ /* 0x000fc60000000000 */
[----:B0-----:R-:W2:Y:S01]  /*2a120*/  LDL.LU R5, [R1+0x6a0] ;  /* 0x0006a00001057983 */ /* 0x001ea20000300800 */
[----:B------:R-:W-:-:S03]  /*2a130*/  FADD R26, R44, R26 ;  /* 0x0000001a2c1a7221 */ /* 0x000fc60000000000 */
[----:B------:R0:W-:Y:S01]  /*2a140*/  STL [R1+0x670], R3 ;  /* 0x0006700301007387 */ /* 0x0001e20000100800 */
[----:B------:R-:W-:-:S03]  /*2a150*/  FADD R25, R43, R25 ;  /* 0x000000192b197221 */ /* 0x000fc60000000000 */
[----:B-1----:R-:W2:Y:S01]  /*2a160*/  LDL.LU R4, [R1+0x6a4] ;  /* 0x0006a40001047983 */ /* 0x002ea20000300800 */
[----:B------:R-:W-:-:S03]  /*2a170*/  FADD R24, R42, R24 ;  /* 0x000000182a187221 */ /* 0x000fc60000000000 */
[----:B0-----:R-:W2:Y:S01]  /*2a180*/  LDL.LU R3, [R1+0x6a8] ;  /* 0x0006a80001037983 */ /* 0x001ea20000300800 */
[----:B------:R-:W-:-:S03]  /*2a190*/  FADD R2, R41, R2 ;  /* 0x0000000229027221 */ /* 0x000fc60000000000 */
[----:B------:R-:W-:Y:S04]  /*2a1a0*/  STL [R1+0x674], R29 ;  /* 0x0006741d01007387 */ /* 0x000fe80000100800 */
[----:B------:R-:W-:Y:S01]  /*2a1b0*/  STL [R1+0x678], R28 ;  /* 0x0006781c01007387 */ /* 0x000fe20000100800 */
[----:B------:R-:W-:-:S03]  /*2a1c0*/  FADD R0, R40, R0 ;  /* 0x0000000028007221 */ /* 0x000fc60000000000 */
[----:B------:R-:W-:Y:S04]  /*2a1d0*/  STL [R1+0x67c], R27 ;  /* 0x00067c1b01007387 */ /* 0x000fe80000100800 */
[----:B------:R-:W2:Y:S04]  /*2a1e0*/  LDL R39, [R1+0x198] ;  /* 0x0001980001277983 */ /* 0x000ea80000100800 */
[----:B------:R-:W-:Y:S04]  /*2a1f0*/  STL [R1+0x680], R26 ;  /* 0x0006801a01007387 */ /* 0x000fe80000100800 */
[----:B------:R-:W2:Y:S04]  /*2a200*/  LDL R37, [R1+0x19c] ;  /* 0x00019c0001257983 */ /* 0x000ea80000100800 */
[----:B------:R-:W-:Y:S04]  /*2a210*/  STL [R1+0x684], R25 ;  /* 0x0006841901007387 */ /* 0x000fe80000100800 */
[----:B------:R-:W-:Y:S04]  /*2a220*/  STL [R1+0x688], R24 ;  /* 0x0006881801007387 */ /* 0x000fe80000100800 */
[----:B------:R0:W-:Y:S04]  /*2a230*/  STL [R1+0x68c], R2 ;  /* 0x00068c0201007387 */ /* 0x0001e80000100800 */
[----:B0-----:R-:W2:Y:S04]  /*2a240*/  LDL.LU R2, [R1+0x6ac] ;  /* 0x0006ac0001027983 */ /* 0x001ea80000300800 */
[----:B------:R0:W-:Y:S04]  /*2a250*/  STL [R1+0x690], R0 ;  /* 0x0006900001007387 */ /* 0x0001e80000100800 */
[----:B0-----:R-:W2:Y:S01]  /*2a260*/  LDL.LU R0, [R1+0x6b0] ;  /* 0x0006b00001007983 */ /* 0x001ea20000300800 */
[----:B------:R-:W-:-:S05]  /*2a270*/  FADD R9, R55, R9 ;  /* 0x0000000937097221 */ /* 0x000fca0000000000 */
[----:B------:R-:W-:Y:S01]  /*2a280*/  STL [R1+0x694], R9 ;  /* 0x0006940901007387 */ /* 0x000fe20000100800 */
[----:B---3--:R-:W-:-:S01]  /*2a290*/  FADD R8, R54, R8 ;  /* 0x0000000836087221 */ /* 0x008fc20000000000 */
[----:B----4-:R-:W-:-:S04]  /*2a2a0*/  FADD R6, R53, R6 ;  /* 0x0000000635067221 */ /* 0x010fc80000000000 */
[----:B------:R0:W-:Y:S04]  /*2a2b0*/  STL [R1+0x698], R8 ;  /* 0x0006980801007387 */ /* 0x0001e80000100800 */
[----:B------:R1:W-:Y:S01]  /*2a2c0*/  STL [R1+0x69c], R6 ;  /* 0x00069c0601007387 */ /* 0x0003e20000100800 */
[----:B--2---:R-:W-:-:S03]  /*2a2d0*/  FADD R5, R52, R5 ;  /* 0x0000000534057221 */ /* 0x004fc60000000000 */
[----:B------:R-:W2:Y:S04]  /*2a2e0*/  LDL R38, [R1+0x160] ;  /* 0x0001600001267983 */ /* 0x000ea80000100800 */
[----:B------:R3:W-:Y:S01]  /*2a2f0*/  STL [R1+0x6a0], R5 ;  /* 0x0006a00501007387 */ /* 0x0007e20000100800 */
[----:B------:R-:W-:-:S03]  /*2a300*/  FADD R4, R51, R4 ;  /* 0x0000000433047221 */ /* 0x000fc60000000000 */
[----:B------:R-:W4:Y:S01]  /*2a310*/  LDL R36, [R1+0x164] ;  /* 0x0001640001247983 */ /* 0x000f220000100800 */
[----:B------:R-:W-:-:S03]  /*2a320*/  FADD R3, R7, R3 ;  /* 0x0000000307037221 */ /* 0x000fc60000000000 */
        /* <DEDUP_REMOVED lines=15> */
[----:B------:R-:W4:Y:S01]  /*2a420*/  LDL R42, [R1+0x158] ;  /* 0x00015800012a7983 */ /* 0x000f220000100800 */
[----:B------:R-:W-:-:S03]  /*2a430*/  FADD R0, R37, R0 ;  /* 0x0000000025007221 */ /* 0x000fc60000000000 */
[----:B------:R-:W4:Y:S04]  /*2a440*/  LDL R41, [R1+0x15c] ;  /* 0x00015c0001297983 */ /* 0x000f280000100800 */
[----:B------:R-:W4:Y:S04]  /*2a450*/  LDL R40, [R1+0x120] ;  /* 0x0001200001287983 */ /* 0x000f280000100800 */
[----:B------:R-:W4:Y:S04]  /*2a460*/  LDL R55, [R1+0x124] ;  /* 0x0001240001377983 */ /* 0x000f280000100800 */
[----:B------:R-:W4:Y:S04]  /*2a470*/  LDL R54, [R1+0x128] ;  /* 0x0001280001367983 */ /* 0x000f280000100800 */
[----:B------:R-:W4:Y:S04]  /*2a480*/  LDL R53, [R1+0x12c] ;  /* 0x00012c0001357983 */ /* 0x000f280000100800 */
[----:B------:R-:W2:Y:S04]  /*2a490*/  LDL.LU R37, [R1+0x6b4] ;  /* 0x0006b40001257983 */ /* 0x000ea80000300800 */
[----:B------:R-:W4:Y:S04]  /*2a4a0*/  LDL.LU R31, [R1+0x6b8] ;  /* 0x0006b800011f7983 */ /* 0x000f280000300800 */
[----:B------:R3:W-:Y:S04]  /*2a4b0*/  STL [R1+0x6ac], R2 ;  /* 0x0006ac0201007387 */ /* 0x0007e80000100800 */
[----:B------:R-:W4:Y:S04]  /*2a4c0*/  LDL.LU R30, [R1+0x6bc] ;  /* 0x0006bc00011e7983 */ /* 0x000f280000300800 */
[----:B------:R3:W-:Y:S04]  /*2a4d0*/  STL [R1+0x6b0], R0 ;  /* 0x0006b00001007387 */ /* 0x0007e80000100800 */
[----:B------:R-:W4:Y:S04]  /*2a4e0*/  LDL.LU R29, [R1+0x6c0] ;  /* 0x0006c000011d7983 */ /* 0x000f280000300800 */
[----:B0-----:R-:W4:Y:S04]  /*2a4f0*/  LDL.LU R8, [R1+0x6c4] ;  /* 0x0006c40001087983 */ /* 0x001f280000300800 */
[----:B-1----:R-:W4:Y:S04]  /*2a500*/  LDL.LU R6, [R1+0x6c8] ;  /* 0x0006c80001067983 */ /* 0x002f280000300800 */
        /* <DEDUP_REMOVED lines=11> */
[----:B--2---:R-:W-:-:S01]  /*2a5c0*/  FADD R37, R38, R37 ;  /* 0x0000002526257221 */ /* 0x004fc20000000000 */
[----:B----4-:R-:W-:-:S04]  /*2a5d0*/  FADD R31, R36, R31 ;  /* 0x0000001f241f7221 */ /* 0x010fc80000000000 */
        /* <DEDUP_REMOVED lines=9> */
[----:B---3--:R-:W-:-:S01]  /*2a670*/  FADD R5, R47, R5 ;  /* 0x000000052f057221 */ /* 0x008fc20000000000 */
[----:B------:R-:W-:Y:S02]  /*2a680*/  FADD R4, R52, R4 ;  /* 0x0000000434047221 */ /* 0x000fe40000000000 */
[----:B0-----:R-:W2:Y:S01]  /*2a690*/  LDL.LU R8, [R1+0x6f8] ;  /* 0x0006f80001087983 */ /* 0x001ea20000300800 */
[----:B------:R-:W-:-:S03]  /*2a6a0*/  FADD R3, R51, R3 ;  /* 0x0000000333037221 */ /* 0x000fc60000000000 */
[----:B------:R0:W-:Y:S01]  /*2a6b0*/  STL [R1+0x6c8], R6 ;  /* 0x0006c80601007387 */ /* 0x0001e20000100800 */
[----:B------:R-:W-:-:S03]  /*2a6c0*/  FADD R2, R7, R2 ;  /* 0x0000000207027221 */ /* 0x000fc60000000000 */
[----:B0-----:R-:W3:Y:S04]  /*2a6d0*/  LDL.LU R6, [R1+0x6fc] ;  /* 0x0006fc0001067983 */ /* 0x001ee80000300800 */
[----:B------:R0:W-:Y:S01]  /*2a6e0*/  STL [R1+0x6cc], R5 ;  /* 0x0006cc0501007387 */ /* 0x0001e20000100800 */
[----:B------:R-:W-:-:S01]  /*2a6f0*/  FADD R28, R46, R28 ;  /* 0x0000001c2e1c7221 */ /* 0x000fc20000000000 */
[----:B------:R-:W-:Y:S02]  /*2a700*/  FADD R27, R45, R27 ;  /* 0x0000001b2d1b7221 */ /* 0x000fe40000000000 */
[----:B0-----:R-:W4:Y:S04]  /*2a710*/  LDL.LU R5, [R1+0x700] ;  /* 0x0007000001057983 */ /* 0x001f280000300800 */
[----:B------:R0:W-:Y:S04]  /*2a720*/  STL [R1+0x6d0], R4 ;  /* 0x0006d00401007387 */ /* 0x0001e80000100800 */
[----:B------:R-:W4:Y:S01]  /*2a730*/  LDL R52, [R1+0x130] ;  /* 0x0001300001347983 */ /* 0x000f220000100800 */
[----:B------:R-:W-:-:S03]  /*2a740*/  FADD R26, R44, R26 ;  /* 0x0000001a2c1a7221 */ /* 0x000fc60000000000 */
[----:B0-----:R-:W4:Y:S04]  /*2a750*/  LDL.LU R4, [R1+0x704] ;  /* 0x0007040001047983 */ /* 0x001f280000300800 */
[----:B------:R-:W4:Y:S04]  /*2a760*/  LDL R51, [R1+0x134] ;  /* 0x0001340001337983 */ /* 0x000f280000100800 */
[----:B------:R0:W-:Y:S01]  /*2a770*/  STL [R1+0x6d4], R3 ;  /* 0x0006d40301007387 */ /* 0x0001e20000100800 */
[----:B------:R-:W-:-:S01]  /*2a780*/  FADD R0, R41, R0 ;  /* 0x0000000029007221 */ /* 0x000fc20000000000 */
[----:B------:R-:W-:-:S02]  /*2a790*/  FADD R25, R43, R25 ;  /* 0x000000192b197221 */ /* 0x000fc40000000000 */
[----:B0-----:R-:W4:Y:S04]  /*2a7a0*/  LDL.LU R3, [R1+0x708] ;  /* 0x0007080001037983 */ /* 0x001f280000300800 */
[----:B------:R-:W4:Y:S04]  /*2a7b0*/  LDL R7, [R1+0x138] ;  /* 0x0001380001077983 */ /* 0x000f280000100800 */
[----:B------:R0:W-:Y:S04]  /*2a7c0*/  STL [R1+0x6d8], R2 ;  /* 0x0006d80201007387 */ /* 0x0001e80000100800 */
[----:B0-----:R-:W4:Y:S04]  /*2a7d0*/  LDL.LU R2, [R1+0x70c] ;  /* 0x00070c0001027983 */ /* 0x001f280000300800 */
[----:B------:R-:W4:Y:S04]  /*2a7e0*/  LDL R36, [R1+0x13c] ;  /* 0x00013c0001247983 */ /* 0x000f280000100800 */
[----:B------:R-:W-:Y:S04]  /*2a7f0*/  STL [R1+0x6dc], R28 ;  /* 0x0006dc1c01007387 */ /* 0x000fe80000100800 */
[----:B------:R-:W-:Y:S04]  /*2a800*/  STL [R1+0x6e0], R27 ;  /* 0x0006e01b01007387 */ /* 0x000fe80000100800 */
[----:B------:R-:W-:Y:S04]  /*2a810*/  STL [R1+0x6e4], R26 ;  /* 0x0006e41a01007387 */ /* 0x000fe80000100800 */
[----:B------:R0:W-:Y:S04]  /*2a820*/  STL [R1+0x6f0], R0 ;  /* 0x0006f00001007387 */ /* 0x0001e80000100800 */
[----:B------:R-:W-:Y:S04]  /*2a830*/  STL [R1+0x6e8], R25 ;  /* 0x0006e81901007387 */ /* 0x000fe80000100800 */
[----:B0-----:R-:W4:Y:S01]  /*2a840*/  LDL.LU R0, [R1+0x710] ;  /* 0x0007100001007983 */ /* 0x001f220000300800 */
[----:B------:R-:W-:-:S01]  /*2a850*/  FADD R24, R42, R24 ;  /* 0x000000182a187221 */ /* 0x000fc20000000000 */
[----:B------:R-:W-:-:S04]  /*2a860*/  FADD R9, R40, R9 ;  /* 0x0000000928097221 */ /* 0x000fc80000000000 */
[----:B------:R-:W-:Y:S04]  /*2a870*/  STL [R1+0x6ec], R24 ;  /* 0x0006ec1801007387 */ /* 0x000fe80000100800 */
[----:B------:R-:W-:Y:S04]  /*2a880*/  STL [R1+0x6f4], R9 ;  /* 0x0006f40901007387 */ /* 0x000fe80000100800 */
[----:B------:R-:W4:Y:S01]  /*2a890*/  LDL R37, [R1+0x100] ;  /* 0x0001000001257983 */ /* 0x000f220000100800 */
[----:B--2---:R-:W-:-:S05]  /*2a8a0*/  FADD R8, R55, R8 ;  /* 0x0000000837087221 */ /* 0x004fca0000000000 */
[----:B------:R0:W-:Y:S04]  /*2a8b0*/  STL [R1+0x6f8], R8 ;  /* 0x0006f80801007387 */ /* 0x0001e80000100800 */
[----:B------:R-:W2:Y:S01]  /*2a8c0*/  LDL R35, [R1+0x104] ;  /* 0x0001040001237983 */ /* 0x000ea20000100800 */
[----:B---3--:R-:W-:-:S05]  /*2a8d0*/  FADD R6, R54, R6 ;  /* 0x0000000636067221 */ /* 0x008fca0000000000 */
[----:B------:R1:W-:Y:S04]  /*2a8e0*/  STL [R1+0x6fc], R6 ;  /* 0x0006fc0601007387 */ /* 0x0003e80000100800 */
[----:B------:R-:W3:Y:S01]  /*2a8f0*/  LDL R34, [R1+0x108] ;  /* 0x0001080001227983 */ /* 0x000ee20000100800 */
[----:B----4-:R-:W-:-:S05]  /*2a900*/  FADD R5, R53, R5 ;  /* 0x0000000535057221 */ /* 0x010fca0000000000 */
[----:B------:R4:W-:Y:S04]  /*2a910*/  STL [R1+0x700], R5 ;  /* 0x0007000501007387 */ /* 0x0009e80000100800 */
[----:B------:R-:W3:Y:S04]  /*2a920*/  LDL R33, [R1+0x10c] ;  /* 0x00010c0001217983 */ /* 0x000ee80000100800 */
[----:B------:R-:W3:Y:S01]  /*2a930*/  LDL R32, [R1+0x110] ;  /* 0x0001100001207983 */ /* 0x000ee20000100800 */
[----:B------:R-:W-:-:S03]  /*2a940*/  FADD R4, R52, R4 ;  /* 0x0000000434047221 */ /* 0x000fc60000000000 */
[----:B------:R-:W3:Y:S04]  /*2a950*/  LDL R47, [R1+0x114] ;  /* 0x00011400012f7983 */ /* 0x000ee80000100800 */
[----:B------:R-:W3:Y:S04]  /*2a960*/  LDL R46, [R1+0x118] ;  /* 0x00011800012e7983 */ /* 0x000ee80000100800 */
[----:B------:R-:W3:Y:S04]  /*2a970*/  LDL R45, [R1+0x11c] ;  /* 0x00011c00012d7983 */ /* 0x000ee80000100800 */
[----:B------:R-:W3:Y:S01]  /*2a980*/  LDL R44, [R1+0xe0] ;  /* 0x0000e000012c7983 */ /* 0x000ee20000100800 */
[----:B------:R-:W-:-:S03]  /*2a990*/  FADD R3, R51, R3 ;  /* 0x0000000333037221 */ /* 0x000fc60000000000 */
[----:B------:R-:W3:Y:S04]  /*2a9a0*/  LDL R43, [R1+0xe4] ;  /* 0x0000e400012b7983 */ /* 0x000ee80000100800 */
[----:B------:R-:W3:Y:S04]  /*2a9b0*/  LDL R42, [R1+0xe8] ;  /* 0x0000e800012a7983 */ /* 0x000ee80000100800 */
[----:B------:R-:W3:Y:S04]  /*2a9c0*/  LDL R41, [R1+0xec] ;  /* 0x0000ec0001297983 */ /* 0x000ee80000100800 */
[----:B------:R-:W3:Y:S04]  /*2a9d0*/  LDL R40, [R1+0xf0] ;  /* 0x0000f00001287983 */ /* 0x000ee80000100800 */
[----:B------:R-:W3:Y:S01]  /*2a9e0*/  LDL R55, [R1+0xf4] ;  /* 0x0000f40001377983 */ /* 0x000ee20000100800 */
[----:B------:R-:W-:-:S03]  /*2a9f0*/  FADD R2, R7, R2 ;  /* 0x0000000207027221 */ /* 0x000fc60000000000 */
[----:B------:R-:W3:Y:S04]  /*2aa00*/  LDL R54, [R1+0xf8] ;  /* 0x0000f80001367983 */ /* 0x000ee80000100800 */
[----:B------:R4:W-:Y:S04]  /*2aa10*/  STL [R1+0x704], R4 ;  /* 0x0007040401007387 */ /* 0x0009e80000100800 */
[----:B------:R-:W3:Y:S04]  /*2aa20*/  LDL R53, [R1+0xfc] ;  /* 0x0000fc0001357983 */ /* 0x000ee80000100800 */
[----:B------:R-:W3:Y:S04]  /*2aa30*/  LDL R52, [R1+0xc0] ;  /* 0x0000c00001347983 */ /* 0x000ee80000100800 */
[----:B------:R-:W3:Y:S04]  /*2aa40*/  LDL R51, [R1+0xc4] ;  /* 0x0000c40001337983 */ /* 0x000ee80000100800 */
[----:B------:R4:W-:Y:S04]  /*2aa50*/  STL [R1+0x708], R3 ;  /* 0x0007080301007387 */ /* 0x0009e80000100800 */
[----:B------:R-:W3:Y:S01]  /*2aa60*/  LDL R7, [R1+0xc8] ;  /* 0x0000c80001077983 */ /* 0x000ee20000100800 */
[----:B------:R-:W-:-:S03]  /*2aa70*/  FADD R0, R36, R0 ;  /* 0x0000000024007221 */ /* 0x000fc60000000000 */
[----:B------:R4:W-:Y:S04]  /*2aa80*/  STL [R1+0x70c], R2 ;  /* 0x00070c0201007387 */ /* 0x0009e80000100800 */
[----:B------:R-:W2:Y:S04]  /*2aa90*/  LDL.LU R36, [R1+0x714] ;  /* 0x0007140001247983 */ /* 0x000ea80000300800 */
[----:B------:R-:W3:Y:S04]  /*2aaa0*/  LDL.LU R31, [R1+0x718] ;  /* 0x00071800011f7983 */ /* 0x000ee80000300800 */
[----:B------:R-:W3:Y:S04]  /*2aab0*/  LDL.LU R30, [R1+0x71c] ;  /* 0x00071c00011e7983 */ /* 0x000ee80000300800 */
[----:B------:R4:W-:Y:S04]  /*2aac0*/  STL [R1+0x710], R0 ;  /* 0x0007100001007387 */ /* 0x0009e80000100800 */
[----:B------:R-:W3:Y:S04]  /*2aad0*/  LDL.LU R29, [R1+0x720] ;  /* 0x00072000011d7983 */ /* 0x000ee80000300800 */
[----:B------:R-:W3:Y:S04]  /*2aae0*/  LDL.LU R28, [R1+0x724] ;  /* 0x00072400011c7983 */ /* 0x000ee80000300800 */
[----:B------:R-:W3:Y:S04]  /*2aaf0*/  LDL.LU R27, [R1+0x728] ;  /* 0x00072800011b7983 */ /* 0x000ee80000300800 */
[----:B0-----:R-:W3:Y:S04]  /*2ab00*/  LDL.LU R8, [R1+0x72c] ;  /* 0x00072c0001087983 */ /* 0x001ee80000300800 */
[----:B-1----:R-:W3:Y:S04]  /*2ab10*/  LDL.LU R6, [R1+0x730] ;  /* 0x0007300001067983 */ /* 0x002ee80000300800 */
[----:B------:R-:W3:Y:S04]  /*2ab20*/  LDL.LU R26, [R1+0x734] ;  /* 0x00073400011a7983 */ /* 0x000ee80000300800 */
[----:B------:R-:W3:Y:S04]  /*2ab30*/  LDL.LU R25, [R1+0x738] ;  /* 0x0007380001197983 */ /* 0x000ee80000300800 */
[----:B------:R-:W3:Y:S04]  /*2ab40*/  LDL.LU R24, [R1+0x73c] ;  /* 0x00073c0001187983 */ /* 0x000ee80000300800 */
[----:B----4-:R-:W4:Y:S04]  /*2ab50*/  LDL.LU R5, [R1+0x740] ;  /* 0x0007400001057983 */ /* 0x010f280000300800 */
[----:B------:R-:W4:Y:S04]  /*2ab60*/  LDL.LU R4, [R1+0x744] ;  /* 0x0007440001047983 */ /* 0x000f280000300800 */
[----:B------:R-:W4:Y:S04]  /*2ab70*/  LDL.LU R3, [R1+0x748] ;  /* 0x0007480001037983 */ /* 0x000f280000300800 */
[----:B------:R-:W4:Y:S04]  /*2ab80*/  LDL.LU R2, [R1+0x74c] ;  /* 0x00074c0001027983 */ /* 0x000f280000300800 */
[----:B------:R-:W4:Y:S04]  /*2ab90*/  LDL.LU R0, [R1+0x750] ;  /* 0x0007500001007983 */ /* 0x000f280000300800 */
[----:B------:R-:W4:Y:S01]  /*2aba0*/  LDL.LU R9, [R1+0x754] ;  /* 0x0007540001097983 */ /* 0x000f220000300800 */
[----:B--2---:R-:W-:-:S01]  /*2abb0*/  FADD R36, R37, R36 ;  /* 0x0000002425247221 */ /* 0x004fc20000000000 */
[----:B---3--:R-:W-:-:S04]  /*2abc0*/  FADD R31, R35, R31 ;  /* 0x0000001f231f7221 */ /* 0x008fc80000000000 */
[----:B------:R-:W-:Y:S01]  /*2abd0*/  STL [R1+0x714], R36 ;  /* 0x0007142401007387 */ /* 0x000fe20000100800 */
[----:B------:R-:W-:-:S03]  /*2abe0*/  FADD R30, R34, R30 ;  /* 0x0000001e221e7221 */ /* 0x000fc60000000000 */
[----:B------:R-:W-:Y:S01]  /*2abf0*/  STL [R1+0x718], R31 ;  /* 0x0007181f01007387 */ /* 0x000fe20000100800 */
[----:B------:R-:W-:-:S03]  /*2ac00*/  FADD R29, R33, R29 ;  /* 0x0000001d211d7221 */ /* 0x000fc60000000000 */
[----:B------:R-:W-:Y:S01]  /*2ac10*/  STL [R1+0x71c], R30 ;  /* 0x00071c1e01007387 */ /* 0x000fe20000100800 */
[----:B------:R-:W-:-:S03]  /*2ac20*/  FADD R28, R32, R28 ;  /* 0x0000001c201c7221 */ /* 0x000fc60000000000 */
[----:B------:R-:W-:Y:S01]  /*2ac30*/  STL [R1+0x720], R29 ;  /* 0x0007201d01007387 */ /* 0x000fe20000100800 */
[----:B------:R-:W-:-:S01]  /*2ac40*/  FADD R27, R47, R27 ;  /* 0x0000001b2f1b7221 */ /* 0x000fc20000000000 */
[----:B------:R-:W-:Y:S02]  /*2ac50*/  FADD R8, R46, R8 ;  /* 0x000000082e087221 */ /* 0x000fe40000000000 */
[----:B------:R-:W-:Y:S01]  /*2ac60*/  STL [R1+0x724], R28 ;  /* 0x0007241c01007387 */ /* 0x000fe20000100800 */
[----:B------:R-:W-:-:S03]  /*2ac70*/  FADD R6, R45, R6 ;  /* 0x000000062d067221 */ /* 0x000fc60000000000 */
[----:B------:R0:W-:Y:S01]  /*2ac80*/  STL [R1+0x72c], R8 ;  /* 0x00072c0801007387 */ /* 0x0001e20000100800 */
[----:B------:R-:W-:-:S03]  /*2ac90*/  FADD R26, R44, R26 ;  /* 0x0000001a2c1a7221 */ /* 0x000fc60000000000 */
[----:B------:R-:W-:Y:S01]  /*2aca0*/  STL [R1+0x728], R27 ;  /* 0x0007281b01007387 */ /* 0x000fe20000100800 */
[----:B------:R-:W-:-:S03]  /*2acb0*/  FADD R25, R43, R25 ;  /* 0x000000192b197221 */ /* 0x000fc60000000000 */
[----:B0-----:R-:W2:Y:S01]  /*2acc0*/  LDL.LU R8, [R1+0x758] ;  /* 0x0007580001087983 */ /* 0x001ea20000300800 */
[----:B------:R-:W-:-:S03]  /*2acd0*/  FADD R24, R42, R24 ;  /* 0x000000182a187221 */ /* 0x000fc60000000000 */
[----:B------:R0:W-:Y:S01]  /*2ace0*/  STL [R1+0x730], R6 ;  /* 0x0007300601007387 */ /* 0x0001e20000100800 */
[----:B----4-:R-:W-:-:S01]  /*2acf0*/  FADD R5, R41, R5 ;  /* 0x0000000529057221 */ /* 0x010fc20000000000 */
[----:B------:R-:W-:Y:S02]  /*2ad00*/  FADD R4, R40, R4 ;  /* 0x0000000428047221 */ /* 0x000fe40000000000 */
[----:B0-----:R-:W3:Y:S01]  /*2ad10*/  LDL.LU R6, [R1+0x75c] ;  /* 0x00075c0001067983 */ /* 0x001ee20000300800 */
[----:B------:R-:W-:-:S03]  /*2ad20*/  FADD R3, R55, R3 ;  /* 0x0000000337037221 */ /* 0x000fc60000000000 */
[----:B------:R-:W-:Y:S04]  /*2ad30*/  STL [R1+0x734], R26 ;  /* 0x0007341a01007387 */ /* 0x000fe80000100800 */
[----:B------:R0:W-:Y:S01]  /*2ad40*/  STL [R1+0x73c], R24 ;  /* 0x00073c1801007387 */ /* 0x0001e20000100800 */
[----:B------:R-:W-:-:S03]  /*2ad50*/  FADD R2, R54, R2 ;  /* 0x0000000236027221 */ /* 0x000fc60000000000 */
[----:B------:R-:W-:Y:S04]  /*2ad60*/  STL [R1+0x738], R25 ;  /* 0x0007381901007387 */ /* 0x000fe80000100800 */
[----:B------:R-:W4:Y:S04]  /*2ad70*/  LDL R39, [R1+0xd0] ;  /* 0x0000d00001277983 */ /* 0x000f280000100800 */
[----:B0-----:R-:W4:Y:S04]  /*2ad80*/  LDL R24, [R1+0xcc] ;  /* 0x0000cc0001187983 */ /* 0x001f280000100800 */
[----:B------:R-:W4:Y:S01]  /*2ad90*/  LDL R38, [R1+0xd4] ;  /* 0x0000d40001267983 */ /* 0x000f220000100800 */
[----:B------:R-:W-:-:S03]  /*2ada0*/  FADD R0, R53, R0 ;  /* 0x0000000035007221 */ /* 0x000fc60000000000 */
[----:B------:R0:W-:Y:S04]  /*2adb0*/  STL [R1+0x740], R5 ;  /* 0x0007400501007387 */ /* 0x0001e80000100800 */
[----:B------:R-:W4:Y:S04]  /*2adc0*/  LDL R36, [R1+0xd8] ;  /* 0x0000d80001247983 */ /* 0x000f280000100800 */
[----:B------:R-:W4:Y:S04]  /*2add0*/  LDL R34, [R1+0xdc] ;  /* 0x0000dc0001227983 */ /* 0x000f280000100800 */
[----:B------:R1:W-:Y:S04]  /*2ade0*/  STL [R1+0x744], R4 ;  /* 0x0007440401007387 */ /* 0x0003e80000100800 */
[----:B0-----:R-:W4:Y:S04]  /*2adf0*/  LDL.LU R5, [R1+0x760] ;  /* 0x0007600001057983 */ /* 0x001f280000300800 */
[----:B------:R0:W-:Y:S04]  /*2ae00*/  STL [R1+0x748], R3 ;  /* 0x0007480301007387 */ /* 0x0001e80000100800 */
[----:B-1----:R-:W4:Y:S04]  /*2ae10*/  LDL.LU R4, [R1+0x764] ;  /* 0x0007640001047983 */ /* 0x002f280000300800 */
[----:B------:R1:W-:Y:S04]  /*2ae20*/  STL [R1+0x74c], R2 ;  /* 0x00074c0201007387 */ /* 0x0003e80000100800 */
[----:B0-----:R-:W4:Y:S04]  /*2ae30*/  LDL.LU R3, [R1+0x768] ;  /* 0x0007680001037983 */ /* 0x001f280000300800 */
[----:B------:R0:W-:Y:S04]  /*2ae40*/  STL [R1+0x750], R0 ;  /* 0x0007500001007387 */ /* 0x0001e80000100800 */
[----:B-1----:R-:W4:Y:S04]  /*2ae50*/  LDL.LU R2, [R1+0x76c] ;  /* 0x00076c0001027983 */ /* 0x002f280000300800 */
[----:B0-----:R-:W4:Y:S01]  /*2ae60*/  LDL.LU R0, [R1+0x770] ;  /* 0x0007700001007983 */ /* 0x001f220000300800 */
[----:B------:R-:W-:-:S03]  /*2ae70*/  FADD R9, R52, R9 ;  /* 0x0000000934097221 */ /* 0x000fc60000000000 */
[----:B------:R-:W4:Y:S04]  /*2ae80*/  LDL R37, [R1+0xa0] ;  /* 0x0000a00001257983 */ /* 0x000f280000100800 */
[----:B------:R-:W-:Y:S04]  /*2ae90*/  STL [R1+0x754], R9 ;  /* 0x0007540901007387 */ /* 0x000fe80000100800 */
[----:B------:R-:W4:Y:S01]  /*2aea0*/  LDL R35, [R1+0xa4] ;  /* 0x0000a40001237983 */ /* 0x000f220000100800 */
[----:B--2---:R-:W-:-:S05]  /*2aeb0*/  FADD R8, R51, R8 ;  /* 0x0000000833087221 */ /* 0x004fca0000000000 */
[----:B------:R-:W-:Y:S04]  /*2aec0*/  STL [R1+0x758], R8 ;  /* 0x0007580801007387 */ /* 0x000fe80000100800 */
[----:B------:R-:W2:Y:S01]  /*2aed0*/  LDL R54, [R1+0xa8] ;  /* 0x0000a80001367983 */ /* 0x000ea20000100800 */
[----:B---3--:R-:W-:-:S05]  /*2aee0*/  FADD R6, R7, R6 ;  /* 0x0000000607067221 */ /* 0x008fca0000000000 */
[----:B------:R-:W-:Y:S04]  /*2aef0*/  STL [R1+0x75c], R6 ;  /* 0x00075c0601007387 */ /* 0x000fe80000100800 */
        /* <DEDUP_REMOVED lines=8> */
[----:B------:R-:W3:Y:S01]  /*2af80*/  LDL R43, [R1+0x8c] ;  /* 0x00008c00012b7983 */ /* 0x000ee20000100800 */
[----:B----4-:R-:W-:-:S03]  /*2af90*/  FADD R5, R24, R5 ;  /* 0x0000000518057221 */ /* 0x010fc60000000000 */
[----:B------:R-:W4:Y:S04]  /*2afa0*/  LDL R42, [R1+0x90] ;  /* 0x00009000012a7983 */ /* 0x000f280000100800 */
[----:B------:R-:W4:Y:S01]  /*2afb0*/  LDL R41, [R1+0x94] ;  /* 0x0000940001297983 */ /* 0x000f220000100800 */
[----:B------:R-:W-:-:S03]  /*2afc0*/  FADD R4, R39, R4 ;  /* 0x0000000427047221 */ /* 0x000fc60000000000 */
[----:B------:R-:W4:Y:S04]  /*2afd0*/  LDL R40, [R1+0x98] ;  /* 0x0000980001287983 */ /* 0x000f280000100800 */
[----:B------:R-:W4:Y:S01]  /*2afe0*/  LDL R55, [R1+0x9c] ;  /* 0x00009c0001377983 */ /* 0x000f220000100800 */
[----:B------:R-:W-:-:S03]  /*2aff0*/  FADD R3, R38, R3 ;  /* 0x0000000326037221 */ /* 0x000fc60000000000 */
[----:B------:R-:W4:Y:S04]  /*2b000*/  LDL R53, [R1+0x60] ;  /* 0x0000600001357983 */ /* 0x000f280000100800 */
[----:B------:R-:W4:Y:S01]  /*2b010*/  LDL R51, [R1+0x64] ;  /* 0x0000640001337983 */ /* 0x000f220000100800 */
[----:B------:R-:W-:-:S03]  /*2b020*/  FADD R2, R36, R2 ;  /* 0x0000000224027221 */ /* 0x000fc60000000000 */
[----:B------:R-:W-:Y:S04]  /*2b030*/  STL [R1+0x760], R5 ;  /* 0x0007600501007387 */ /* 0x000fe80000100800 */
[----:B------:R0:W-:Y:S01]  /*2b040*/  STL [R1+0x764], R4 ;  /* 0x0007640401007387 */ /* 0x0001e20000100800 */
[----:B------:R-:W-:-:S03]  /*2b050*/  FADD R0, R34, R0 ;  /* 0x0000000022007221 */ /* 0x000fc60000000000 */
[----:B------:R-:W2:Y:S04]  /*2b060*/  LDL.LU R36, [R1+0x774] ;  /* 0x0007740001247983 */ /* 0x000ea80000300800 */
[----:B------:R1:W-:Y:S04]  /*2b070*/  STL [R1+0x768], R3 ;  /* 0x0007680301007387 */ /* 0x0003e80000100800 */
[----:B------:R-:W3:Y:S04]  /*2b080*/  LDL.LU R34, [R1+0x778] ;  /* 0x0007780001227983 */ /* 0x000ee80000300800 */
[----:B------:R1:W-:Y:S04]  /*2b090*/  STL [R1+0x76c], R2 ;  /* 0x00076c0201007387 */ /* 0x0003e80000100800 */
[----:B------:R-:W4:Y:S04]  /*2b0a0*/  LDL.LU R31, [R1+0x77c] ;  /* 0x00077c00011f7983 */ /* 0x000f280000300800 */
[----:B------:R1:W-:Y:S04]  /*2b0b0*/  STL [R1+0x770], R0 ;  /* 0x0007700001007387 */ /* 0x0003e80000100800 */
        /* <DEDUP_REMOVED lines=15> */
[----:B--2---:R-:W-:-:S01]  /*2b1b0*/  FADD R36, R37, R36 ;  /* 0x0000002425247221 */ /* 0x004fc20000000000 */
[----:B---3--:R-:W-:-:S04]  /*2b1c0*/  FADD R34, R35, R34 ;  /* 0x0000002223227221 */ /* 0x008fc80000000000 */
[----:B------:R-:W-:Y:S04]  /*2b1d0*/  STL [R1+0x774], R36 ;  /* 0x0007742401007387 */ /* 0x000fe80000100800 */
[----:B------:R-:W-:Y:S01]  /*2b1e0*/  STL [R1+0x778], R34 ;  /* 0x0007782201007387 */ /* 0x000fe20000100800 */
[----:B----4-:R-:W-:-:S03]  /*2b1f0*/  FADD R31, R54, R31 ;  /* 0x0000001f361f7221 */ /* 0x010fc60000000000 */
[----:B------:R-:W2:Y:S01]  /*2b200*/  LDL R54, [R1+0x68] ;  /* 0x0000680001367983 */ /* 0x000ea20000100800 */
[----:B------:R-:W-:-:S03]  /*2b210*/  FADD R30, R52, R30 ;  /* 0x0000001e341e7221 */ /* 0x000fc60000000000 */
[----:B------:R-:W-:Y:S01]  /*2b220*/  STL [R1+0x77c], R31 ;  /* 0x00077c1f01007387 */ /* 0x000fe20000100800 */
[----:B------:R-:W-:-:S03]  /*2b230*/  FADD R4, R7, R4 ;  /* 0x0000000407047221 */ /* 0x000fc60000000000 */
[----:B------:R-:W3:Y:S01]  /*2b240*/  LDL R52, [R1+0x6c] ;  /* 0x00006c0001347983 */ /* 0x000ee20000100800 */
[----:B------:R-:W-:-:S03]  /*2b250*/  FADD R3, R33, R3 ;  /* 0x0000000321037221 */ /* 0x000fc60000000000 */
[----:B------:R-:W-:Y:S01]  /*2b260*/  STL [R1+0x780], R30 ;  /* 0x0007801e01007387 */ /* 0x000fe20000100800 */
[----:B------:R-:W-:-:S03]  /*2b270*/  FADD R2, R32, R2 ;  /* 0x0000000220027221 */ /* 0x000fc60000000000 */
[----:B------:R-:W4:Y:S01]  /*2b280*/  LDL R7, [R1+0x70] ;  /* 0x0000700001077983 */ /* 0x000f220000100800 */
[----:B------:R-:W-:-:S03]  /*2b290*/  FADD R0, R47, R0 ;  /* 0x000000002f007221 */ /* 0x000fc60000000000 */
[----:B------:R0:W-:Y:S04]  /*2b2a0*/  STL [R1+0x784], R4 ;  /* 0x0007840401007387 */ /* 0x0001e80000100800 */
[----:B0-----:R-:W2:Y:S04]  /*2b2b0*/  LDL.LU R4, [R1+0x7bc] ;  /* 0x0007bc0001047983 */ /* 0x001ea80000300800 */
[----:B------:R0:W-:Y:S04]  /*2b2c0*/  STL [R1+0x788], R3 ;  /* 0x0007880301007387 */ /* 0x0001e80000100800 */
[----:B0-----:R-:W3:Y:S04]  /*2b2d0*/  LDL.LU R3, [R1+0x7c0] ;  /* 0x0007c00001037983 */ /* 0x001ee80000300800 */
[----:B------:R-:W-:Y:S04]  /*2b2e0*/  STL [R1+0x78c], R2 ;  /* 0x00078c0201007387 */ /* 0x000fe80000100800 */
[----:B------:R0:W-:Y:S04]  /*2b2f0*/  STL [R1+0x790], R0 ;  /* 0x0007900001007387 */ /* 0x0001e80000100800 */
[----:B0-----:R-:W4:Y:S04]  /*2b300*/  LDL.LU R0, [R1+0x7c4] ;  /* 0x0007c40001007983 */ /* 0x001f280000300800 */
[----:B------:R-:W4:Y:S01]  /*2b310*/  LDL.LU R2, [R1+0x7c8] ;  /* 0x0007c80001027983 */ /* 0x000f220000300800 */
[----:B------:R-:W-:-:S01]  /*2b320*/  FADD R29, R46, R29 ;  /* 0x0000001d2e1d7221 */ /* 0x000fc20000000000 */
[----:B------:R-:W-:Y:S01]  /*2b330*/  FADD R28, R45, R28 ;  /* 0x0000001c2d1c7221 */ /* 0x000fe20000000000 */
[----:B------:R-:W-:-:S01]  /*2b340*/  FADD R27, R44, R27 ;  /* 0x0000001b2c1b7221 */ /* 0x000fc20000000000 */
[----:B------:R-:W-:Y:S01]  /*2b350*/  FADD R26, R43, R26 ;  /* 0x0000001a2b1a7221 */ /* 0x000fe20000000000 */
[----:B------:R-:W-:-:S01]  /*2b360*/  FADD R25, R42, R25 ;  /* 0x000000192a197221 */ /* 0x000fc20000000000 */
[----:B------:R0:W-:Y:S01]  /*2b370*/  STL [R1+0x794], R29 ;  /* 0x0007941d01007387 */ /* 0x0001e20000100800 */
[----:B------:R-:W-:-:S01]  /*2b380*/  FADD R24, R41, R24 ;  /* 0x0000001829187221 */ /* 0x000fc20000000000 */
[----:B------:R-:W-:-:S02]  /*2b390*/  FADD R9, R40, R9 ;  /* 0x0000000928097221 */ /* 0x000fc40000000000 */
[----:B------:R-:W-:Y:S01]  /*2b3a0*/  STL [R1+0x798], R28 ;  /* 0x0007981c01007387 */ /* 0x000fe20000100800 */
[----:B------:R-:W-:-:S03]  /*2b3b0*/  FADD R8, R55, R8 ;  /* 0x0000000837087221 */ /* 0x000fc60000000000 */
[----:B------:R1:W-:Y:S01]  /*2b3c0*/  STL [R1+0x79c], R27 ;  /* 0x00079c1b01007387 */ /* 0x0003e20000100800 */
[----:B------:R-:W-:-:S03]  /*2b3d0*/  FADD R6, R53, R6 ;  /* 0x0000000635067221 */ /* 0x000fc60000000000 */
[----:B------:R-:W-:Y:S01]  /*2b3e0*/  STL [R1+0x7a0], R26 ;  /* 0x0007a01a01007387 */ /* 0x000fe20000100800 */
        /* <DEDUP_REMOVED lines=9> */
[----:B------:R-:W-:Y:S04]  /*2b480*/  STL [R1+0x7b8], R5 ;  /* 0x0007b80501007387 */ /* 0x000fe80000100800 */
[----:B------:R-:W4:Y:S04]  /*2b490*/  LDL R41, [R1+0x44] ;  /* 0x0000440001297983 */ /* 0x000f280000100800 */
[----:B------:R-:W4:Y:S04]  /*2b4a0*/  LDL R43, [R1+0x48] ;  /* 0x00004800012b7983 */ /* 0x000f280000100800 */
[----:B0-----:R-:W4:Y:S04]  /*2b4b0*/  LDL R29, [R1+0x4c] ;  /* 0x00004c00011d7983 */ /* 0x001f280000100800 */
[----:B-1----:R-:W4:Y:S04]  /*2b4c0*/  LDL R27, [R1+0x50] ;  /* 0x00005000011b7983 */ /* 0x002f280000100800 */
[----:B------:R-:W4:Y:S04]  /*2b4d0*/  LDL R39, [R1+0x54] ;  /* 0x0000540001277983 */ /* 0x000f280000100800 */
[----:B------:R-:W4:Y:S04]  /*2b4e0*/  LDL R37, [R1+0x58] ;  /* 0x0000580001257983 */ /* 0x000f280000100800 */
[----:B------:R-:W4:Y:S04]  /*2b4f0*/  LDL R35, [R1+0x5c] ;  /* 0x00005c0001237983 */ /* 0x000f280000100800 */
[----:B------:R-:W4:Y:S04]  /*2b500*/  LDL R33, [R1+0x20] ;  /* 0x0000200001217983 */ /* 0x000f280000100800 */
[----:B------:R-:W4:Y:S04]  /*2b510*/  LDL R47, [R1+0x24] ;  /* 0x00002400012f7983 */ /* 0x000f280000100800 */
[----:B------:R-:W4:Y:S01]  /*2b520*/  LDL R45, [R1+0x28] ;  /* 0x00002800012d7983 */ /* 0x000f220000100800 */
[----:B--2---:R-:W-:-:S01]  /*2b530*/  FADD R4, R54, R4 ;  /* 0x0000000436047221 */ /* 0x004fc20000000000 */
[----:B---3--:R-:W-:Y:S01]  /*2b540*/  FADD R3, R52, R3 ;  /* 0x0000000334037221 */ /* 0x008fe20000000000 */
[----:B----4-:R-:W-:-:S05]  /*2b550*/  FADD R0, R7, R0 ;  /* 0x0000000007007221 */ /* 0x010fca0000000000 */
[----:B------:R0:W-:Y:S04]  /*2b560*/  STL [R1+0x7c4], R0 ;  /* 0x0007c40001007387 */ /* 0x0001e80000100800 */
[----:B------:R1:W-:Y:S01]  /*2b570*/  STL [R1+0x7bc], R4 ;  /* 0x0007bc0401007387 */ /* 0x0003e20000100800 */
[----:B------:R-:W-:-:S03]  /*2b580*/  FADD R2, R10, R2 ;  /* 0x000000020a027221 */ /* 0x000fc60000000000 */
[----:B0-----:R-:W2:Y:S04]  /*2b590*/  LDL.LU R0, [R1+0x7fc] ;  /* 0x0007fc0001007983 */ /* 0x001ea80000300800 */
[----:B------:R0:W-:Y:S04]  /*2b5a0*/  STL [R1+0x7c0], R3 ;  /* 0x0007c00301007387 */ /* 0x0001e80000100800 */
[----:B------:R-:W3:Y:S04]  /*2b5b0*/  LDL.LU R52, [R1+0x7cc] ;  /* 0x0007cc0001347983 */ /* 0x000ee80000300800 */
[----:B------:R-:W4:Y:S04]  /*2b5c0*/  LDL.LU R54, [R1+0x7d0] ;  /* 0x0007d00001367983 */ /* 0x000f280000300800 */
[----:B------:R-:W2:Y:S04]  /*2b5d0*/  LDL.LU R40, [R1+0x7d4] ;  /* 0x0007d40001287983 */ /* 0x000ea80000300800 */
[----:B------:R0:W-:Y:S04]  /*2b5e0*/  STL [R1+0x7c8], R2 ;  /* 0x0007c80201007387 */ /* 0x0001e80000100800 */
[----:B------:R-:W2:Y:S04]  /*2b5f0*/  LDL.LU R42, [R1+0x7d8] ;  /* 0x0007d800012a7983 */ /* 0x000ea80000300800 */
[----:B------:R-:W2:Y:S04]  /*2b600*/  LDL.LU R31, [R1+0x7dc] ;  /* 0x0007dc00011f7983 */ /* 0x000ea80000300800 */
[----:B------:R-:W2:Y:S04]  /*2b610*/  LDL.LU R9, [R1+0x7e0] ;  /* 0x0007e00001097983 */ /* 0x000ea80000300800 */
[----:B------:R-:W2:Y:S04]  /*2b620*/  LDL.LU R8, [R1+0x7e4] ;  /* 0x0007e40001087983 */ /* 0x000ea80000300800 */
[----:B------:R-:W2:Y:S04]  /*2b630*/  LDL.LU R6, [R1+0x7e8] ;  /* 0x0007e80001067983 */ /* 0x000ea80000300800 */
[----:B------:R-:W2:Y:S04]  /*2b640*/  LDL.LU R5, [R1+0x7ec] ;  /* 0x0007ec0001057983 */ /* 0x000ea80000300800 */
[----:B-1----:R-:W2:Y:S04]  /*2b650*/  LDL.LU R4, [R1+0x7f0] ;  /* 0x0007f00001047983 */ /* 0x002ea80000300800 */
[----:B0-----:R-:W2:Y:S04]  /*2b660*/  LDL.LU R3, [R1+0x7f4] ;  /* 0x0007f40001037983 */ /* 0x001ea80000300800 */
[----:B------:R-:W2:Y:S04]  /*2b670*/  LDL.LU R2, [R1+0x7f8] ;  /* 0x0007f80001027983 */ /* 0x000ea80000300800 */
[----:B------:R-:W2:Y:S04]  /*2b680*/  LDL R44, [R1+0x2c] ;  /* 0x00002c00012c7983 */ /* 0x000ea80000100800 */
[----:B------:R-:W2:Y:S04]  /*2b690*/  LDL R46, [R1+0x30] ;  /* 0x00003000012e7983 */ /* 0x000ea80000100800 */
[----:B------:R-:W2:Y:S04]  /*2b6a0*/  LDL R32, [R1+0x34] ;  /* 0x0000340001207983 */ /* 0x000ea80000100800 */
[----:B------:R-:W2:Y:S04]  /*2b6b0*/  LDL R34, [R1+0x38] ;  /* 0x0000380001227983 */ /* 0x000ea80000100800 */
[----:B------:R-:W2:Y:S04]  /*2b6c0*/  LDL R36, [R1+0x3c] ;  /* 0x00003c0001247983 */ /* 0x000ea80000100800 */
[----:B------:R-:W2:Y:S04]  /*2b6d0*/  LDL R38, [R1] ;  /* 0x0000000001267983 */ /* 0x000ea80000100800 */
[----:B------:R-:W2:Y:S04]  /*2b6e0*/  LDL R24, [R1+0x4] ;  /* 0x0000040001187983 */ /* 0x000ea80000100800 */
[----:B------:R-:W2:Y:S04]  /*2b6f0*/  LDL R30, [R1+0x8] ;  /* 0x00000800011e7983 */ /* 0x000ea80000100800 */
[----:B------:R-:W2:Y:S04]  /*2b700*/  LDL R28, [R1+0xc] ;  /* 0x00000c00011c7983 */ /* 0x000ea80000100800 */
[----:B------:R-:W2:Y:S04]  /*2b710*/  LDL R26, [R1+0x10] ;  /* 0x00001000011a7983 */ /* 0x000ea80000100800 */
[----:B------:R-:W2:Y:S04]  /*2b720*/  LDL R25, [R1+0x14] ;  /* 0x0000140001197983 */ /* 0x000ea80000100800 */
[----:B------:R-:W2:Y:S04]  /*2b730*/  LDL R7, [R1+0x18] ;  /* 0x0000180001077983 */ /* 0x000ea80000100800 */
[----:B------:R-:W2:Y:S01]  /*2b740*/  LDL R10, [R1+0x1c] ;  /* 0x00001c00010a7983 */ /* 0x000ea20000100800 */
[----:B---3--:R-:W-:-:S03]  /*2b750*/  FADD R52, R51, R52 ;  /* 0x0000003433347221 */ /* 0x008fc60000000000 */
[----:B------:R-:W3:Y:S01]  /*2b760*/  LDL.LU R51, [R1+0xc54] ;  /* 0x000c540001337983 */ /* 0x000ee20000300800 */
[----:B----4-:R-:W-:-:S03]  /*2b770*/  FADD R54, R53, R54 ;  /* 0x0000003635367221 */ /* 0x010fc60000000000 */
[----:B------:R0:W-:Y:S01]  /*2b780*/  STL [R1+0x7cc], R52 ;  /* 0x0007cc3401007387 */ /* 0x0001e20000100800 */
[----:B--2---:R-:W-:-:S03]  /*2b790*/  FADD R40, R55, R40 ;  /* 0x0000002837287221 */ /* 0x004fc60000000000 */
[----:B0-----:R-:W2:Y:S01]  /*2b7a0*/  LDL.LU R52, [R1+0xc50] ;  /* 0x000c500001347983 */ /* 0x001ea20000300800 */
[----:B------:R-:W-:-:S03]  /*2b7b0*/  FADD R42, R41, R42 ;  /* 0x0000002a292a7221 */ /* 0x000fc60000000000 */
[----:B------:R-:W4:Y:S04]  /*2b7c0*/  LDL.LU R53, [R1+0xc4c] ;  /* 0x000c4c0001357983 */ /* 0x000f280000300800 */
[----:B------:R0:W-:Y:S01]  /*2b7d0*/  STL [R1+0x7d0], R54 ;  /* 0x0007d03601007387 */ /* 0x0001e20000100800 */
[----:B------:R-:W-:-:S01]  /*2b7e0*/  FADD R31, R43, R31 ;  /* 0x0000001f2b1f7221 */ /* 0x000fc20000000000 */
[----:B------:R-:W-:Y:S01]  /*2b7f0*/  FADD R9, R29, R9 ;  /* 0x000000091d097221 */ /* 0x000fe20000000000 */
[----:B------:R-:W-:-:S01]  /*2b800*/  FADD R8, R27, R8 ;  /* 0x000000081b087221 */ /* 0x000fc20000000000 */
[----:B0-----:R-:W4:Y:S04]  /*2b810*/  LDL.LU R54, [R1+0xc48] ;  /* 0x000c480001367983 */ /* 0x001f280000300800 */
        /* <DEDUP_REMOVED lines=9> */
[----:B------:R-:W-:-:S02]  /*2b8b0*/  FADD R0, R45, R0 ;  /* 0x000000002d007221 */ /* 0x000fc40000000000 */
[----:B0-----:R-:W4:Y:S04]  /*2b8c0*/  LDL.LU R42, [R1+0xc38] ;  /* 0x000c3800012a7983 */ /* 0x001f280000300800 */
[----:B------:R-:W4:Y:S04]  /*2b8d0*/  LDL.LU R43, [R1+0xc34] ;  /* 0x000c3400012b7983 */ /* 0x000f280000300800 */
[----:B------:R0:W-:Y:S04]  /*2b8e0*/  STL [R1+0x7dc], R31 ;  /* 0x0007dc1f01007387 */ /* 0x0001e80000100800 */
[----:B------:R1:W-:Y:S04]  /*2b8f0*/  STL [R1+0x7e0], R9 ;  /* 0x0007e00901007387 */ /* 0x0003e80000100800 */
[----:B------:R1:W-:Y:S01]  /*2b900*/  STL [R1+0x7e4], R8 ;  /* 0x0007e40801007387 */ /* 0x0003e20000100800 */
[----:B------:R-:W-:-:S03]  /*2b910*/  FADD R2, R47, R2 ;  /* 0x000000022f027221 */ /* 0x000fc60000000000 */
[----:B------:R1:W-:Y:S04]  /*2b920*/  STL [R1+0x7e8], R6 ;  /* 0x0007e80601007387 */ /* 0x0003e80000100800 */
[----:B------:R1:W-:Y:S04]  /*2b930*/  STL [R1+0x7ec], R5 ;  /* 0x0007ec0501007387 */ /* 0x0003e80000100800 */
[----:B------:R1:W-:Y:S04]  /*2b940*/  STL [R1+0x7f0], R4 ;  /* 0x0007f00401007387 */ /* 0x0003e80000100800 */
[----:B------:R-:W3:Y:S04]  /*2b950*/  LDL.LU R45, [R1+0x800] ;  /* 0x00080000012d7983 */ /* 0x000ee80000300800 */
[----:B------:R1:W-:Y:S04]  /*2b960*/  STL [R1+0x7f4], R3 ;  /* 0x0007f40301007387 */ /* 0x0003e80000100800 */
[----:B------:R-:W2:Y:S04]  /*2b970*/  LDL.LU R47, [R1+0x804] ;  /* 0x00080400012f7983 */ /* 0x000ea80000300800 */
[----:B------:R1:W-:Y:S04]  /*2b980*/  STL [R1+0x7f8], R2 ;  /* 0x0007f80201007387 */ /* 0x0003e80000100800 */
[----:B------:R-:W4:Y:S04]  /*2b990*/  LDL.LU R33, [R1+0x808] ;  /* 0x0008080001217983 */ /* 0x000f280000300800 */
[----:B------:R1:W-:Y:S04]  /*2b9a0*/  STL [R1+0x7fc], R0 ;  /* 0x0007fc0001007387 */ /* 0x0003e80000100800 */
[----:B------:R-:W4:Y:S04]  /*2b9b0*/  LDL.LU R35, [R1+0x80c] ;  /* 0x00080c0001237983 */ /* 0x000f280000300800 */
[----:B------:R-:W4:Y:S04]  /*2b9c0*/  LDL.LU R37, [R1+0x810] ;  /* 0x0008100001257983 */ /* 0x000f280000300800 */
[----:B------:R-:W4:Y:S04]  /*2b9d0*/  LDL.LU R39, [R1+0x814] ;  /* 0x0008140001277983 */ /* 0x000f280000300800 */
[----:B0-----:R-:W4:Y:S04]  /*2b9e0*/  LDL.LU R31, [R1+0x818] ;  /* 0x00081800011f7983 */ /* 0x001f280000300800 */
[----:B------:R-:W4:Y:S04]  /*2b9f0*/  LDL.LU R29, [R1+0x81c] ;  /* 0x00081c00011d7983 */ /* 0x000f280000300800 */
[----:B------:R-:W4:Y:S04]  /*2ba00*/  LDL.LU R27, [R1+0x820] ;  /* 0x00082000011b7983 */ /* 0x000f280000300800 */
[----:B-1----:R-:W4:Y:S04]  /*2ba10*/  LDL.LU R9, [R1+0x824] ;  /* 0x0008240001097983 */ /* 0x002f280000300800 */
[----:B------:R-:W4:Y:S04]  /*2ba20*/  LDL.LU R8, [R1+0x828] ;  /* 0x0008280001087983 */ /* 0x000f280000300800 */
[----:B------:R-:W4:Y:S04]  /*2ba30*/  LDL.LU R6, [R1+0x82c] ;  /* 0x00082c0001067983 */ /* 0x000f280000300800 */
[----:B------:R-:W4:Y:S04]  /*2ba40*/  LDL.LU R5, [R1+0x830] ;  /* 0x0008300001057983 */ /* 0x000f280000300800 */
[----:B------:R-:W4:Y:S04]  /*2ba50*/  LDL.LU R4, [R1+0x834] ;  /* 0x0008340001047983 */ /* 0x000f280000300800 */
[----:B------:R-:W4:Y:S04]  /*2ba60*/  LDL.LU R3, [R1+0x838] ;  /* 0x0008380001037983 */ /* 0x000f280000300800 */
[----:B------:R-:W4:Y:S04]  /*2ba70*/  LDL.LU R2, [R1+0x83c] ;  /* 0x00083c0001027983 */ /* 0x000f280000300800 */
[----:B------:R-:W4:Y:S01]  /*2ba80*/  LDL.LU R0, [R1+0x840] ;  /* 0x0008400001007983 */ /* 0x000f220000300800 */
[----:B---3--:R-:W-:-:S03]  /*2ba90*/  FADD R45, R44, R45 ;  /* 0x0000002d2c2d7221 */ /* 0x008fc60000000000 */
[----:B------:R-:W3:Y:S04]  /*2baa0*/  LDL.LU R44, [R1+0xc30] ;  /* 0x000c3000012c7983 */ /* 0x000ee80000300800 */
[----:B------:R0:W-:Y:S01]  /*2bab0*/  STL [R1+0x800], R45 ;  /* 0x0008002d01007387 */ /* 0x0001e20000100800 */
[----:B--2---:R-:W-:-:S03]  /*2bac0*/  FADD R47, R46, R47 ;  /* 0x0000002f2e2f7221 */ /* 0x004fc60000000000 */
[----:B0-----:R-:W2:Y:S01]  /*2bad0*/  LDL.LU R45, [R1+0xc2c] ;  /* 0x000c2c00012d7983 */ /* 0x001ea20000300800 */
[----:B----4-:R-:W-:-:S03]  /*2bae0*/  FADD R33, R32, R33 ;  /* 0x0000002120217221 */ /* 0x010fc60000000000 */
[----:B------:R-:W4:Y:S04]  /*2baf0*/  LDL.LU R46, [R1+0xc28] ;  /* 0x000c2800012e7983 */ /* 0x000f280000300800 */
[----:B------:R0:W-:Y:S01]  /*2bb00*/  STL [R1+0x804], R47 ;  /* 0x0008042f01007387 */ /* 0x0001e20000100800 */
[----:B------:R-:W-:-:S01]  /*2bb10*/  FADD R35, R34, R35 ;  /* 0x0000002322237221 */ /* 0x000fc20000000000 */
[----:B------:R-:W-:Y:S02]  /*2bb20*/  FADD R37, R36, R37 ;  /* 0x0000002524257221 */ /* 0x000fe40000000000 */
        /* <DEDUP_REMOVED lines=27> */
[----:B------:R1:W-:Y:S04]  /*2bce0*/  STL [R1+0x820], R27 ;  /* 0x0008201b01007387 */ /* 0x0003e80000100800 */
[----:B------:R1:W-:Y:S04]  /*2bcf0*/  STL [R1+0x824], R9 ;  /* 0x0008240901007387 */ /* 0x0003e80000100800 */
[----:B------:R1:W-:Y:S01]  /*2bd00*/  STL [R1+0x828], R8 ;  /* 0x0008280801007387 */ /* 0x0003e20000100800 */
[----:B------:R-:W-:-:S03]  /*2bd10*/  FADD R0, R227, R0 ;  /* 0x00000000e3007221 */ /* 0x000fc60000000000 */
[----:B------:R1:W-:Y:S04]  /*2bd20*/  STL [R1+0x82c], R6 ;  /* 0x00082c0601007387 */ /* 0x0003e80000100800 */
[----:B------:R1:W-:Y:S04]  /*2bd30*/  STL [R1+0x830], R5 ;  /* 0x0008300501007387 */ /* 0x0003e80000100800 */
[----:B------:R1:W-:Y:S04]  /*2bd40*/  STL [R1+0x834], R4 ;  /* 0x0008340401007387 */ /* 0x0003e80000100800 */
[----:B0-----:R-:W3:Y:S04]  /*2bd50*/  LDL.LU R31, [R1+0x844] ;  /* 0x00084400011f7983 */ /* 0x001ee80000300800 */
[----:B------:R0:W-:Y:S04]  /*2bd60*/  STL [R1+0x838], R3 ;  /* 0x0008380301007387 */ /* 0x0001e80000100800 */
[----:B------:R-:W2:Y:S04]  /*2bd70*/  LDL.LU R30, [R1+0x848] ;  /* 0x00084800011e7983 */ /* 0x000ea80000300800 */
[----:B------:R0:W-:Y:S04]  /*2bd80*/  STL [R1+0x83c], R2 ;  /* 0x00083c0201007387 */ /* 0x0001e80000100800 */
[----:B-1----:R-:W4:Y:S04]  /*2bd90*/  LDL.LU R29, [R1+0x84c] ;  /* 0x00084c00011d7983 */ /* 0x002f280000300800 */
        /* <DEDUP_REMOVED lines=14> */
[----:B-1----:R-:W4:Y:S01]  /*2be80*/  LDL.LU R0, [R1+0x884] ;  /* 0x0008840001007983 */ /* 0x002f220000300800 */
[----:B---3--:R-:W-:-:S01]  /*2be90*/  FADD R31, R228, R31 ;  /* 0x0000001fe41f7221 */ /* 0x008fc20000000000 */
[----:B--2---:R-:W-:-:S04]  /*2bea0*/  FADD R30, R229, R30 ;  /* 0x0000001ee51e7221 */ /* 0x004fc80000000000 */
[----:B------:R0:W-:Y:S01]  /*2beb0*/  STL [R1+0x844], R31 ;  /* 0x0008441f01007387 */ /* 0x0001e20000100800 */
[----:B----4-:R-:W-:-:S03]  /*2bec0*/  FADD R29, R230, R29 ;  /* 0x0000001de61d7221 */ /* 0x010fc60000000000 */
[----:B------:R1:W-:Y:S01]  /*2bed0*/  STL [R1+0x848], R30 ;  /* 0x0008481e01007387 */ /* 0x0003e20000100800 */
[----:B------:R-:W-:-:S03]  /*2bee0*/  FADD R28, R231, R28 ;  /* 0x0000001ce71c7221 */ /* 0x000fc60000000000 */
        /* <DEDUP_REMOVED lines=24> */
[----:B0-----:R-:W4:Y:S01]  /*2c070*/  LDL.LU R31, [R1+0x888] ;  /* 0x00088800011f7983 */ /* 0x001f220000300800 */
[----:B------:R-:W-:-:S03]  /*2c080*/  FADD R0, R212, R0 ;  /* 0x00000000d4007221 */ /* 0x000fc60000000000 */
[----:B------:R0:W-:Y:S04]  /*2c090*/  STL [R1+0x87c], R3 ;  /* 0x00087c0301007387 */ /* 0x0001e80000100800 */
[----:B-1----:R-:W4:Y:S04]  /*2c0a0*/  LDL.LU R30, [R1+0x88c] ;  /* 0x00088c00011e7983 */ /* 0x002f280000300800 */
[----:B------:R1:W-:Y:S04]  /*2c0b0*/  STL [R1+0x880], R2 ;  /* 0x0008800201007387 */ /* 0x0003e80000100800 */
[----:B--2---:R-:W2:Y:S04]  /*2c0c0*/  LDL.LU R29, [R1+0x890] ;  /* 0x00089000011d7983 */ /* 0x004ea80000300800 */
[----:B------:R1:W-:Y:S04]  /*2c0d0*/  STL [R1+0x884], R0 ;  /* 0x0008840001007387 */ /* 0x0003e80000100800 */
        /* <DEDUP_REMOVED lines=13> */
[----:B------:R-:W4:Y:S01]  /*2c1b0*/  LDL.LU R0, [R1+0x8c8] ;  /* 0x0008c80001007983 */ /* 0x000f220000300800 */
[----:B------:R-:W-:-:S01]  /*2c1c0*/  FADD R31, R213, R31 ;  /* 0x0000001fd51f7221 */ /* 0x000fc20000000000 */
[----:B------:R-:W-:-:S04]  /*2c1d0*/  FADD R30, R214, R30 ;  /* 0x0000001ed61e7221 */ /* 0x000fc80000000000 */
[----:B------:R0:W-:Y:S01]  /*2c1e0*/  STL [R1+0x888], R31 ;  /* 0x0008881f01007387 */ /* 0x0001e20000100800 */
[----:B--2---:R-:W-:-:S03]  /*2c1f0*/  FADD R29, R215, R29 ;  /* 0x0000001dd71d7221 */ /* 0x004fc60000000000 */
[----:B------:R1:W-:Y:S01]  /*2c200*/  STL [R1+0x88c], R30 ;  /* 0x00088c1e01007387 */ /* 0x0003e20000100800 */
[----:B---3--:R-:W-:-:S03]  /*2c210*/  FADD R28, R200, R28 ;  /* 0x0000001cc81c7221 */ /* 0x008fc60000000000 */
        /* <DEDUP_REMOVED lines=455> */
[----:B------:R-:W-:Y:S01]  /*2de90*/  STL [R1+0xaec], R31 ;  /* 0x000aec1f01007387 */ /* 0x000fe20000100800 */
[----:B--2---:R-:W-:-:S03]  /*2dea0*/  FADD R29, R48, R29 ;  /* 0x0000001d301d7221 */ /* 0x004fc60000000000 */
[----:B------:R-:W-:Y:S01]  /*2deb0*/  STL [R1+0xaf0], R30 ;  /* 0x000af01e01007387 */ /* 0x000fe20000100800 */
[----:B---3--:R-:W-:-:S03]  /*2dec0*/  FADD R28, R49, R28 ;  /* 0x0000001c311c7221 */ /* 0x008fc60000000000 */
[----:B------:R-:W-:Y:S01]  /*2ded0*/  STL [R1+0xaf4], R29 ;  /* 0x000af41d01007387 */ /* 0x000fe20000100800 */
[----:B----4-:R-:W-:-:S03]  /*2dee0*/  FADD R27, R50, R27 ;  /* 0x0000001b321b7221 */ /* 0x010fc60000000000 */
        /* <DEDUP_REMOVED lines=10> */
[----:B------:R1:W-:Y:S01]  /*2df90*/  STL [R1+0xb0c], R9 ;  /* 0x000b0c0901007387 */ /* 0x0003e20000100800 */
        /* <DEDUP_REMOVED lines=14> */
[----:B------:R-:W4:Y:S04]  /*2e080*/  LDL.LU R26, [R1+0xb34] ;  /* 0x000b3400011a7983 */ /* 0x000f280000300800 */
[----:B------:R0:W-:Y:S04]  /*2e090*/  STL [R1+0xb28], R2 ;  /* 0x000b280201007387 */ /* 0x0001e80000100800 */
[----:B------:R-:W4:Y:S04]  /*2e0a0*/  LDL.LU R27, [R1+0xb38] ;  /* 0x000b3800011b7983 */ /* 0x000f280000300800 */
[----:B------:R0:W-:Y:S04]  /*2e0b0*/  STL [R1+0xb2c], R0 ;  /* 0x000b2c0001007387 */ /* 0x0001e80000100800 */
[----:B------:R-:W4:Y:S04]  /*2e0c0*/  LDL.LU R28, [R1+0xb3c] ;  /* 0x000b3c00011c7983 */ /* 0x000f280000300800 */
[----:B------:R-:W4:Y:S04]  /*2e0d0*/  LDL.LU R29, [R1+0xb40] ;  /* 0x000b4000011d7983 */ /* 0x000f280000300800 */
[----:B------:R-:W4:Y:S04]  /*2e0e0*/  LDL.LU R30, [R1+0xb44] ;  /* 0x000b4400011e7983 */ /* 0x000f280000300800 */
[----:B------:R-:W4:Y:S04]  /*2e0f0*/  LDL.LU R31, [R1+0xb48] ;  /* 0x000b4800011f7983 */ /* 0x000f280000300800 */
[----:B-1----:R-:W4:Y:S04]  /*2e100*/  LDL.LU R9, [R1+0xb4c] ;  /* 0x000b4c0001097983 */ /* 0x002f280000300800 */
[----:B--2---:R-:W2:Y:S04]  /*2e110*/  LDL.LU R8, [R1+0xb50] ;  /* 0x000b500001087983 */ /* 0x004ea80000300800 */
[----:B---3--:R-:W3:Y:S04]  /*2e120*/  LDL.LU R6, [R1+0xb54] ;  /* 0x000b540001067983 */ /* 0x008ee80000300800 */
[----:B----4-:R-:W4:Y:S04]  /*2e130*/  LDL.LU R5, [R1+0xb58] ;  /* 0x000b580001057983 */ /* 0x010f280000300800 */
[----:B------:R-:W4:Y:S04]  /*2e140*/  LDL.LU R4, [R1+0xb5c] ;  /* 0x000b5c0001047983 */ /* 0x000f280000300800 */
[----:B0-----:R-:W4:Y:S04]  /*2e150*/  LDL.LU R3, [R1+0xb60] ;  /* 0x000b600001037983 */ /* 0x001f280000300800 */
[----:B------:R-:W4:Y:S04]  /*2e160*/  LDL.LU R2, [R1+0xb64] ;  /* 0x000b640001027983 */ /* 0x000f280000300800 */
[----:B------:R-:W4:Y:S04]  /*2e170*/  LDL.LU R0, [R1+0xb68] ;  /* 0x000b680001007983 */ /* 0x000f280000300800 */
[----:B------:R-:W4:Y:S04]  /*2e180*/  LDL.LU R10, [R1+0xb6c] ;  /* 0x000b6c00010a7983 */ /* 0x000f280000300800 */
[----:B------:R-:W4:Y:S01]  /*2e190*/  LDL.LU R7, [R1+0xb70] ;  /* 0x000b700001077983 */ /* 0x000f220000300800 */
[----:B------:R-:W-:-:S05]  /*2e1a0*/  FADD R25, R47, R25 ;  /* 0x000000192f197221 */ /* 0x000fca0000000000 */
[----:B------:R0:W-:Y:S01]  /*2e1b0*/  STL [R1+0xb30], R25 ;  /* 0x000b301901007387 */ /* 0x0001e20000100800 */
[----:B------:R-:W-:-:S03]  /*2e1c0*/  FADD R26, R32, R26 ;  /* 0x0000001a201a7221 */ /* 0x000fc60000000000 */
[----:B0-----:R-:W4:Y:S01]  /*2e1d0*/  LDL.LU R25, [R1+0xbfc] ;  /* 0x000bfc0001197983 */ /* 0x001f220000300800 */
[----:B------:R-:W-:-:S03]  /*2e1e0*/  FADD R27, R33, R27 ;  /* 0x0000001b211b7221 */ /* 0x000fc60000000000 */
[----:B------:R0:W-:Y:S01]  /*2e1f0*/  STL [R1+0xb34], R26 ;  /* 0x000b341a01007387 */ /* 0x0001e20000100800 */
[----:B------:R-:W-:-:S01]  /*2e200*/  FADD R28, R34, R28 ;  /* 0x0000001c221c7221 */ /* 0x000fc20000000000 */
[----:B------:R-:W-:Y:S02]  /*2e210*/  FADD R29, R35, R29 ;  /* 0x0000001d231d7221 */ /* 0x000fe40000000000 */
[----:B0-----:R-:W4:Y:S01]  /*2e220*/  LDL.LU R26, [R1+0xbf8] ;  /* 0x000bf800011a7983 */ /* 0x001f220000300800 */
[----:B------:R-:W-:-:S03]  /*2e230*/  FADD R30, R36, R30 ;  /* 0x0000001e241e7221 */ /* 0x000fc60000000000 */
[----:B------:R0:W-:Y:S01]  /*2e240*/  STL [R1+0xb38], R27 ;  /* 0x000b381b01007387 */ /* 0x0001e20000100800 */
[----:B------:R-:W-:-:S03]  /*2e250*/  FADD R31, R37, R31 ;  /* 0x0000001f251f7221 */ /* 0x000fc60000000000 */
[----:B0-----:R-:W4:Y:S04]  /*2e260*/  LDL.LU R27, [R1+0xbf4] ;  /* 0x000bf400011b7983 */ /* 0x001f280000300800 */
[----:B------:R0:W-:Y:S04]  /*2e270*/  STL [R1+0xb3c], R28 ;  /* 0x000b3c1c01007387 */ /* 0x0001e80000100800 */
[----:B0-----:R-:W4:Y:S04]  /*2e280*/  LDL.LU R28, [R1+0xbf0] ;  /* 0x000bf000011c7983 */ /* 0x001f280000300800 */
[----:B------:R0:W-:Y:S04]  /*2e290*/  STL [R1+0xb40], R29 ;  /* 0x000b401d01007387 */ /* 0x0001e80000100800 */
[----:B0-----:R-:W4:Y:S04]  /*2e2a0*/  LDL.LU R29, [R1+0xbec] ;  /* 0x000bec00011d7983 */ /* 0x001f280000300800 */
[----:B------:R0:W-:Y:S04]  /*2e2b0*/  STL [R1+0xb44], R30 ;  /* 0x000b441e01007387 */ /* 0x0001e80000100800 */
[----:B0-----:R-:W4:Y:S04]  /*2e2c0*/  LDL.LU R30, [R1+0xbe8] ;  /* 0x000be800011e7983 */ /* 0x001f280000300800 */
[----:B------:R0:W-:Y:S04]  /*2e2d0*/  STL [R1+0xb48], R31 ;  /* 0x000b481f01007387 */ /* 0x0001e80000100800 */
[----:B0-----:R-:W4:Y:S01]  /*2e2e0*/  LDL.LU R31, [R1+0xbe4] ;  /* 0x000be400011f7983 */ /* 0x001f220000300800 */
[----:B------:R-:W-:-:S01]  /*2e2f0*/  FADD R9, R38, R9 ;  /* 0x0000000926097221 */ /* 0x000fc20000000000 */
[----:B--2---:R-:W-:Y:S01]  /*2e300*/  FADD R8, R39, R8 ;  /* 0x0000000827087221 */ /* 0x004fe20000000000 */
[----:B---3--:R-:W-:-:S03]  /*2e310*/  FADD R6, R24, R6 ;  /* 0x0000000618067221 */ /* 0x008fc60000000000 */
[----:B------:R0:W-:Y:S04]  /*2e320*/  STL [R1+0xb4c], R9 ;  /* 0x000b4c0901007387 */ /* 0x0001e80000100800 */
[----:B0-----:R0:W5:Y:S04]  /*2e330*/  LDL.LU R9, [R1+0xbe0] ;  /* 0x000be00001097983 */ /* 0x0011680000300800 */
[----:B------:R1:W-:Y:S04]  /*2e340*/  STL [R1+0xb50], R8 ;  /* 0x000b500801007387 */ /* 0x0003e80000100800 */
[----:B-1----:R0:W5:Y:S04]  /*2e350*/  LDL.LU R8, [R1+0xbdc] ;  /* 0x000bdc0001087983 */ /* 0x0021680000300800 */
[----:B------:R1:W-:Y:S04]  /*2e360*/  STL [R1+0xb54], R6 ;  /* 0x000b540601007387 */ /* 0x0003e80000100800 */
[----:B-1----:R0:W5:Y:S01]  /*2e370*/  LDL.LU R6, [R1+0xbd8] ;  /* 0x000bd80001067983 */ /* 0x0021620000300800 */
[----:B------:R-:W-:Y:S01]  /*2e380*/  UMOV UR4, URZ ;  /* 0x0000003f00047c82 */ /* 0x000fe20008000000 */
[----:B----4-:R-:W-:-:S05]  /*2e390*/  FADD R5, R25, R5 ;  /* 0x0000000519057221 */ /* 0x010fca0000000000 */
[----:B------:R1:W-:Y:S01]  /*2e3a0*/  STL [R1+0xb58], R5 ;  /* 0x000b580501007387 */ /* 0x0003e20000100800 */
[----:B------:R-:W-:-:S03]  /*2e3b0*/  FADD R4, R26, R4 ;  /* 0x000000041a047221 */ /* 0x000fc60000000000 */
[----:B-1----:R0:W5:Y:S04]  /*2e3c0*/  LDL.LU R5, [R1+0xbd4] ;  /* 0x000bd40001057983 */ /* 0x0021680000300800 */
        /* <DEDUP_REMOVED lines=11> */
[----:B-1----:R0:W5:Y:S01]  /*2e480*/  LDL.LU R0, [R1+0xbc4] ;  /* 0x000bc40001007983 */ /* 0x0021620000300800 */
[----:B------:R-:W-:-:S05]  /*2e490*/  FADD R7, R7, R31 ;  /* 0x0000001f07077221 */ /* 0x000fca0000000000 */
[----:B------:R1:W-:Y:S04]  /*2e4a0*/  STL [R1+0xb70], R7 ;  /* 0x000b700701007387 */ /* 0x0003e80000100800 */
[----:B------:R0:W-:Y:S01]  /*2e4b0*/  STL [R1+0xb6c], R10 ;  /* 0x000b6c0a01007387 */ /* 0x0001e20000100800 */
[----:B-1----:R-:W-:-:S07]  /*2e4c0*/  IMAD.U32 R7, RZ, RZ, UR4 ;  /* 0x00000004ff077e24 */ /* 0x002fce000f8e00ff */
.L_x_28:
[----:B------:R-:W-:Y:S05]  /*2e4d0*/  @!P1 BRA `(.L_x_29) ;  /* 0x0000000000049947 */ /* 0x000fea0003800000 */
[----:B------:R-:W-:Y:S01]  /*2e4e0*/  BPT.TRAP 0x1 ;  /* 0x000000040000795c */ /* 0x000fe20000300000 */
.L_x_29:
[----:B-----5:R1:W-:Y:S04]  /*2e4f0*/  STL [R1+0xbc8], R2 ;  /* 0x000bc80201007387 */ /* 0x0203e80000100800 */
[----:B0-----:R-:W2:Y:S04]  /*2e500*/  LDL R10, [R1+0xb9c] ;  /* 0x000b9c00010a7983 */ /* 0x001ea80000100800 */
[----:B-1----:R-:W3:Y:S04]  /*2e510*/  LDL R2, [R1+0xba8] ;  /* 0x000ba80001027983 */ /* 0x002ee80000100800 */
[----:B------:R0:W-:Y:S04]  /*2e520*/  STL [R1+0xbc4], R0 ;  /* 0x000bc40001007387 */ /* 0x0001e80000100800 */
[----:B0-----:R-:W4:Y:S01]  /*2e530*/  LDL R0, [R1+0xba4] ;  /* 0x000ba40001007983 */ /* 0x001f220000100800 */
[----:B------:R-:W-:-:S02]  /*2e540*/  R2UR UR6, R9 ;  /* 0x00000000090672ca */ /* 0x000fc400000e0000 */
[----:B------:R-:W-:Y:S02]  /*2e550*/  R2UR UR5, R6 ;  /* 0x00000000060572ca */ /* 0x000fe400000e0000 */
[----:B--2---:R-:W-:-:S09]  /*2e560*/  ISETP.NE.AND P0, PT, R10, RZ, PT ;  /* 0x000000ff0a00720c */ /* 0x004fd20003f05270 */
[----:B------:R-:W-:-:S05]  /*2e570*/  IMAD.U32 R10, RZ, RZ, UR6 ;  /* 0x00000006ff0a7e24 */ /* 0x000fca000f8e00ff */
[----:B------:R-:W-:-:S05]  /*2e580*/  @P0 LEA R10, R10, UR5, 0x3 ;  /* 0x000000050a0a0c11 */ /* 0x000fca000f8e18ff */
[----:B------:R-:W-:Y:S01]  /*2e590*/  @P0 VIADD R10, R10, 0x10 ;  /* 0x000000100a0a0836 */ /* 0x000fe20000000000 */
[----:B---3--:R-:W-:Y:S02]  /*2e5a0*/  R2UR UR4, R2 ;  /* 0x00000000020472ca */ /* 0x008fe400000e0000 */
[----:B------:R0:W5:Y:S02]  /*2e5b0*/  LDL.LU R2, [R1+0xbc8] ;  /* 0x000bc80001027983 */ /* 0x0001640000300800 */
[----:B----4-:R-:W-:Y:S02]  /*2e5c0*/  @P0 PRMT R10, R0, 0x654, R10 ;  /* 0x00000654000a0816 */ /* 0x010fe4000000000a */
[----:B------:R0:W5:Y:S02]  /*2e5d0*/  LDL.LU R0, [R1+0xbc4] ;  /* 0x000bc40001007983 */ /* 0x0001640000300800 */
[----:B------:R0:W-:Y:S05]  /*2e5e0*/  @P0 SYNCS.ARRIVE.TRANS64.RED.A1T0 RZ, [R10+URZ], RZ ;  /* 0x000000ff0aff09a7 */ /* 0x0001ea000810043f */
[----:B------:R-:W-:-:S06]  /*2e5f0*/  UISETP.GT.U32.AND UP0, UPT, UR4, 0x1, UPT ;  /* 0x000000010400788c */ /* 0x000fcc000bf04070 */
[----:B------:R-:W-:-:S13]  /*2e600*/  PLOP3.LUT P0, PT, PT, PT, UP0, 0x80, 0x0 ;  /* 0x000000000000781c */ /* 0x000fda0003f0f008 */
[----:B0-----:R-:W-:Y:S05]  /*2e610*/  @P0 BRA `(.L_x_30) ;  /* 0x0000000000040947 */ /* 0x001fea0003800000 */
[----:B------:R-:W-:Y:S01]  /*2e620*/  BPT.TRAP 0x1 ;  /* 0x000000040000795c */ /* 0x000fe20000300000 */
.L_x_30:
[----:B------:R-:W2:Y:S01]  /*2e630*/  LDL.LU R10, [R1+0xb74] ;  /* 0x000b7400010a7983 */ /* 0x000ea20000300800 */
[----:B------:R-:W-:Y:S02]  /*2e640*/  R2UR UR4, R5 ;  /* 0x00000000050472ca */ /* 0x000fe400000e0000 */
[----:B------:R-:W-:Y:S02]  /*2e650*/  R2UR UR5, R9 ;  /* 0x00000000090572ca */ /* 0x000fe400000e0000 */
[----:B------:R-:W-:-:S09]  /*2e660*/  R2UR UR7, R8 ;  /* 0x00000000080772ca */ /* 0x000fd200000e0000 */
[----:B------:R-:W-:Y:S02]  /*2e670*/  UIADD3 UR4, UR4, 0x1, URZ ;  /* 0x0000000104047890 */ /* 0x000fe4000fffe03f */
[----:B------:R-:W-:Y:S02]  /*2e680*/  UIADD3 UR5, UR5, 0x1, URZ ;  /* 0x0000000105057890 */ /* 0x000fe4000fffe03f */
[----:B------:R-:W-:Y:S02]  /*2e690*/  UISETP.NE.AND UP0, UPT, UR4, 0x2, UPT ;  /* 0x000000020400788c */ /* 0x000fe4000bf05270 */
[----:B------:R-:W-:-:S04]  /*2e6a0*/  UISETP.NE.AND UP1, UPT, UR5, 0x2, UPT ;  /* 0x000000020500788c */ /* 0x000fc8000bf25270 */
[----:B------:R-:W-:-:S06]  /*2e6b0*/  USEL UR5, UR5, URZ, UP1 ;  /* 0x0000003f05057287 */ /* 0x000fcc0008800000 */
[----:B------:R-:W-:Y:S01]  /*2e6c0*/  IMAD.U32 R9, RZ, RZ, UR5 ;  /* 0x00000005ff097e24 */ /* 0x000fe2000f8e00ff */
[----:B--2---:R-:W-:-:S13]  /*2e6d0*/  R2UR UR8, R10 ;  /* 0x000000000a0872ca */ /* 0x004fda00000e0000 */
[----:B------:R-:W-:Y:S02]  /*2e6e0*/  UIADD3 UR6, UR8, -0x1, URZ ;  /* 0xffffffff08067890 */ /* 0x000fe4000fffe03f */
[----:B------:R-:W-:Y:S02]  /*2e6f0*/  UISETP.GT.AND UP2, UPT, UR8, 0x1, UPT ;  /* 0x000000010800788c */ /* 0x000fe4000bf44270 */
[----:B------:R-:W-:Y:S02]  /*2e700*/  USEL UR8, UR4, URZ, UP0 ;  /* 0x0000003f04087287 */ /* 0x000fe40008000000 */
[----:B------:R-:W-:Y:S01]  /*2e710*/  IMAD.U32 R10, RZ, RZ, UR6 ;  /* 0x00000006ff0a7e24 */ /* 0x000fe2000f8e00ff */
[----:B------:R-:W-:Y:S01]  /*2e720*/  USEL UR4, URZ, 0x1, UP0 ;  /* 0x000000013f047887 */ /* 0x000fe20008000000 */
[----:B------:R-:W-:Y:S02]  /*2e730*/  PLOP3.LUT P0, PT, PT, PT, UP2, 0x80, 0x0 ;  /* 0x000000000000781c */ /* 0x000fe40003f0f028 */
[----:B------:R-:W-:Y:S01]  /*2e740*/  IMAD.U32 R5, RZ, RZ, UR8 ;  /* 0x00000008ff057e24 */ /* 0x000fe2000f8e00ff */
[----:B------:R0:W-:Y:S01]  /*2e750*/  STL [R1+0xb74], R10 ;  /* 0x000b740a01007387 */ /* 0x0001e20000100800 */
[----:B------:R-:W-:-:S03]  /*2e760*/  ULOP3.LUT UR7, UR7, UR4, URZ, 0x3c, !UPT ;  /* 0x0000000407077292 */ /* 0x000fc6000f8e3c3f */
[----:B------:R-:W-:-:S03]  /*2e770*/  UMOV UR4, 0x1 ;  /* 0x0000000100047882 */ /* 0x000fc60000000000 */
[----:B------:R-:W-:-:S03]  /*2e780*/  IMAD.U32 R8, RZ, RZ, UR7 ;  /* 0x00000007ff087e24 */ /* 0x000fc6000f8e00ff */
[----:B0-----:R-:W-:Y:S05]  /*2e790*/  @P0 BRA `(.L_x_31) ;  /* 0xfffffea400040947 */ /* 0x001fea000383ffff */
.L_x_23:
[----:B------:R-:W-:-:S13]  /*2e7a0*/  R2UR UR4, R7 ;  /* 0x00000000070472ca */ /* 0x000fda00000e0000 */
[----:B------:R-:W-:-:S04]  /*2e7b0*/  UISETP.NE.AND UP0, UPT, UR4, URZ, UPT ;  /* 0x0000003f0400728c */ /* 0x000fc8000bf05270 */
[----:B------:R-:W-:-:S06]  /*2e7c0*/  USEL UR4, URZ, 0x1, !UP0 ;  /* 0x000000013f047887 */ /* 0x000fcc000c000000 */
[----:B------:R-:W-:-:S13]  /*2e7d0*/  ISETP.NE.AND P0, PT, RZ, UR4, PT ;  /* 0x00000004ff007c0c */ /* 0x000fda000bf05270 */
[----:B------:R-:W-:Y:S05]  /*2e7e0*/  @!P0 BRA `(.L_x_32) ;  /* 0x0000006c00f08947 */ /* 0x000fea0003800000 */
[----:B------:R-:W2:Y:S04]  /*2e7f0*/  LDL.LU R7, [R1+0x42c] ;  /* 0x00042c0001077983 */ /* 0x000ea80000300800 */
[----:B------:R-:W3:Y:S04]  /*2e800*/  LDL.LU R5, [R1+0x430] ;  /* 0x0004300001057983 */ /* 0x000ee80000300800 */
[----:B------:R-:W4:Y:S04]  /*2e810*/  LDL.LU R8, [R1+0x434] ;  /* 0x0004340001087983 */ /* 0x000f280000300800 */
[----:B------:R-:W4:Y:S04]  /*2e820*/  LDL.LU R9, [R1+0x438] ;  /* 0x0004380001097983 */ /* 0x000f280000300800 */
[----:B------:R-:W4:Y:S04]  /*2e830*/  LDL.LU R10, [R1+0x43c] ;  /* 0x00043c00010a7983 */ /* 0x000f280000300800 */
[----:B------:R0:W-:Y:S04]  /*2e840*/  STL [R1+0xca4], R76 ;  /* 0x000ca44c01007387 */ /* 0x0001e80000100800 */
[----:B0-----:R-:W4:Y:S04]  /*2e850*/  LDL.LU R76, [R1+0x428] ;  /* 0x00042800014c7983 */ /* 0x001f280000300800 */
[----:B------:R0:W-:Y:S04]  /*2e860*/  STL [R1+0xca0], R77 ;  /* 0x000ca04d01007387 */ /* 0x0001e80000100800 */
[----:B0-----:R-:W4:Y:S04]  /*2e870*/  LDL.LU R77, [R1+0x424] ;  /* 0x00042400014d7983 */ /* 0x001f280000300800 */
[----:B------:R0:W-:Y:S04]  /*2e880*/  STL [R1+0xc9c], R78 ;  /* 0x000c9c4e01007387 */ /* 0x0001e80000100800 */
[----:B0-----:R-:W4:Y:S04]  /*2e890*/  LDL.LU R78, [R1+0x420] ;  /* 0x00042000014e7983 */ /* 0x001f280000300800 */
        /* <DEDUP_REMOVED lines=53> */
[----:B------:R1:W-:Y:S04]  /*2ebf0*/  STL [R1+0xbc4], R0 ;  /* 0x000bc40001007387 */ /* 0x0003e80000100800 */
[----:B0-----:R-:W4:Y:S04]  /*2ec00*/  LDL.LU R25, [R1+0x400] ;  /* 0x0004000001197983 */ /* 0x001f280000300800 */
        /* <DEDUP_REMOVED lines=8> */
[----:B------:R-:W3:Y:S01]  /*2ec90*/  LDL.LU R34, [R1+0x41c] ;  /* 0x00041c0001227983 */ /* 0x000ee20000300800 */
[----:B----4-:R-:W-:-:S03]  /*2eca0*/  FADD R16, R8, R16 ;  /* 0x0000001008107221 */ /* 0x010fc60000000000 */
[----:B------:R-:W4:Y:S01]  /*2ecb0*/  LDL.LU R33, [R1+0x3e0] ;  /* 0x0003e00001217983 */ /* 0x000f220000300800 */
[----:B------:R-:W-:-:S03]  /*2ecc0*/  FADD R17, R9, R17 ;  /* 0x0000001109117221 */ /* 0x000fc60000000000 */
[----:B------:R-:W4:Y:S01]  /*2ecd0*/  LDL.LU R32, [R1+0x3e4] ;  /* 0x0003e40001207983 */ /* 0x000f220000300800 */
[----:B------:R-:W-:-:S03]  /*2ece0*/  FADD R18, R10, R18 ;  /* 0x000000120a127221 */ /* 0x000fc60000000000 */
[----:B------:R-:W4:Y:S04]  /*2ecf0*/  LDL.LU R47, [R1+0x3e8] ;  /* 0x0003e800012f7983 */ /* 0x000f280000300800 */
[----:B------:R-:W2:Y:S04]  /*2ed00*/  LDL.LU R46, [R1+0x3ec] ;  /* 0x0003ec00012e7983 */ /* 0x000ea80000300800 */
[----:B------:R-:W2:Y:S04]  /*2ed10*/  LDL.LU R45, [R1+0x440] ;  /* 0x00044000012d7983 */ /* 0x000ea80000300800 */
[----:B------:R-:W3:Y:S01]  /*2ed20*/  LDL.LU R44, [R1+0x3f0] ;  /* 0x0003f000012c7983 */ /* 0x000ee20000300800 */
[----:B------:R-:W-:-:S03]  /*2ed30*/  FADD R13, R76, R13 ;  /* 0x0000000d4c0d7221 */ /* 0x000fc60000000000 */
[----:B------:R-:W3:Y:S04]  /*2ed40*/  LDL.LU R43, [R1+0x444] ;  /* 0x00044400012b7983 */ /* 0x000ee80000300800 */
[----:B------:R-:W4:Y:S04]  /*2ed50*/  LDL.LU R42, [R1+0x3f4] ;  /* 0x0003f400012a7983 */ /* 0x000f280000300800 */
[----:B------:R-:W4:Y:S01]  /*2ed60*/  LDL.LU R41, [R1+0x448] ;  /* 0x0004480001297983 */ /* 0x000f220000300800 */
[----:B------:R-:W-:-:S03]  /*2ed70*/  FADD R12, R77, R12 ;  /* 0x0000000c4d0c7221 */ /* 0x000fc60000000000 */
[----:B------:R-:W4:Y:S04]  /*2ed80*/  LDL.LU R40, [R1+0x3f8] ;  /* 0x0003f80001287983 */ /* 0x000f280000300800 */
[----:B------:R-:W4:Y:S04]  /*2ed90*/  LDL.LU R55, [R1+0x44c] ;  /* 0x00044c0001377983 */ /* 0x000f280000300800 */
[----:B------:R-:W4:Y:S04]  /*2eda0*/  LDL.LU R54, [R1+0x3fc] ;  /* 0x0003fc0001367983 */ /* 0x000f280000300800 */
[----:B------:R-:W4:Y:S01]  /*2edb0*/  LDL.LU R53, [R1+0x450] ;  /* 0x0004500001357983 */ /* 0x000f220000300800 */
[----:B------:R-:W-:-:S03]  /*2edc0*/  FADD R11, R78, R11 ;  /* 0x0000000b4e0b7221 */ /* 0x000fc60000000000 */
        /* <DEDUP_REMOVED lines=30> */
[----:B------:R-:W-:Y:S01]  /*2efb0*/  FADD R19, R25, R19 ;  /* 0x0000001319137221 */ /* 0x000fe20000000000 */
[----:B------:R-:W-:Y:S01]  /*2efc0*/  FADD R20, R24, R20 ;  /* 0x0000001418147221 */ /* 0x000fe20000000000 */
[----:B------:R-:W-:Y:S01]  /*2efd0*/  FADD R21, R39, R21 ;  /* 0x0000001527157221 */ /* 0x000fe20000000000 */
[----:B--2---:R-:W-:Y:S01]  /*2efe0*/  FADD R45, R46, R45 ;  /* 0x0000002d2e2d7221 */ /* 0x004fe20000000000 */
[----:B---3--:R-:W-:-:S04]  /*2eff0*/  FADD R43, R44, R43 ;  /* 0x0000002b2c2b7221 */ /* 0x008fc80000000000 */
        /* <DEDUP_REMOVED lines=30> */
[----:B------:R4:W-:Y:S04]  /*2f1e0*/  STL [R1+0x47c], R79 ;  /* 0x00047c4f01007387 */ /* 0x0009e80000100800 */
[----:B------:R4:W-:Y:S01]  /*2f1f0*/  STL [R1+0x480], R77 ;  /* 0x0004804d01007387 */ /* 0x0009e20000100800 */
[----:B------:R-:W-:-:S03]  /*2f200*/  FADD R7, R76, R7 ;  /* 0x000000074c077221 */ /* 0x000fc60000000000 */
[----:B-1----:R-:W4:Y:S04]  /*2f210*/  LDL.LU R0, [R1+0x3bc] ;  /* 0x0003bc0001007983 */ /* 0x002f280000300800 */
[----:B------:R1:W-:Y:S01]  /*2f220*/  STL [R1+0x484], R7 ;  /* 0x0004840701007387 */ /* 0x0003e20000100800 */
[----:B------:R-:W-:-:S03]  /*2f230*/  FADD R8, R5, R8 ;  /* 0x0000000805087221 */ /* 0x000fc60000000000 */
[----:B------:R-:W4:Y:S04]  /*2f240*/  LDL.LU R2, [R1+0x490] ;  /* 0x0004900001027983 */ /* 0x000f280000300800 */
[----:B------:R1:W-:Y:S01]  /*2f250*/  STL [R1+0x488], R8 ;  /* 0x0004880801007387 */ /* 0x0003e20000100800 */
[----:B------:R-:W-:-:S03]  /*2f260*/  FADD R10, R9, R10 ;  /* 0x0000000a090a7221 */ /* 0x000fc60000000000 */
        /* <DEDUP_REMOVED lines=8> */
[----:B------:R-:W4:Y:S01]  /*2f2f0*/  LDL.LU R27, [R1+0x4a0] ;  /* 0x0004a000011b7983 */ /* 0x000f220000300800 */
[----:B------:R-:W-:-:S03]  /*2f300*/  FADD R22, R38, R22 ;  /* 0x0000001626167221 */ /* 0x000fc60000000000 */
        /* <DEDUP_REMOVED lines=22> */
[----:B--2---:R-:W2:Y:S04]  /*2f470*/  LDL.LU R43, [R1+0x4c0] ;  /* 0x0004c000012b7983 */ /* 0x004ea80000300800 */
[----:B------:R-:W2:Y:S04]  /*2f480*/  LDL.LU R42, [R1+0x370] ;  /* 0x00037000012a7983 */ /* 0x000ea80000300800 */
[----:B---3--:R-:W3:Y:S04]  /*2f490*/  LDL.LU R41, [R1+0x4c4] ;  /* 0x0004c40001297983 */ /* 0x008ee80000300800 */
[----:B------:R-:W3:Y:S04]  /*2f4a0*/  LDL.LU R40, [R1+0x374] ;  /* 0x0003740001287983 */ /* 0x000ee80000300800 */
        /* <DEDUP_REMOVED lines=28> */
[----:B-1----:R-:W4:Y:S04]  /*2f670*/  LDL.LU R7, [R1+0x500] ;  /* 0x0005000001077983 */ /* 0x002f280000300800 */
[----:B------:R-:W4:Y:S04]  /*2f680*/  LDL.LU R5, [R1+0x330] ;  /* 0x0003300001057983 */ /* 0x000f280000300800 */
[----:B------:R-:W4:Y:S04]  /*2f690*/  LDL.LU R8, [R1+0x504] ;  /* 0x0005040001087983 */ /* 0x000f280000300800 */
[----:B------:R-:W4:Y:S04]  /*2f6a0*/  LDL.LU R9, [R1+0x334] ;  /* 0x0003340001097983 */ /* 0x000f280000300800 */
[----:B------:R-:W4:Y:S01]  /*2f6b0*/  LDL.LU R10, [R1+0x508] ;  /* 0x00050800010a7983 */ /* 0x000f220000300800 */
[----:B------:R-:W-:-:S05]  /*2f6c0*/  FADD R2, R0, R2 ;  /* 0x0000000200027221 */ /* 0x000fca0000000000 */
[----:B------:R0:W-:Y:S01]  /*2f6d0*/  STL [R1+0x490], R2 ;  /* 0x0004900201007387 */ /* 0x0001e20000100800 */
[----:B------:R-:W-:Y:S01]  /*2f6e0*/  FADD R4, R3, R4 ;  /* 0x0000000403047221 */ /* 0x000fe20000000000 */
[----:B------:R-:W-:-:S04]  /*2f6f0*/  FADD R31, R6, R31 ;  /* 0x0000001f061f7221 */ /* 0x000fc80000000000 */
        /* <DEDUP_REMOVED lines=53> */
[----:B------:R-:W4:Y:S04]  /*2fa50*/  LDL.LU R0, [R1+0x338] ;  /* 0x0003380001007983 */ /* 0x000f280000300800 */
[----:B------:R4:W-:Y:S01]  /*2fa60*/  STL [R1+0x500], R7 ;  /* 0x0005000701007387 */ /* 0x0009e20000100800 */
[----:B------:R-:W-:-:S03]  /*2fa70*/  FADD R8, R5, R8 ;  /* 0x0000000805087221 */ /* 0x000fc60000000000 */
[----:B0-----:R-:W4:Y:S04]  /*2fa80*/  LDL.LU R2, [R1+0x50c] ;  /* 0x00050c0001027983 */ /* 0x001f280000300800 */
[----:B------:R0:W-:Y:S01]  /*2fa90*/  STL [R1+0x504], R8 ;  /* 0x0005040801007387 */ /* 0x0001e20000100800 */
[----:B------:R-:W-:-:S03]  /*2faa0*/  FADD R10, R9, R10 ;  /* 0x0000000a090a7221 */ /* 0x000fc60000000000 */
[----:B------:R-:W4:Y:S04]  /*2fab0*/  LDL.LU R3, [R1+0x33c] ;  /* 0x00033c0001037983 */ /* 0x000f280000300800 */
[----:B------:R0:W-:Y:S04]  /*2fac0*/  STL [R1+0x508], R10 ;  /* 0x0005080a01007387 */ /* 0x0001e80000100800 */
        /* <DEDUP_REMOVED lines=556> */
[----:B------:R-:W-:Y:S01]  /*31d90*/  STL [R1+0x6fc], R2 ;  /* 0x0006fc0201007387 */ /* 0x000fe20000100800 */
[----:B------:R-:W-:Y:S01]  /*31da0*/  FADD R4, R3, R4 ;  /* 0x0000000403047221 */ /* 0x000fe20000000000 */
        /* <DEDUP_REMOVED lines=51> */
[----:B------:R-:W-:Y:S04]  /*320e0*/  STL [R1+0x764], R79 ;  /* 0x0007644f01007387 */ /* 0x000fe80000100800 */
[----:B------:R0:W-:Y:S01]  /*320f0*/  STL [R1+0x768], R77 ;  /* 0x0007684d01007387 */ /* 0x0001e20000100800 */
[----:B------:R-:W-:-:S03]  /*32100*/  FADD R7, R76, R7 ;  /* 0x000000074c077221 */ /* 0x000fc60000000000 */
[----:B------:R-:W2:Y:S01]  /*32110*/  LDL.LU R76, [R1+0xa4] ;  /* 0x0000a400014c7983 */ /* 0x000ea20000300800 */
[----:B------:R-:W-:-:S03]  /*32120*/  FADD R8, R5, R8 ;  /* 0x0000000805087221 */ /* 0x000fc60000000000 */
[----:B------:R1:W-:Y:S04]  /*32130*/  STL [R1+0x76c], R7 ;  /* 0x00076c0701007387 */ /* 0x0003e80000100800 */
[----:B0-----:R-:W2:Y:S01]  /*32140*/  LDL.LU R77, [R1+0x778] ;  /* 0x00077800014d7983 */ /* 0x001ea20000300800 */
[----:B------:R-:W-:-:S03]  /*32150*/  FADD R10, R9, R10 ;  /* 0x0000000a090a7221 */ /* 0x000fc60000000000 */
[----:B------:R0:W-:Y:S04]  /*32160*/  STL [R1+0x770], R8 ;  /* 0x0007700801007387 */ /* 0x0001e80000100800 */
[----:B------:R-:W3:Y:S04]  /*32170*/  LDL.LU R78, [R1+0xa8] ;  /* 0x0000a800014e7983 */ /* 0x000ee80000300800 */
[----:B------:R4:W-:Y:S04]  /*32180*/  STL [R1+0x774], R10 ;  /* 0x0007740a01007387 */ /* 0x0009e80000100800 */
        /* <DEDUP_REMOVED lines=54> */
[----:B-1----:R-:W3:Y:S04]  /*324f0*/  LDL.LU R7, [R1+0x7e8] ;  /* 0x0007e80001077983 */ /* 0x002ee80000300800 */
[----:B------:R-:W3:Y:S04]  /*32500*/  LDL.LU R5, [R1+0x58] ;  /* 0x0000580001057983 */ /* 0x000ee80000300800 */
[----:B0-----:R-:W3:Y:S04]  /*32510*/  LDL.LU R8, [R1+0x7ec] ;  /* 0x0007ec0001087983 */ /* 0x001ee80000300800 */
[----:B------:R-:W3:Y:S04]  /*32520*/  LDL.LU R9, [R1+0x5c] ;  /* 0x00005c0001097983 */ /* 0x000ee80000300800 */
[----:B----4-:R-:W4:Y:S01]  /*32530*/  LDL.LU R10, [R1+0x7f0] ;  /* 0x0007f000010a7983 */ /* 0x010f220000300800 */
[----:B--2---:R-:W-:-:S03]  /*32540*/  FADD R77, R76, R77 ;  /* 0x0000004d4c4d7221 */ /* 0x004fc60000000000 */
[----:B------:R-:W2:Y:S04]  /*32550*/  LDL.LU R76, [R1+0xca4] ;  /* 0x000ca400014c7983 */ /* 0x000ea80000300800 */
[----:B------:R0:W-:Y:S01]  /*32560*/  STL [R1+0x778], R77 ;  /* 0x0007784d01007387 */ /* 0x0001e20000100800 */
[----:B---3--:R-:W-:-:S03]  /*32570*/  FADD R79, R78, R79 ;  /* 0x0000004f4e4f7221 */ /* 0x008fc60000000000 */
[----:B0-----:R-:W3:Y:S04]  /*32580*/  LDL.LU R77, [R1+0xca0] ;  /* 0x000ca000014d7983 */ /* 0x001ee80000300800 */
[----:B------:R-:W3:Y:S01]  /*32590*/  LDL.LU R78, [R1+0xc9c] ;  /* 0x000c9c00014e7983 */ /* 0x000ee20000300800 */
[----:B------:R-:W-:-:S03]  /*325a0*/  FADD R65, R64, R65 ;  /* 0x0000004140417221 */ /* 0x000fc60000000000 */
[----:B------:R0:W-:Y:S01]  /*325b0*/  STL [R1+0x77c], R79 ;  /* 0x00077c4f01007387 */ /* 0x0001e20000100800 */
[----:B------:R-:W-:-:S03]  /*325c0*/  FADD R67, R66, R67 ;  /* 0x0000004342437221 */ /* 0x000fc60000000000 */
[----:B0-----:R-:W3:Y:S04]  /*325d0*/  LDL.LU R79, [R1+0xc98] ;  /* 0x000c9800014f7983 */ /* 0x001ee80000300800 */
[----:B------:R-:W3:Y:S01]  /*325e0*/  LDL.LU R64, [R1+0xc94] ;  /* 0x000c940001407983 */ /* 0x000ee20000300800 */
[----:B------:R-:W-:-:S03]  /*325f0*/  FADD R69, R68, R69 ;  /* 0x0000004544457221 */ /* 0x000fc60000000000 */
[----:B------:R0:W-:Y:S01]  /*32600*/  STL [R1+0x780], R65 ;  /* 0x0007804101007387 */ /* 0x0001e20000100800 */
[----:B------:R-:W-:-:S03]  /*32610*/  FADD R71, R70, R71 ;  /* 0x0000004746477221 */ /* 0x000fc60000000000 */
[----:B0-----:R-:W3:Y:S04]  /*32620*/  LDL.LU R65, [R1+0xc90] ;  /* 0x000c900001417983 */ /* 0x001ee80000300800 */
[----:B------:R-:W3:Y:S04]  /*32630*/  LDL.LU R66, [R1+0xc8c] ;  /* 0x000c8c0001427983 */ /* 0x000ee80000300800 */
[----:B------:R0:W-:Y:S01]  /*32640*/  STL [R1+0x784], R67 ;  /* 0x0007844301007387 */ /* 0x0001e20000100800 */
[----:B------:R-:W-:Y:S01]  /*32650*/  FADD R57, R56, R57 ;  /* 0x0000003938397221 */ /* 0x000fe20000000000 */
[----:B------:R-:W-:-:S02]  /*32660*/  FADD R59, R58, R59 ;  /* 0x0000003b3a3b7221 */ /* 0x000fc40000000000 */
[----:B0-----:R-:W3:Y:S04]  /*32670*/  LDL.LU R67, [R1+0xc88] ;  /* 0x000c880001437983 */ /* 0x001ee80000300800 */
[----:B------:R-:W3:Y:S04]  /*32680*/  LDL.LU R68, [R1+0xc84] ;  /* 0x000c840001447983 */ /* 0x000ee80000300800 */
[----:B------:R0:W-:Y:S01]  /*32690*/  STL [R1+0x788], R69 ;  /* 0x0007884501007387 */ /* 0x0001e20000100800 */
[----:B------:R-:W-:-:S03]  /*326a0*/  FADD R61, R60, R61 ;  /* 0x0000003d3c3d7221 */ /* 0x000fc60000000000 */
        /* <DEDUP_REMOVED lines=28> */
[----:B------:R-:W-:Y:S01]  /*32870*/  FADD R6, R4, R6 ;  /* 0x0000000604067221 */ /* 0x000fe20000000000 */
[----:B------:R-:W-:Y:S01]  /*32880*/  FADD R30, R31, R30 ;  /* 0x0000001e1f1e7221 */ /* 0x000fe20000000000 */
[----:B------:R-:W-:Y:S01]  /*32890*/  FADD R28, R29, R28 ;  /* 0x0000001c1d1c7221 */ /* 0x000fe20000000000 */
        /* <DEDUP_REMOVED lines=14> */
[----:B------:R-:W-:Y:S04]  /*32980*/  STL [R1+0x7b0], R0 ;  /* 0x0007b00001007387 */ /* 0x000fe80000100800 */
[----:B------:R-:W-:Y:S04]  /*32990*/  STL [R1+0x7b4], R3 ;  /* 0x0007b40301007387 */ /* 0x000fe80000100800 */
[----:B------:R-:W-:Y:S01]  /*329a0*/  STL [R1+0x7b8], R6 ;  /* 0x0007b80601007387 */ /* 0x000fe20000100800 */
[----:B------:R-:W-:-:S03]  /*329b0*/  FADD R46, R47, R46 ;  /* 0x0000002e2f2e7221 */ /* 0x000fc60000000000 */
[----:B------:R-:W-:Y:S01]  /*329c0*/  STL [R1+0x7bc], R30 ;  /* 0x0007bc1e01007387 */ /* 0x000fe20000100800 */
[----:B------:R-:W-:-:S03]  /*329d0*/  FADD R44, R45, R44 ;  /* 0x0000002c2d2c7221 */ /* 0x000fc60000000000 */
        /* <DEDUP_REMOVED lines=10> */
[----:B----4-:R-:W-:-:S03]  /*32a80*/  FADD R10, R9, R10 ;  /* 0x0000000a090a7221 */ /* 0x010fc60000000000 */
[----:B------:R-:W-:Y:S04]  /*32a90*/  STL [R1+0x7dc], R46 ;  /* 0x0007dc2e01007387 */ /* 0x000fe80000100800 */
[----:B------:R-:W-:Y:S04]  /*32aa0*/  STL [R1+0x7e0], R44 ;  /* 0x0007e02c01007387 */ /* 0x000fe80000100800 */
[----:B------:R1:W-:Y:S04]  /*32ab0*/  STL [R1+0x7e4], R42 ;  /* 0x0007e42a01007387 */ /* 0x0003e80000100800 */
[----:B------:R-:W4:Y:S04]  /*32ac0*/  LDL.LU R41, [R1+0x20] ;  /* 0x0000200001297983 */ /* 0x000f280000300800 */
[----:B------:R2:W-:Y:S04]  /*32ad0*/  STL [R1+0x7e8], R7 ;  /* 0x0007e80701007387 */ /* 0x0005e80000100800 */
[----:B0-----:R-:W4:Y:S04]  /*32ae0*/  LDL.LU R28, [R1+0x7f4] ;  /* 0x0007f400011c7983 */ /* 0x001f280000300800 */
[----:B------:R0:W-:Y:S04]  /*32af0*/  STL [R1+0x7ec], R8 ;  /* 0x0007ec0801007387 */ /* 0x0001e80000100800 */
[----:B-1----:R-:W3:Y:S04]  /*32b00*/  LDL.LU R42, [R1+0x24] ;  /* 0x00002400012a7983 */ /* 0x002ee80000300800 */
        /* <DEDUP_REMOVED lines=9> */
[----:B--2---:R-:W2:Y:S04]  /*32ba0*/  LDL.LU R7, [R1+0x808] ;  /* 0x0008080001077983 */ /* 0x004ea80000300800 */
[----:B------:R-:W2:Y:S04]  /*32bb0*/  LDL.LU R5, [R1+0x38] ;  /* 0x0000380001057983 */ /* 0x000ea80000300800 */
[----:B0-----:R-:W2:Y:S04]  /*32bc0*/  LDL.LU R8, [R1+0x80c] ;  /* 0x00080c0001087983 */ /* 0x001ea80000300800 */
[----:B------:R-:W2:Y:S04]  /*32bd0*/  LDL.LU R43, [R1+0x3c] ;  /* 0x00003c00012b7983 */ /* 0x000ea80000300800 */
[----:B------:R-:W2:Y:S04]  /*32be0*/  LDL.LU R9, [R1+0x810] ;  /* 0x0008100001097983 */ /* 0x000ea80000300800 */
[----:B------:R-:W2:Y:S04]  /*32bf0*/  LDL.LU R44, [R1] ;  /* 0x00000000012c7983 */ /* 0x000ea80000300800 */
        /* <DEDUP_REMOVED lines=16> */
[----:B----4-:R-:W-:-:S03]  /*32d00*/  FADD R28, R41, R28 ;  /* 0x0000001c291c7221 */ /* 0x010fc60000000000 */
[----:B------:R-:W4:Y:S04]  /*32d10*/  LDL.LU R41, [R1+0xc30] ;  /* 0x000c300001297983 */ /* 0x000f280000300800 */
[----:B------:R0:W-:Y:S01]  /*32d20*/  STL [R1+0x7f4], R28 ;  /* 0x0007f41c01007387 */ /* 0x0001e20000100800 */
[----:B---3--:R-:W-:-:S03]  /*32d30*/  FADD R29, R42, R29 ;  /* 0x0000001d2a1d7221 */ /* 0x008fc60000000000 */
[----:B0-----:R-:W3:Y:S04]  /*32d40*/  LDL.LU R28, [R1+0x838] ;  /* 0x00083800011c7983 */ /* 0x001ee80000300800 */
[----:B------:R-:W4:Y:S01]  /*32d50*/  LDL.LU R42, [R1+0xc2c] ;  /* 0x000c2c00012a7983 */ /* 0x000f220000300800 */
[----:B------:R-:W-:-:S03]  /*32d60*/  FADD R30, R0, R30 ;  /* 0x0000001e001e7221 */ /* 0x000fc60000000000 */
[----:B------:R0:W-:Y:S01]  /*32d70*/  STL [R1+0x7f8], R29 ;  /* 0x0007f81d01007387 */ /* 0x0001e20000100800 */
[----:B------:R-:W-:-:S03]  /*32d80*/  FADD R31, R2, R31 ;  /* 0x0000001f021f7221 */ /* 0x000fc60000000000 */
[----:B0-----:R-:W4:Y:S04]  /*32d90*/  LDL.LU R29, [R1+0x83c] ;  /* 0x00083c00011d7983 */ /* 0x001f280000300800 */
[----:B------:R0:W-:Y:S01]  /*32da0*/  STL [R1+0x7fc], R30 ;  /* 0x0007fc1e01007387 */ /* 0x0001e20000100800 */
[----:B------:R-:W-:-:S03]  /*32db0*/  FADD R6, R3, R6 ;  /* 0x0000000603067221 */ /* 0x000fc60000000000 */
[----:B0-----:R-:W4:Y:S04]  /*32dc0*/  LDL.LU R30, [R1+0x840] ;  /* 0x00084000011e7983 */ /* 0x001f280000300800 */
[----:B------:R0:W-:Y:S01]  /*32dd0*/  STL [R1+0x800], R31 ;  /* 0x0008001f01007387 */ /* 0x0001e20000100800 */
[----:B--2---:R-:W-:-:S03]  /*32de0*/  FADD R7, R4, R7 ;  /* 0x0000000704077221 */ /* 0x004fc60000000000 */
[----:B0-----:R-:W2:Y:S04]  /*32df0*/  LDL.LU R31, [R1+0x844] ;  /* 0x00084400011f7983 */ /* 0x001ea80000300800 */
[----:B------:R0:W-:Y:S04]  /*32e00*/  STL [R1+0x804], R6 ;  /* 0x0008040601007387 */ /* 0x0001e80000100800 */
[----:B0-----:R-:W2:Y:S04]  /*32e10*/  LDL.LU R6, [R1+0x848] ;  /* 0x0008480001067983 */ /* 0x001ea80000300800 */
[----:B------:R-:W2:Y:S01]  /*32e20*/  LDL.LU R4, [R1+0x84c] ;  /* 0x00084c0001047983 */ /* 0x000ea20000300800 */
[----:B------:R-:W-:-:S03]  /*32e30*/  FADD R8, R5, R8 ;  /* 0x0000000805087221 */ /* 0x000fc60000000000 */
[----:B------:R-:W2:Y:S01]  /*32e40*/  LDL.LU R3, [R1+0x850] ;  /* 0x0008500001037983 */ /* 0x000ea20000300800 */
[----:B------:R-:W-:-:S03]  /*32e50*/  FADD R9, R43, R9 ;  /* 0x000000092b097221 */ /* 0x000fc60000000000 */
[----:B------:R0:W-:Y:S04]  /*32e60*/  STL [R1+0x808], R7 ;  /* 0x0008080701007387 */ /* 0x0001e80000100800 */
[----:B------:R-:W2:Y:S04]  /*32e70*/  LDL.LU R0, [R1+0x870] ;  /* 0x0008700001007983 */ /* 0x000ea80000300800 */
[----:B------:R-:W2:Y:S01]  /*32e80*/  LDL.LU R2, [R1+0x874] ;  /* 0x0008740001027983 */ /* 0x000ea20000300800 */
[----:B------:R-:W-:-:S03]  /*32e90*/  FADD R10, R44, R10 ;  /* 0x0000000a2c0a7221 */ /* 0x000fc60000000000 */
[----:B------:R1:W-:Y:S04]  /*32ea0*/  STL [R1+0x80c], R8 ;  /* 0x00080c0801007387 */ /* 0x0003e80000100800 */
[----:B0-----:R-:W2:Y:S04]  /*32eb0*/  LDL.LU R7, [R1+0x878] ;  /* 0x0008780001077983 */ /* 0x001ea80000300800 */
[----:B------:R-:W2:Y:S01]  /*32ec0*/  LDL.LU R5, [R1+0x87c] ;  /* 0x00087c0001057983 */ /* 0x000ea20000300800 */
[----:B------:R-:W-:-:S03]  /*32ed0*/  FADD R46, R45, R46 ;  /* 0x0000002e2d2e7221 */ /* 0x000fc60000000000 */
[----:B-1----:R-:W2:Y:S04]  /*32ee0*/  LDL.LU R8, [R1+0x880] ;  /* 0x0008800001087983 */ /* 0x002ea80000300800 */
[----:B------:R-:W2:Y:S04]  /*32ef0*/  LDL.LU R43, [R1+0xc28] ;  /* 0x000c2800012b7983 */ /* 0x000ea80000300800 */
[----:B------:R0:W-:Y:S01]  /*32f00*/  STL [R1+0x810], R9 ;  /* 0x0008100901007387 */ /* 0x0001e20000100800 */
[----:B------:R-:W-:Y:S01]  /*32f10*/  FADD R32, R47, R32 ;  /* 0x000000202f207221 */ /* 0x000fe20000000000 */
[----:B------:R-:W-:-:S02]  /*32f20*/  FADD R34, R33, R34 ;  /* 0x0000002221227221 */ /* 0x000fc40000000000 */
[----:B0-----:R-:W2:Y:S04]  /*32f30*/  LDL.LU R9, [R1+0x884] ;  /* 0x0008840001097983 */ /* 0x001ea80000300800 */
[----:B------:R-:W2:Y:S04]  /*32f40*/  LDL.LU R44, [R1+0xc24] ;  /* 0x000c2400012c7983 */ /* 0x000ea80000300800 */
[----:B------:R0:W-:Y:S01]  /*32f50*/  STL [R1+0x814], R10 ;  /* 0x0008140a01007387 */ /* 0x0001e20000100800 */
[----:B------:R-:W-:-:S03]  /*32f60*/  FADD R36, R35, R36 ;  /* 0x0000002423247221 */ /* 0x000fc60000000000 */
        /* <DEDUP_REMOVED lines=11> */
[----:B------:R-:W-:Y:S01]  /*33020*/  FADD R26, R25, R26 ;  /* 0x0000001a191a7221 */ /* 0x000fe20000000000 */
[----:B------:R-:W-:-:S02]  /*33030*/  FADD R27, R224, R27 ;  /* 0x0000001be01b7221 */ /* 0x000fc40000000000 */
[----:B0-----:R-:W2:Y:S04]  /*33040*/  LDL.LU R34, [R1+0xc0c] ;  /* 0x000c0c0001227983 */ /* 0x001ea80000300800 */
[----:B------:R-:W2:Y:S04]  /*33050*/  LDL.LU R35, [R1+0xc08] ;  /* 0x000c080001237983 */ /* 0x000ea80000300800 */
[----:B------:R0:W-:Y:S04]  /*33060*/  STL [R1+0x824], R36 ;  /* 0x0008242401007387 */ /* 0x0001e80000100800 */
        /* <DEDUP_REMOVED lines=10> */
[----:B------:R0:W-:Y:S04]  /*33110*/  STL [R1+0x834], R27 ;  /* 0x0008341b01007387 */ /* 0x0001e80000100800 */
[----:B0-----:R-:W2:Y:S04]  /*33120*/  LDL.LU R27, [R1+0xbe8] ;  /* 0x000be800011b7983 */ /* 0x001ea80000300800 */
[----:B------:R-:W2:Y:S01]  /*33130*/  LDL.LU R224, [R1+0x86c] ;  /* 0x00086c0001e07983 */ /* 0x000ea20000300800 */
[----:B---3--:R-:W-:-:S05]  /*33140*/  FADD R28, R225, R28 ;  /* 0x0000001ce11c7221 */ /* 0x008fca0000000000 */
[----:B------:R0:W-:Y:S04]  /*33150*/  STL [R1+0x838], R28 ;  /* 0x0008381c01007387 */ /* 0x0001e80000100800 */
[----:B0-----:R-:W3:Y:S01]  /*33160*/  LDL.LU R28, [R1+0xbe4] ;  /* 0x000be400011c7983 */ /* 0x001ee20000300800 */
[----:B----4-:R-:W-:-:S03]  /*33170*/  FADD R29, R226, R29 ;  /* 0x0000001de21d7221 */ /* 0x010fc60000000000 */
[----:B------:R-:W4:Y:S04]  /*33180*/  LDL.LU R225, [R1+0x868] ;  /* 0x0008680001e17983 */ /* 0x000f280000300800 */
[----:B------:R0:W-:Y:S01]  /*33190*/  STL [R1+0x83c], R29 ;  /* 0x00083c1d01007387 */ /* 0x0001e20000100800 */
[----:B------:R-:W-:-:S03]  /*331a0*/  FADD R30, R227, R30 ;  /* 0x0000001ee31e7221 */ /* 0x000fc60000000000 */
[----:B0-----:R-:W3:Y:S04]  /*331b0*/  LDL.LU R29, [R1+0xbe0] ;  /* 0x000be000011d7983 */ /* 0x001ee80000300800 */
[----:B------:R-:W3:Y:S04]  /*331c0*/  LDL.LU R226, [R1+0x864] ;  /* 0x0008640001e27983 */ /* 0x000ee80000300800 */
[----:B------:R0:W-:Y:S01]  /*331d0*/  STL [R1+0x840], R30 ;  /* 0x0008401e01007387 */ /* 0x0001e20000100800 */
[----:B--2---:R-:W-:-:S03]  /*331e0*/  FADD R31, R228, R31 ;  /* 0x0000001fe41f7221 */ /* 0x004fc60000000000 */
[----:B0-----:R-:W2:Y:S04]  /*331f0*/  LDL.LU R30, [R1+0xbdc] ;  /* 0x000bdc00011e7983 */ /* 0x001ea80000300800 */
[----:B------:R-:W2:Y:S01]  /*33200*/  LDL.LU R227, [R1+0x860] ;  /* 0x0008600001e37983 */ /* 0x000ea20000300800 */
[----:B------:R-:W-:-:S03]  /*33210*/  FADD R6, R229, R6 ;  /* 0x00000006e5067221 */ /* 0x000fc60000000000 */
[----:B------:R0:W-:Y:S01]  /*33220*/  STL [R1+0x844], R31 ;  /* 0x0008441f01007387 */ /* 0x0001e20000100800 */
[----:B------:R-:W-:-:S03]  /*33230*/  FADD R4, R230, R4 ;  /* 0x00000004e6047221 */ /* 0x000fc60000000000 */
[----:B0-----:R-:W2:Y:S04]  /*33240*/  LDL.LU R31, [R1+0xbd8] ;  /* 0x000bd800011f7983 */ /* 0x001ea80000300800 */
[----:B------:R-:W2:Y:S04]  /*33250*/  LDL.LU R228, [R1+0x85c] ;  /* 0x00085c0001e47983 */ /* 0x000ea80000300800 */
[----:B------:R0:W-:Y:S04]  /*33260*/  STL [R1+0x848], R6 ;  /* 0x0008480601007387 */ /* 0x0001e80000100800 */
[----:B0-----:R0:W5:Y:S04]  /*33270*/  LDL.LU R6, [R1+0xbd4] ;  /* 0x000bd40001067983 */ /* 0x0011680000300800 */
[----:B------:R-:W2:Y:S04]  /*33280*/  LDL.LU R229, [R1+0x858] ;  /* 0x0008580001e57983 */ /* 0x000ea80000300800 */
[----:B------:R1:W-:Y:S04]  /*33290*/  STL [R1+0x84c], R4 ;  /* 0x00084c0401007387 */ /* 0x0003e80000100800 */
[----:B-1----:R0:W5:Y:S04]  /*332a0*/  LDL.LU R4, [R1+0xbd0] ;  /* 0x000bd00001047983 */ /* 0x0021680000300800 */
[----:B------:R-:W2:Y:S01]  /*332b0*/  LDL.LU R230, [R1+0x854] ;  /* 0x0008540001e67983 */ /* 0x000ea20000300800 */
[----:B------:R-:W-:Y:S01]  /*332c0*/  FADD R3, R231, R3 ;  /* 0x00000003e7037221 */ /* 0x000fe20000000000 */
[----:B------:R-:W-:-:S04]  /*332d0*/  FADD R0, R223, R0 ;  /* 0x00000000df007221 */ /* 0x000fc80000000000 */
[----:B------:R1:W-:Y:S01]  /*332e0*/  STL [R1+0x850], R3 ;  /* 0x0008500301007387 */ /* 0x0003e20000100800 */
[----:B------:R-:W-:Y:S01]  /*332f0*/  FADD R2, R208, R2 ;  /* 0x00000002d0027221 */ /* 0x000fe20000000000 */
[----:B------:R-:W-:Y:S01]  /*33300*/  FADD R7, R209, R7 ;  /* 0x00000007d1077221 */ /* 0x000fe20000000000 */
[----:B------:R-:W-:Y:S01]  /*33310*/  FADD R5, R210, R5 ;  /* 0x00000005d2057221 */ /* 0x000fe20000000000 */
[----:B-1----:R0:W5:Y:S01]  /*33320*/  LDL.LU R3, [R1+0xbcc] ;  /* 0x000bcc0001037983 */ /* 0x0021620000300800 */
[----:B------:R-:W-:Y:S01]  /*33330*/  FADD R224, R222, R224 ;  /* 0x000000e0dee07221 */ /* 0x000fe20000000000 */
[----:B----4-:R-:W-:Y:S01]  /*33340*/  FADD R225, R221, R225 ;  /* 0x000000e1dde17221 */ /* 0x010fe20000000000 */
[----:B---3--:R-:W-:Y:S01]  /*33350*/  FADD R226, R220, R226 ;  /* 0x000000e2dce27221 */ /* 0x008fe20000000000 */
[----:B--2---:R-:W-:Y:S01]  /*33360*/  FADD R227, R219, R227 ;  /* 0x000000e3dbe37221 */ /* 0x004fe20000000000 */
[----:B------:R-:W-:Y:S01]  /*33370*/  FADD R228, R218, R228 ;  /* 0x000000e4dae47221 */ /* 0x000fe20000000000 */
[----:B------:R-:W-:Y:S01]  /*33380*/  FADD R229, R217, R229 ;  /* 0x000000e5d9e57221 */ /* 0x000fe20000000000 */
[----:B------:R-:W-:-:S05]  /*33390*/  FADD R230, R216, R230 ;  /* 0x000000e6d8e67221 */ /* 0x000fca0000000000 */
        /* <DEDUP_REMOVED lines=9> */
[----:B-1----:R-:W2:Y:S04]  /*33430*/  LDL.LU R2, [R1+0x88c] ;  /* 0x00088c0001027983 */ /* 0x002ea80000300800 */
[----:B------:R1:W-:Y:S04]  /*33440*/  STL [R1+0x878], R7 ;  /* 0x0008780701007387 */ /* 0x0003e80000100800 */
[----:B------:R3:W-:Y:S04]  /*33450*/  STL [R1+0x87c], R5 ;  /* 0x00087c0501007387 */ /* 0x0007e80000100800 */
[----:B------:R-:W4:Y:S01]  /*33460*/  LDL.LU R0, [R1+0x890] ;  /* 0x0008900001007983 */ /* 0x000f220000300800 */
[----:B------:R-:W-:Y:S01]  /*33470*/  FADD R8, R211, R8 ;  /* 0x00000008d3087221 */ /* 0x000fe20000000000 */
[----:B------:R-:W-:Y:S01]  /*33480*/  FADD R9, R212, R9 ;  /* 0x00000009d4097221 */ /* 0x000fe20000000000 */
[----:B------:R-:W-:-:S03]  /*33490*/  FADD R10, R213, R10 ;  /* 0x0000000ad50a7221 */ /* 0x000fc60000000000 */
[----:B------:R0:W-:Y:S04]  /*334a0*/  STL [R1+0x880], R8 ;  /* 0x0008800801007387 */ /* 0x0001e80000100800 */
[----:B------:R-:W4:Y:S04]  /*334b0*/  LDL.LU R213, [R1+0x89c] ;  /* 0x00089c0001d57983 */ /* 0x000f280000300800 */
[----:B------:R0:W-:Y:S04]  /*334c0*/  STL [R1+0x884], R9 ;  /* 0x0008840901007387 */ /* 0x0001e80000100800 */
[----:B------:R-:W4:Y:S04]  /*334d0*/  LDL.LU R212, [R1+0x8a0] ;  /* 0x0008a00001d47983 */ /* 0x000f280000300800 */
        /* <DEDUP_REMOVED lines=22> */
[----:B---3--:R-:W3:Y:S04]  /*33640*/  LDL.LU R5, [R1+0x8f8] ;  /* 0x0008f80001057983 */ /* 0x008ee80000300800 */
[----:B0-----:R-:W3:Y:S04]  /*33650*/  LDL.LU R8, [R1+0x8fc] ;  /* 0x0008fc0001087983 */ /* 0x001ee80000300800 */
[----:B------:R-:W3:Y:S04]  /*33660*/  LDL.LU R9, [R1+0x900] ;  /* 0x0009000001097983 */ /* 0x000ee80000300800 */
[----:B------:R-:W3:Y:S01]  /*33670*/  LDL.LU R10, [R1+0x904] ;  /* 0x00090400010a7983 */ /* 0x000ee20000300800 */
[----:B--2---:R-:W-:-:S05]  /*33680*/  FADD R2, R214, R2 ;  /* 0x00000002d6027221 */ /* 0x004fca0000000000 */
[----:B------:R0:W-:Y:S01]  /*33690*/  STL [R1+0x88c], R2 ;  /* 0x00088c0201007387 */ /* 0x0001e20000100800 */
[----:B----4-:R-:W-:-:S03]  /*336a0*/  FADD R0, R215, R0 ;  /* 0x00000000d7007221 */ /* 0x010fc60000000000 */
[----:B0-----:R0:W5:Y:S04]  /*336b0*/  LDL.LU R2, [R1+0xbc8] ;  /* 0x000bc80001027983 */ /* 0x0011680000300800 */
[----:B------:R-:W2:Y:S04]  /*336c0*/  LDL.LU R214, [R1+0x898] ;  /* 0x0008980001d67983 */ /* 0x000ea80000300800 */
[----:B------:R1:W-:Y:S04]  /*336d0*/  STL [R1+0x890], R0 ;  /* 0x0008900001007387 */ /* 0x0003e80000100800 */
[----:B-1----:R0:W5:Y:S04]  /*336e0*/  LDL.LU R0, [R1+0xbc4] ;  /* 0x000bc40001007983 */ /* 0x0021680000300800 */
[----:B------:R-:W4:Y:S01]  /*336f0*/  LDL.LU R215, [R1+0x894] ;  /* 0x0008940001d77983 */ /* 0x000f220000300800 */
[----:B------:R-:W-:Y:S01]  /*33700*/  FADD R213, R202, R213 ;  /* 0x000000d5cad57221 */ /* 0x000fe20000000000 */
        /* <DEDUP_REMOVED lines=22> */
[----:B---3--:R-:W-:Y:S01]  /*33870*/  FADD R5, R177, R5 ;  /* 0x00000005b1057221 */ /* 0x008fe20000000000 */
[----:B------:R-:W-:Y:S01]  /*33880*/  FADD R8, R178, R8 ;  /* 0x00000008b2087221 */ /* 0x000fe20000000000 */
[----:B------:R-:W-:Y:S01]  /*33890*/  FADD R9, R179, R9 ;  /* 0x00000009b3097221 */ /* 0x000fe20000000000 */
[----:B------:R-:W-:Y:S01]  /*338a0*/  FADD R10, R180, R10 ;  /* 0x0000000ab40a7221 */ /* 0x000fe20000000000 */
[----:B--2---:R-:W-:Y:S01]  /*338b0*/  FADD R214, R201, R214 ;  /* 0x000000d6c9d67221 */ /* 0x004fe20000000000 */
[----:B----4-:R-:W-:-:S05]  /*338c0*/  FADD R215, R200, R215 ;  /* 0x000000d7c8d77221 */ /* 0x010fca0000000000 */
[----:B------:R1:W-:Y:S04]  /*338d0*/  STL [R1+0x894], R215 ;  /* 0x000894d701007387 */ /* 0x0003e80000100800 */
        /* <DEDUP_REMOVED lines=25> */
[----:B------:R-:W4:Y:S04]  /*33a70*/  LDL.LU R201, [R1+0x908] ;  /* 0x0009080001c97983 */ /* 0x000f280000300800 */
[----:B------:R0:W-:Y:S04]  /*33a80*/  STL [R1+0x8fc], R8 ;  /* 0x0008fc0801007387 */ /* 0x0001e80000100800 */
[----:B------:R-:W4:Y:S04]  /*33a90*/  LDL.LU R200, [R1+0x90c] ;  /* 0x00090c0001c87983 */ /* 0x000f280000300800 */
[----:B------:R0:W-:Y:S04]  /*33aa0*/  STL [R1+0x900], R9 ;  /* 0x0009000901007387 */ /* 0x0001e80000100800 */
[----:B-1----:R-:W4:Y:S04]  /*33ab0*/  LDL.LU R215, [R1+0x910] ;  /* 0x0009100001d77983 */ /* 0x002f280000300800 */
[----:B------:R1:W-:Y:S04]  /*33ac0*/  STL [R1+0x904], R10 ;  /* 0x0009040a01007387 */ /* 0x0003e80000100800 */
[----:B--2---:R-:W2:Y:S04]  /*33ad0*/  LDL.LU R214, [R1+0x914] ;  /* 0x0009140001d67983 */ /* 0x004ea80000300800 */
[----:B---3--:R-:W3:Y:S04]  /*33ae0*/  LDL.LU R213, [R1+0x918] ;  /* 0x0009180001d57983 */ /* 0x008ee80000300800 */
[----:B----4-:R-:W4:Y:S04]  /*33af0*/  LDL.LU R212, [R1+0x91c] ;  /* 0x00091c0001d47983 */ /* 0x010f280000300800 */
        /* <DEDUP_REMOVED lines=24> */
[----:B-1----:R-:W4:Y:S01]  /*33c80*/  LDL.LU R10, [R1+0x980] ;  /* 0x00098000010a7983 */ /* 0x002f220000300800 */
[----:B------:R-:W-:Y:S01]  /*33c90*/  FADD R201, R181, R201 ;  /* 0x000000c9b5c97221 */ /* 0x000fe20000000000 */
[----:B------:R-:W-:-:S04]  /*33ca0*/  FADD R200, R182, R200 ;  /* 0x000000c8b6c87221 */ /* 0x000fc80000000000 */
        /* <DEDUP_REMOVED lines=91> */
[----:B------:R-:W-:Y:S01]  /*34260*/  FADD R201, R148, R201 ;  /* 0x000000c994c97221 */ /* 0x000fe20000000000 */
        /* <DEDUP_REMOVED lines=335> */
[----:B------:R-:W-:Y:S01]  /*35760*/  FADD R9, R30, R9 ;  /* 0x000000091e097221 */ /* 0x000fe20000000000 */
[----:B------:R-:W-:-:S05]  /*35770*/  FADD R10, R10, R31 ;  /* 0x0000001f0a0a7221 */ /* 0x000fca0000000000 */
[----:B------:R0:W-:Y:S04]  /*35780*/  STL [R1+0xb70], R10 ;  /* 0x000b700a01007387 */ /* 0x0001e80000100800 */
[----:B------:R0:W-:Y:S04]  /*35790*/  STL [R1+0xb68], R8 ;  /* 0x000b680801007387 */ /* 0x0001e80000100800 */
[----:B------:R0:W-:Y:S02]  /*357a0*/  STL [R1+0xb6c], R9 ;  /* 0x000b6c0901007387 */ /* 0x0001e40000100800 */
.L_x_32:
[----:B0-----:R-:W0:Y:S02]  /*357b0*/  LDC R5, c[0x0][0x28c] ;  /* 0x0000a300ff057b82 */ /* 0x001e240000000800 */
[----:B0-----:R-:W-:-:S13]  /*357c0*/  ISETP.GE.AND P0, PT, R5, 0x1, PT ;  /* 0x000000010500780c */ /* 0x001fda0003f06270 */
[----:B------:R-:W-:Y:S05]  /*357d0*/  @!P0 BRA `(.L_x_33) ;  /* 0x00000000007c8947 */ /* 0x000fea0003800000 */
[----:B------:R-:W2:Y:S02]  /*357e0*/  LDL R7, [R1+0xba0] ;  /* 0x000ba00001077983 */ /* 0x000ea40000100800 */
[----:B--2---:R-:W-:-:S13]  /*357f0*/  R2UR UR4, R7 ;  /* 0x00000000070472ca */ /* 0x004fda00000e0000 */
[----:B------:R-:W-:-:S06]  /*35800*/  UISETP.NE.AND UP0, UPT, UR4, 0x3, UPT ;  /* 0x000000030400788c */ /* 0x000fcc000bf05270 */
[----:B------:R-:W-:-:S13]  /*35810*/  PLOP3.LUT P0, PT, PT, PT, UP0, 0x80, 0x0 ;  /* 0x000000000000781c */ /* 0x000fda0003f0f008 */
[----:B------:R-:W-:Y:S05]  /*35820*/  @!P0 BRA `(.L_x_34) ;  /* 0x0000000000048947 */ /* 0x000fea0003800000 */
[----:B------:R-:W-:Y:S01]  /*35830*/  BPT.TRAP 0x1 ;  /* 0x000000040000795c */ /* 0x000fe20000300000 */
.L_x_34:
[----:B------:R-:W2:Y:S04]  /*35840*/  LDL R5, [R1+0xb9c] ;  /* 0x000b9c0001057983 */ /* 0x000ea80000100800 */
[----:B------:R-:W3:Y:S04]  /*35850*/  LDL R10, [R1+0xbc0] ;  /* 0x000bc000010a7983 */ /* 0x000ee80000100800 */
[----:B------:R-:W4:Y:S04]  /*35860*/  LDL R9, [R1+0xbb4] ;  /* 0x000bb40001097983 */ /* 0x000f280000100800 */
[----:B------:R-:W4:Y:S04]  /*35870*/  LDL R8, [R1+0xba8] ;  /* 0x000ba80001087983 */ /* 0x000f280000100800 */
[----:B------:R-:W4:Y:S01]  /*35880*/  LDL R7, [R1+0xba4] ;  /* 0x000ba40001077983 */ /* 0x000f220000100800 */
[----:B-----5:R-:W-:-:S02]  /*35890*/  R2UR UR6, R6 ;  /* 0x00000000060672ca */ /* 0x020fc400000e0000 */
[----:B--2---:R-:W-:Y:S02]  /*358a0*/  ISETP.NE.AND P0, PT, R5, RZ, PT ;  /* 0x000000ff0500720c */ /* 0x004fe40003f05270 */
[----:B---3--:R-:W-:Y:S02]  /*358b0*/  R2UR UR8, R10 ;  /* 0x000000000a0872ca */ /* 0x008fe400000e0000 */
[----:B----4-:R-:W-:-:S09]  /*358c0*/  R2UR UR7, R9 ;  /* 0x00000000090772ca */ /* 0x010fd200000e0000 */
[----:B------:R-:W-:Y:S02]  /*358d0*/  VOTEU.ANY UP0, P0 ;  /* 0x00000000003f7886 */ /* 0x000fe40000000100 */
[----:B------:R-:W-:-:S04]  /*358e0*/  UISETP.LT.AND UP1, UPT, UR8, 0x1, UPT ;  /* 0x000000010800788c */ /* 0x000fc8000bf21270 */
[----:B------:R-:W-:-:S04]  /*358f0*/  @UP0 USEL UR4, UR8, 0x1, UP1 ;  /* 0x0000000108040887 */ /* 0x000fc80008800000 */
[----:B------:R-:W-:Y:S01]  /*35900*/  @UP0 UIADD3 UR4, UR7, UR8, -UR4 ;  /* 0x0000000807040290 */ /* 0x000fe2000fffe804 */
[----:B------:R-:W-:-:S05]  /*35910*/  R2UR UR5, R8 ;  /* 0x00000000080572ca */ /* 0x000fca00000e0000 */
[----:B------:R-:W-:-:S04]  /*35920*/  IMAD.U32 R6, RZ, RZ, UR4 ;  /* 0x00000004ff067e24 */ /* 0x000fc8000f8e00ff */
[----:B------:R-:W-:Y:S02]  /*35930*/  @P0 IMAD.SHL.U32 R6, R6, 0x8, RZ ;  /* 0x0000000806060824 */ /* 0x000fe400078e00ff */
[----:B------:R-:W-:-:S03]  /*35940*/  IMAD.U32 R5, RZ, RZ, UR6 ;  /* 0x00000006ff057e24 */ /* 0x000fc6000f8e00ff */
[----:B------:R-:W-:Y:S01]  /*35950*/  @P0 LOP3.LUT R6, R6, 0x8, RZ, 0xc0, !PT ;  /* 0x0000000806060812 */ /* 0x000fe200078ec0ff */
[----:B------:R-:W-:-:S03]  /*35960*/  UISETP.GT.U32.AND UP0, UPT, UR5, 0x1, UPT ;  /* 0x000000010500788c */ /* 0x000fc6000bf04070 */
[----:B------:R-:W-:-:S04]  /*35970*/  @P0 IADD3 R5, R5, 0x10, R6 ;  /* 0x0000001005050810 */ /* 0x000fc80007ffe006 */
[----:B------:R-:W-:-:S04]  /*35980*/  @P0 PRMT R5, R7, 0x654, R5 ;  /* 0x0000065407050816 */ /* 0x000fc80000000005 */
[----:B------:R0:W-:Y:S01]  /*35990*/  @P0 SYNCS.ARRIVE.TRANS64.RED.A1T0 RZ, [R5+URZ], RZ ;  /* 0x000000ff05ff09a7 */ /* 0x0001e2000810043f */
[----:B------:R-:W-:-:S13]  /*359a0*/  PLOP3.LUT P0, PT, PT, PT, UP0, 0x80, 0x0 ;  /* 0x000000000000781c */ /* 0x000fda0003f0f008 */
[----:B0-----:R-:W-:Y:S05]  /*359b0*/  @P0 BRA `(.L_x_33) ;  /* 0x0000000000040947 */ /* 0x001fea0003800000 */
[----:B------:R-:W-:Y:S01]  /*359c0*/  BPT.TRAP 0x1 ;  /* 0x000000040000795c */ /* 0x000fe20000300000 */
.L_x_33:
[----:B------:R-:W2:Y:S01]  /*359d0*/  LDL.LU R24, [R1+0xb88] ;  /* 0x000b880001187983 */ /* 0x000ea20000300800 */
[----:B------:R-:W0:Y:S01]  /*359e0*/  LDC R8, c[0x0][0x288] ;  /* 0x0000a200ff087b82 */ /* 0x000e220000000800 */
[----:B------:R-:W-:Y:S01]  /*359f0*/  ULDC UR4, c[0x0][0x284] ;  /* 0x0000a10000047ab9 */ /* 0x000fe20000000800 */
[----:B------:R-:W-:Y:S01]  /*35a00*/  ULDC.64 UR8, c[0x0][0x5d0] ;  /* 0x0001740000087ab9 */ /* 0x000fe20000000a00 */
[----:B------:R-:W3:Y:S04]  /*35a10*/  LDL.LU R27, [R1+0xb84] ;  /* 0x000b8400011b7983 */ /* 0x000ee80000300800 */
[----:B------:R-:W4:Y:S01]  /*35a20*/  LDL R34, [R1+0xb80] ;  /* 0x000b800001227983 */ /* 0x000f220000100800 */
[----:B------:R-:W1:Y:S02]  /*35a30*/  S2R R9, SR_TID.X ;  /* 0x0000000000097919 */ /* 0x000e640000002100 */
[----:B-1----:R-:W-:-:S02]  /*35a40*/  SHF.R.U32.HI R7, RZ, 0x2, R9 ;  /* 0x00000002ff077819 */ /* 0x002fc40000011609 */
[----:B------:R-:W-:Y:S02]  /*35a50*/  LOP3.LUT R10, R9, 0x60, RZ, 0xc0, !PT ;  /* 0x00000060090a7812 */ /* 0x000fe400078ec0ff */
[----:B-----5:R-:W-:Y:S02]  /*35a60*/  SHF.R.U32.HI R6, RZ, 0x7, R9 ;  /* 0x00000007ff067819 */ /* 0x020fe40000011609 */
[----:B------:R-:W-:Y:S02]  /*35a70*/  LOP3.LUT R7, R7, 0x7, RZ, 0xc0, !PT ;  /* 0x0000000707077812 */ /* 0x000fe400078ec0ff */
[----:B------:R-:W-:Y:S02]  /*35a80*/  SHF.R.U32.HI R10, RZ, 0x1, R10 ;  /* 0x00000001ff0a7819 */ /* 0x000fe4000001160a */
[----:B------:R-:W-:Y:S02]  /*35a90*/  LOP3.LUT R6, R6, 0x1, RZ, 0xc0, !PT ;  /* 0x0000000106067812 */ /* 0x000fe400078ec0ff */
[----:B------:R-:W-:-:S03]  /*35aa0*/  IADD3 R5, RZ, -R10, -R7 ;  /* 0x8000000aff057210 */ /* 0x000fc60007ffe807 */
[C---:B------:R-:W-:Y:S02]  /*35ab0*/  IMAD.SHL.U32 R29, R6.reuse, 0x40, RZ ;  /* 0x00000040061d7824 */ /* 0x040fe400078e00ff */
[----:B------:R-:W-:Y:S01]  /*35ac0*/  IMAD R5, R6, -0x40, R5 ;  /* 0xffffffc006057824 */ /* 0x000fe200078e0205 */
[C---:B------:R-:W-:Y:S01]  /*35ad0*/  LOP3.LUT R26, R9.reuse, 0x3, RZ, 0xc0, !PT ;  /* 0x00000003091a7812 */ /* 0x040fe200078ec0ff */
[----:B------:R-:W-:-:S04]  /*35ae0*/  IMAD.SHL.U32 R25, R9, 0x2, RZ ;  /* 0x0000000209197824 */ /* 0x000fc800078e00ff */
[----:B0-----:R-:W-:Y:S01]  /*35af0*/  IMAD R26, R26, -0x2, R8 ;  /* 0xfffffffe1a1a7824 */ /* 0x001fe200078e0208 */
[----:B------:R-:W-:Y:S01]  /*35b00*/  LOP3.LUT R29, R29, 0x40, R7, 0xe2, !PT ;  /* 0x000000401d1d7812 */ /* 0x000fe200078ee207 */
[----:B--2---:R-:W-:Y:S02]  /*35b10*/  IMAD R24, R24, 0xf0, RZ ;  /* 0x000000f018187824 */ /* 0x004fe400078e02ff */
[----:B---3--:R-:W-:-:S03]  /*35b20*/  IMAD.SHL.U32 R6, R27, 0x200, RZ ;  /* 0x000002001b067824 */ /* 0x008fc600078e00ff */
[----:B------:R-:W-:Y:S02]  /*35b30*/  ISETP.GE.AND P0, PT, R24, R8, PT ;  /* 0x000000081800720c */ /* 0x000fe40003f06270 */
[----:B----4-:R-:W-:Y:S02]  /*35b40*/  R2UR UR5, R34 ;  /* 0x00000000220572ca */ /* 0x010fe400000e0000 */
[C---:B------:R-:W-:Y:S02]  /*35b50*/  IADD3 R5, -R6.reuse, UR4, R5 ;  /* 0x0000000406057c10 */ /* 0x040fe4000fffe105 */
[----:B------:R-:W-:Y:S01]  /*35b60*/  ISETP.GE.OR P0, PT, R6, UR4, P0 ;  /* 0x0000000406007c0c */ /* 0x000fe20008706670 */
[----:B------:R-:W-:Y:S02]  /*35b70*/  IMAD.MOV.U32 R6, RZ, RZ, -0x1 ;  /* 0xffffffffff067424 */ /* 0x000fe400078e00ff */
[----:B------:R-:W-:-:S03]  /*35b80*/  IMAD.IADD R26, R26, 0x1, -R24 ;  /* 0x000000011a1a7824 */ /* 0x000fc600078e0a18 */
[----:B------:R0:W-:Y:S01]  /*35b90*/  STL [R1+0xa4], R6 ;  /* 0x0000a40601007387 */ /* 0x0001e20000100800 */
[----:B------:R-:W-:Y:S02]  /*35ba0*/  LOP3.LUT R24, R24, 0x6, R25, 0xf8, !PT ;  /* 0x0000000618187812 */ /* 0x000fe400078ef819 */
[----:B------:R-:W-:Y:S01]  /*35bb0*/  USHF.R.S32.HI UR6, URZ, 0x1f, UR5 ;  /* 0x0000001f3f067899 */ /* 0x000fe20008011405 */
[----:B------:R-:W-:Y:S01]  /*35bc0*/  IMAD.U32 R8, RZ, RZ, UR8 ;  /* 0x00000008ff087e24 */ /* 0x000fe2000f8e00ff */
[----:B------:R-:W-:Y:S02]  /*35bd0*/  SHF.R.S32.HI R25, RZ, 0x1f, R24 ;  /* 0x0000001fff197819 */ /* 0x000fe40000011418 */
[----:B------:R-:W-:-:S04]  /*35be0*/  UIMAD UR4, UR6, UR8, URZ ;  /* 0x00000008060472a4 */ /* 0x000fc8000f8e023f */
[----:B------:R-:W-:Y:S02]  /*35bf0*/  UIMAD UR4, UR5, UR9, UR4 ;  /* 0x00000009050472a4 */ /* 0x000fe4000f8e0204 */
[----:B------:R-:W-:-:S04]  /*35c00*/  IMAD.WIDE.U32 R8, R8, UR5, R24 ;  /* 0x0000000508087c25 */ /* 0x000fc8000f8e0018 */
[----:B------:R-:W-:-:S04]  /*35c10*/  IMAD.WIDE R30, R27, 0x200, RZ ;  /* 0x000002001b1e7825 */ /* 0x000fc800078e02ff */
[----:B------:R-:W-:Y:S01]  /*35c20*/  VIADD R9, R9, UR4 ;  /* 0x0000000409097c36 */ /* 0x000fe20008000000 */
[----:B------:R-:W-:Y:S01]  /*35c30*/  LOP3.LUT R29, R30, R29, R10, 0xfe, !PT ;  /* 0x0000001d1e1d7212 */ /* 0x000fe200078efe0a */
[----:B0-----:R-:W-:Y:S06]  /*35c40*/  @P0 BRA `(.L_x_35) ;  /* 0x000003b800dc0947 */ /* 0x001fec0003800000 */
[----:B------:R-:W2:Y:S01]  /*35c50*/  LDL R33, [R1+0xbbc] ;  /* 0x000bbc0001217983 */ /* 0x000ea20000100800 */
[----:B------:R-:W0:Y:S01]  /*35c60*/  LDC.64 R6, c[0x0][0x5c8] ;  /* 0x00017200ff067b82 */ /* 0x000e220000000a00 */
[----:B------:R-:W-:Y:S01]  /*35c70*/  BSSY B0, `(.L_x_35) ;  /* 0x0003bb4000007945 */ /* 0x000fe20003800000 */
[-C--:B0-----:R-:W-:Y:S02]  /*35c80*/  IMAD R27, R31, R6.reuse, RZ ;  /* 0x000000061f1b7224 */ /* 0x081fe400078e02ff */
[----:B------:R-:W-:-:S04]  /*35c90*/  IMAD.WIDE.U32 R8, R29, R6, R8 ;  /* 0x000000061d087225 */ /* 0x000fc800078e0008 */
[----:B------:R-:W-:-:S04]  /*35ca0*/  IMAD R27, R29, R7, R27 ;  /* 0x000000071d1b7224 */ /* 0x000fc800078e021b */
[----:B------:R-:W-:Y:S01]  /*35cb0*/  IMAD.IADD R27, R9, 0x1, R27 ;  /* 0x00000001091b7824 */ /* 0x000fe200078e021b */
[----:B--2---:R-:W-:-:S13]  /*35cc0*/  R2UR UR4, R33 ;  /* 0x00000000210472ca */ /* 0x004fda00000e0000 */
[----:B------:R-:W-:-:S13]  /*35cd0*/  FSETP.NEU.AND P0, PT, RZ, UR4, PT ;  /* 0x00000004ff007c0b */ /* 0x000fda000bf0d000 */
[----:B------:R-:W-:Y:S05]  /*35ce0*/  @!P0 BRA `(.L_x_36) ;  /* 0x0000022400308947 */ /* 0x000fea0003800000 */
[----:B------:R-:W-:Y:S01]  /*35cf0*/  ISETP.GE.AND P0, PT, R5, 0x189, PT ;  /* 0x000001890500780c */ /* 0x000fe20003f06270 */
[----:B------:R-:W-:Y:S01]  /*35d00*/  ULDC.64 UR4, c[0x0][0x5b8] ;  /* 0x00016e0000047ab9 */ /* 0x000fe20000000a00 */
[----:B------:R-:W-:Y:S01]  /*35d10*/  R2UR UR7, R34 ;  /* 0x00000000220772ca */ /* 0x000fe200000e0000 */
[----:B------:R-:W2:Y:S01]  /*35d20*/  LDL R50, [R1+0xb90] ;  /* 0x000b900001327983 */ /* 0x000ea20000100800 */
[C---:B------:R-:W-:Y:S02]  /*35d30*/  ISETP.LT.OR P4, PT, R26.reuse, 0x1, !P0 ;  /* 0x000000011a00780c */ /* 0x040fe40004781670 */
[----:B------:R-:W-:Y:S01]  /*35d40*/  ISETP.LT.OR P1, PT, R26, 0x2, !P0 ;  /* 0x000000021a00780c */ /* 0x000fe20004721670 */
[----:B------:R-:W3:Y:S01]  /*35d50*/  LDL R41, [R1+0xb8c] ;  /* 0x000b8c0001297983 */ /* 0x000ee20000100800 */
[----:B------:R-:W-:Y:S02]  /*35d60*/  R2UR UR12, R33 ;  /* 0x00000000210c72ca */ /* 0x000fe400000e0000 */
[----:B------:R-:W-:Y:S01]  /*35d70*/  R2UR UR11, R4 ;  /* 0x00000000040b72ca */ /* 0x000fe200000e0000 */
[----:B------:R-:W4:Y:S01]  /*35d80*/  LDL R40, [R1+0xb98] ;  /* 0x000b980001287983 */ /* 0x000f220000100800 */
[----:B------:R-:W-:-:S02]  /*35d90*/  ISETP.LT.OR P3, PT, R26, 0x9, !P0 ;  /* 0x000000091a00780c */ /* 0x000fc40004761670 */
[----:B------:R-:W-:Y:S02]  /*35da0*/  R2UR UR10, R3 ;  /* 0x00000000030a72ca */ /* 0x000fe400000e0000 */
[----:B------:R-:W-:Y:S01]  /*35db0*/  LOP3.LUT R0, R0, 0xfffffffd, RZ, 0xc0, !PT ;  /* 0xfffffffd00007812 */ /* 0x000fe200078ec0ff */
[----:B------:R-:W0:Y:S01]  /*35dc0*/  @!P4 LDC.64 R34, c[0x0][0x5c0] ;  /* 0x00017000ff22cb82 */ /* 0x000e220000000a00 */
[----:B------:R-:W-:Y:S01]  /*35dd0*/  @!P4 IMAD.MOV.U32 R36, RZ, RZ, R8 ;  /* 0x000000ffff24c224 */ /* 0x000fe200078e0008 */
[----:B------:R-:W-:Y:S01]  /*35de0*/  LOP3.LUT R28, R28, 0xffefffff, RZ, 0xc0, !PT ;  /* 0xffefffff1c1c7812 */ /* 0x000fe200078ec0ff */
[----:B------:R-:W-:Y:S01]  /*35df0*/  @!P4 IMAD.MOV.U32 R37, RZ, RZ, R27 ;  /* 0x000000ffff25c224 */ /* 0x000fe200078e001b */
[----:B------:R-:W-:Y:S01]  /*35e00*/  ISETP.GE.AND P5, PT, R5, 0x1, PT ;  /* 0x000000010500780c */ /* 0x000fe20003fa6270 */
[----:B------:R-:W-:Y:S01]  /*35e10*/  @!P4 IMAD R10, R7, 0x180, RZ ;  /* 0x00000180070ac824 */ /* 0x000fe200078e02ff */
[----:B------:R-:W-:Y:S02]  /*35e20*/  ULDC.64 UR8, c[0x0][0x208] ;  /* 0x0000820000087ab9 */ /* 0x000fe40000000a00 */
[----:B------:R-:W1:Y:S01]  /*35e30*/  @!P1 LDC.64 R38, c[0x0][0x5c0] ;  /* 0x00017000ff269b82 */ /* 0x000e620000000a00 */
[----:B------:R-:W-:Y:S01]  /*35e40*/  @!P4 IMAD.WIDE.U32 R36, R6, 0x180, R36 ;  /* 0x000001800624c825 */ /* 0x000fe200078e0024 */
[----:B------:R-:W2:Y:S03]  /*35e50*/  LDL R33, [R1+0xb94] ;  /* 0x000b940001217983 */ /* 0x000ea60000100800 */
[----:B------:R-:W-:Y:S01]  /*35e60*/  @!P4 IMAD.IADD R10, R37, 0x1, R10 ;  /* 0x00000001250ac824 */ /* 0x000fe200078e020a */
[----:B0-----:R-:W-:-:S02]  /*35e70*/  @!P4 IADD3 R42, P0, P2, R36, UR11, R34 ;  /* 0x0000000b242acc10 */ /* 0x001fc4000fa1e022 */
[----:B------:R-:W0:Y:S01]  /*35e80*/  @!P3 LDC.64 R36, c[0x0][0x5c0] ;  /* 0x00017000ff24bb82 */ /* 0x000e220000000a00 */
[----:B------:R-:W-:Y:S01]  /*35e90*/  @!P1 IMAD.MOV.U32 R34, RZ, RZ, R8 ;  /* 0x000000ffff229224 */ /* 0x000fe200078e0008 */
[----:B------:R-:W-:Y:S01]  /*35ea0*/  @!P4 IADD3.X R43, R10, UR10, R35, P0, P2 ;  /* 0x0000000a0a2bcc10 */ /* 0x000fe200087e4423 */
[----:B------:R-:W-:Y:S02]  /*35eb0*/  @!P1 IMAD.MOV.U32 R35, RZ, RZ, R27 ;  /* 0x000000ffff239224 */ /* 0x000fe400078e001b */
[----:B------:R-:W-:Y:S02]  /*35ec0*/  @!P1 IMAD R10, R7, 0x180, RZ ;  /* 0x00000180070a9824 */ /* 0x000fe400078e02ff */
[----:B------:R-:W-:-:S04]  /*35ed0*/  @!P1 IMAD.WIDE.U32 R34, R6, 0x180, R34 ;  /* 0x0000018006229825 */ /* 0x000fc800078e0022 */
[----:B------:R-:W-:Y:S01]  /*35ee0*/  @!P1 IMAD.IADD R10, R35, 0x1, R10 ;  /* 0x00000001230a9824 */ /* 0x000fe200078e020a */
[----:B-1----:R-:W-:Y:S01]  /*35ef0*/  @!P1 IADD3 R44, P0, P2, R34, UR11, R38 ;  /* 0x0000000b222c9c10 */ /* 0x002fe2000fa1e026 */
[----:B------:R-:W-:Y:S02]  /*35f00*/  @!P3 IMAD.MOV.U32 R34, RZ, RZ, R8 ;  /* 0x000000ffff22b224 */ /* 0x000fe400078e0008 */
[----:B------:R-:W-:Y:S01]  /*35f10*/  @!P3 IMAD.MOV.U32 R35, RZ, RZ, R27 ;  /* 0x000000ffff23b224 */ /* 0x000fe200078e001b */
[----:B------:R-:W-:Y:S01]  /*35f20*/  @!P1 IADD3.X R45, R10, UR10, R39, P0, P2 ;  /* 0x0000000a0a2d9c10 */ /* 0x000fe200087e4427 */
[----:B------:R-:W-:Y:S01]  /*35f30*/  @!P3 IMAD R10, R7, 0x180, RZ ;  /* 0x00000180070ab824 */ /* 0x000fe200078e02ff */
[----:B------:R-:W-:Y:S01]  /*35f40*/  @P4 LOP3.LUT R0, R0, 0x2, RZ, 0xfc, !PT ;  /* 0x0000000200004812 */ /* 0x000fe200078efcff */
[----:B------:R-:W-:Y:S01]  /*35f50*/  @!P3 IMAD.WIDE.U32 R34, R6, 0x180, R34 ;  /* 0x000001800622b825 */ /* 0x000fe200078e0022 */
[----:B------:R-:W-:Y:S02]  /*35f60*/  @P1 LOP3.LUT R28, R28, 0x100000, RZ, 0xfc, !PT ;  /* 0x001000001c1c1812 */ /* 0x000fe400078efcff */
[----:B------:R-:W-:Y:S01]  /*35f70*/  LOP3.LUT R0, R0, 0xfffffff7, RZ, 0xc0, !PT ;  /* 0xfffffff700007812 */ /* 0x000fe200078ec0ff */
[----:B------:R-:W-:Y:S01]  /*35f80*/  @!P3 IMAD.IADD R10, R35, 0x1, R10 ;  /* 0x00000001230ab824 */ /* 0x000fe200078e020a */
[----:B0-----:R-:W-:-:S02]  /*35f90*/  @!P3 IADD3 R46, P0, P2, R34, UR11, R36 ;  /* 0x0000000b222ebc10 */ /* 0x001fc4000fa1e024 */
[----:B------:R-:W-:Y:S02]  /*35fa0*/  ISETP.GE.AND P1, PT, R5, 0x189, PT ;  /* 0x000001890500780c */ /* 0x000fe40003f26270 */
[----:B------:R-:W-:Y:S02]  /*35fb0*/  @P3 LOP3.LUT R0, R0, 0x8, RZ, 0xfc, !PT ;  /* 0x0000000800003812 */ /* 0x000fe400078efcff */
[----:B------:R-:W-:Y:S02]  /*35fc0*/  @!P3 IADD3.X R47, R10, UR10, R37, P0, P2 ;  /* 0x0000000a0a2fbc10 */ /* 0x000fe400087e4425 */
[----:B------:R-:W-:-:S13]  /*35fd0*/  ISETP.LT.OR P3, PT, R26, 0xa, !P1 ;  /* 0x0000000a1a00780c */ /* 0x000fda0004f61670 */
[----:B------:R-:W0:Y:S01]  /*35fe0*/  @!P3 LDC.64 R34, c[0x0][0x5c0] ;  /* 0x00017000ff22bb82 */ /* 0x000e220000000a00 */
[----:B------:R-:W-:Y:S02]  /*35ff0*/  @!P3 IMAD.MOV.U32 R36, RZ, RZ, R8 ;  /* 0x000000ffff24b224 */ /* 0x000fe400078e0008 */
[----:B------:R-:W-:Y:S02]  /*36000*/  @!P3 IMAD.MOV.U32 R37, RZ, RZ, R27 ;  /* 0x000000ffff25b224 */ /* 0x000fe400078e001b */
[----:B------:R-:W-:Y:S02]  /*36010*/  @!P3 IMAD R10, R7, 0x180, RZ ;  /* 0x00000180070ab824 */ /* 0x000fe400078e02ff */
[----:B------:R-:W-:-:S04]  /*36020*/  @!P3 IMAD.WIDE.U32 R36, R6, 0x180, R36 ;  /* 0x000001800624b825 */ /* 0x000fc800078e0024 */
[----:B------:R-:W-:Y:S01]  /*36030*/  @!P3 IMAD.IADD R10, R37, 0x1, R10 ;  /* 0x00000001250ab824 */ /* 0x000fe200078e020a */
[----:B0-----:R-:W-:-:S04]  /*36040*/  @!P3 IADD3 R48, P0, P2, R36, UR11, R34 ;  /* 0x0000000b2430bc10 */ /* 0x001fc8000fa1e022 */
[----:B------:R-:W-:Y:S01]  /*36050*/  @!P3 IADD3.X R49, R10, UR10, R35, P0, P2 ;  /* 0x0000000a0a31bc10 */ /* 0x000fe200087e4423 */
[----:B------:R-:W-:Y:S01]  /*36060*/  IMAD.U32 R10, RZ, RZ, UR4 ;  /* 0x00000004ff0a7e24 */ /* 0x000fe2000f8e00ff */
[----:B------:R-:W-:-:S04]  /*36070*/  UIMAD UR4, UR6, UR4, URZ ;  /* 0x00000004060472a4 */ /* 0x000fc8000f8e023f */
[----:B------:R-:W-:Y:S02]  /*36080*/  UIMAD UR4, UR7, UR5, UR4 ;  /* 0x00000005070472a4 */ /* 0x000fe4000f8e0204 */
[----:B------:R-:W-:Y:S01]  /*36090*/  IMAD.WIDE.U32 R24, R10, UR7, R24 ;  /* 0x000000070a187c25 */ /* 0x000fe2000f8e0018 */
[----:B------:R-:W-:-:S03]  /*360a0*/  ULDC.64 UR6, c[0x0][0x5a8] ;  /* 0x00016a0000067ab9 */ /* 0x000fc60000000a00 */
[----:B------:R-:W-:Y:S02]  /*360b0*/  IMAD.MOV.U32 R34, RZ, RZ, R24 ;  /* 0x000000ffff227224 */ /* 0x000fe400078e0018 */
[----:B------:R-:W-:Y:S01]  /*360c0*/  VIADD R35, R25, UR4 ;  /* 0x0000000419237c36 */ /* 0x000fe20008000000 */
[----:B------:R-:W-:Y:S02]  /*360d0*/  ULDC.64 UR4, c[0x0][0x5b0] ;  /* 0x00016c0000047ab9 */ /* 0x000fe40000000a00 */
[----:B------:R-:W-:Y:S02]  /*360e0*/  IMAD R10, R31, UR4, RZ ;  /* 0x000000041f0a7c24 */ /* 0x000fe4000f8e02ff */
[----:B------:R-:W-:-:S04]  /*360f0*/  IMAD.WIDE.U32 R24, R29, UR4, R34 ;  /* 0x000000041d187c25 */ /* 0x000fc8000f8e0022 */
[----:B------:R-:W-:Y:S01]  /*36100*/  IMAD R10, R29, UR5, R10 ;  /* 0x000000051d0a7c24 */ /* 0x000fe2000f8e020a */
[----:B------:R-:W-:-:S04]  /*36110*/  IADD3 R24, P0, R24, UR6, RZ ;  /* 0x0000000618187c10 */ /* 0x000fc8000ff1e0ff */
[--C-:B------:R-:W-:Y:S02]  /*36120*/  IADD3.X R25, R25, UR7, R10.reuse, P0, !PT ;  /* 0x0000000719197c10 */ /* 0x100fe400087fe40a */
[----:B------:R-:W-:Y:S02]  /*36130*/  ISETP.LT.OR P0, PT, R26, 0x1, !P5 ;  /* 0x000000011a00780c */ /* 0x000fe40006f01670 */
[----:B------:R-:W-:-:S11]  /*36140*/  PRMT R10, RZ, 0x7610, R10 ;  /* 0x00007610ff0a7816 */ /* 0x000fd6000000000a */
[----:B------:R-:W3:Y:S01]  /*36150*/  @!P0 LDG.E.U8 R10, desc[UR8][R24.64] ;  /* 0x00000008180a8981 */ /* 0x000ee2000c1e1100 */
[----:B--2---:R-:W-:Y:S02]  /*36160*/  R2UR UR13, R33 ;  /* 0x00000000210d72ca */ /* 0x004fe400000e0000 */
[----:B---3--:R-:W-:-:S04]  /*36170*/  LOP3.LUT R10, R10, 0xff, RZ, 0xc0, !PT ;  /* 0x000000ff0a0a7812 */ /* 0x008fc800078ec0ff */
[----:B------:R-:W-:-:S05]  /*36180*/  F2FP.F16.E4M3.UNPACK_B R10, R10 ;  /* 0x0000000aff0a723e */ /* 0x000fca00020006ff */
[----:B------:R-:W-:-:S05]  /*36190*/  HADD2.F32 R10, -RZ, R10.H0_H0 ;  /* 0x2000000aff0a7230 */ /* 0x000fca0000004100 */
[----:B------:R-:W-:-:S04]  /*361a0*/  FMUL R10, R10, UR12 ;  /* 0x0000000c0a0a7c20 */ /* 0x000fc80008400000 */
[----:B------:R-:W-:Y:S02]  /*361b0*/  FFMA R33, R11, UR61, R10 ;  /* 0x0000003d0b217c23 */ /* 0x000fe4000800000a */
[----:B------:R-:W0:Y:S03]  /*361c0*/  @!P0 LDC.64 R10, c[0x0][0x5c0] ;  /* 0x00017000ff0a8b82 */ /* 0x000e260000000a00 */
[----:B------:R-:W-:Y:S02]  /*361d0*/  F2FP.SATFINITE.E4M3.F32.PACK_AB_MERGE_C R33, RZ, R33, RZ ;  /* 0x00000021ff21723e */ /* 0x000fe400048070ff */
[----:B0-----:R-:W-:-:S05]  /*361e0*/  @!P0 IADD3 R10, P2, R8, R10, RZ ;  /* 0x0000000a080a8210 */ /* 0x001fca0007f5e0ff */
[----:B------:R-:W-:-:S05]  /*361f0*/  @!P0 IMAD.X R11, R27, 0x1, R11, P2 ;  /* 0x000000011b0b8824 */ /* 0x000fca00010e060b */
[----:B------:R0:W-:Y:S01]  /*36200*/  @!P0 STG.E.U8 desc[UR8][R10.64], R33 ;  /* 0x000000210a008986 */ /* 0x0001e2000c101108 */
[----:B------:R-:W-:Y:S02]  /*36210*/  ISETP.LT.OR P0, PT, R26, 0x2, !P5 ;  /* 0x000000021a00780c */ /* 0x000fe40006f01670 */
[----:B0-----:R-:W-:-:S11]  /*36220*/  PRMT R33, RZ, 0x7610, R33 ;  /* 0x00007610ff217816 */ /* 0x001fd60000000021 */
[----:B------:R-:W0:Y:S01]  /*36230*/  @!P0 LDC.64 R10, c[0x0][0x5c0] ;  /* 0x00017000ff0a8b82 */ /* 0x000e220000000a00 */
[----:B------:R-:W2:Y:S01]  /*36240*/  @!P0 LDG.E.U8 R33, desc[UR8][R24.64+0x1] ;  /* 0x0000010818218981 */ /* 0x000ea2000c1e1100 */
[----:B0-----:R-:W-:-:S05]  /*36250*/  @!P0 IADD3 R10, P2, R8, R10, RZ ;  /* 0x0000000a080a8210 */ /* 0x001fca0007f5e0ff */
[----:B------:R-:W-:Y:S01]  /*36260*/  @!P0 IMAD.X R11, R27, 0x1, R11, P2 ;  /* 0x000000011b0b8824 */ /* 0x000fe200010e060b */
[----:B------:R-:W-:-:S04]  /*36270*/  LOP3.LUT R0, R0, 0xfffffffb, RZ, 0xc0, !PT ;  /* 0xfffffffb00007812 */ /* 0x000fc800078ec0ff */
[----:B------:R-:W-:Y:S02]  /*36280*/  @P3 LOP3.LUT R0, R0, 0x4, RZ, 0xfc, !PT ;  /* 0x0000000400003812 */ /* 0x000fe400078efcff */
[----:B------:R-:W-:Y:S02]  /*36290*/  ISETP.GE.AND P3, PT, R5, 0x9, PT ;  /* 0x000000090500780c */ /* 0x000fe40003f66270 */
[----:B--2---:R-:W-:-:S04]  /*362a0*/  LOP3.LUT R33, R33, 0xff, RZ, 0xc0, !PT ;  /* 0x000000ff21217812 */ /* 0x004fc800078ec0ff */
[----:B------:R-:W-:-:S05]  /*362b0*/  F2FP.F16.E4M3.UNPACK_B R33, R33 ;  /* 0x00000021ff21723e */ /* 0x000fca00020006ff */
[----:B------:R-:W-:-:S05]  /*362c0*/  HADD2.F32 R33, -RZ, R33.H0_H0 ;  /* 0x20000021ff217230 */ /* 0x000fca0000004100 */
[----:B------:R-:W-:-:S04]  /*362d0*/  FMUL R33, R33, UR12 ;  /* 0x0000000c21217c20 */ /* 0x000fc80008400000 */
[----:B------:R-:W-:-:S05]  /*362e0*/  FFMA R12, R12, UR61, R33 ;  /* 0x0000003d0c0c7c23 */ /* 0x000fca0008000021 */
[----:B------:R-:W-:-:S05]  /*362f0*/  F2FP.SATFINITE.E4M3.F32.PACK_AB_MERGE_C R12, RZ, R12, RZ ;  /* 0x0000000cff0c723e */ /* 0x000fca00048070ff */
[----:B------:R0:W-:Y:S02]  /*36300*/  @!P0 STG.E.U8 desc[UR8][R10.64+0x1], R12 ;  /* 0x0000010c0a008986 */ /* 0x0001e4000c101108 */
[----:B0-----:R-:W-:-:S05]  /*36310*/  IADD3 R10, P0, R29, 0x8, RZ ;  /* 0x000000081d0a7810 */ /* 0x001fca0007f1e0ff */
[----:B------:R-:W-:-:S04]  /*36320*/  IMAD.X R12, RZ, RZ, R31, P0 ;  /* 0x000000ffff0c7224 */ /* 0x000fc800000e061f */
[----:B------:R-:W-:-:S04]  /*36330*/  IMAD R12, R12, UR4, RZ ;  /* 0x000000040c0c7c24 */ /* 0x000fc8000f8e02ff */
[C---:B------:R-:W-:Y:S02]  /*36340*/  IMAD R12, R10.reuse, UR5, R12 ;  /* 0x000000050a0c7c24 */ /* 0x040fe4000f8e020c */
[----:B------:R-:W-:-:S03]  /*36350*/  IMAD.WIDE.U32 R10, R10, UR4, R34 ;  /* 0x000000040a0a7c25 */ /* 0x000fc6000f8e0022 */
[----:B------:R-:W-:-:S04]  /*36360*/  IADD3 R10, P0, R10, UR6, RZ ;  /* 0x000000060a0a7c10 */ /* 0x000fc8000ff1e0ff */
[--C-:B------:R-:W-:Y:S02]  /*36370*/  IADD3.X R11, R11, UR7, R12.reuse, P0, !PT ;  /* 0x000000070b0b7c10 */ /* 0x100fe400087fe40c */
[----:B------:R-:W-:Y:S02]  /*36380*/  ISETP.LT.OR P0, PT, R26, 0x1, !P3 ;  /* 0x000000011a00780c */ /* 0x000fe40005f01670 */
[----:B------:R-:W-:-:S11]  /*36390*/  PRMT R12, RZ, 0x7610, R12 ;  /* 0x00007610ff0c7816 */ /* 0x000fd6000000000c */
[----:B------:R-:W2:Y:S02]  /*363a0*/  @!P0 LDG.E.U8 R12, desc[UR8][R10.64] ;  /* 0x000000080a0c8981 */ /* 0x000ea4000c1e1100 */
[----:B--2---:R-:W-:-:S04]  /*363b0*/  LOP3.LUT R12, R12, 0xff, RZ, 0xc0, !PT ;  /* 0x000000ff0c0c7812 */ /* 0x004fc800078ec0ff */
[----:B------:R-:W-:-:S05]  /*363c0*/  F2FP.F16.E4M3.UNPACK_B R12, R12 ;  /* 0x0000000cff0c723e */ /* 0x000fca00020006ff */
[----:B------:R-:W-:-:S05]  /*363d0*/  HADD2.F32 R12, -RZ, R12.H0_H0 ;  /* 0x2000000cff0c7230 */ /* 0x000fca0000004100 */
[----:B------:R-:W-:-:S04]  /*363e0*/  FMUL R12, R12, UR12 ;  /* 0x0000000c0c0c7c20 */ /* 0x000fc80008400000 */
[----:B------:R-:W-:Y:S02]  /*363f0*/  FFMA R33, R13, UR61, R12 ;  /* 0x0000003d0d217c23 */ /* 0x000fe4000800000c */
[----:B------:R-:W0:Y:S03]  /*36400*/  @!P0 LDC.64 R12, c[0x0][0x5c0] ;  /* 0x00017000ff0c8b82 */ /* 0x000e260000000a00 */
[----:B------:R-:W-:Y:S02]  /*36410*/  F2FP.SATFINITE.E4M3.F32.PACK_AB_MERGE_C R33, RZ, R33, RZ ;  /* 0x00000021ff21723e */ /* 0x000fe400048070ff */
[----:B0-----:R-:W-:-:S04]  /*36420*/  @!P0 IADD3 R12, P2, P4, R8, UR11, R12 ;  /* 0x0000000b080c8c10 */ /* 0x001fc8000fc5e00c */
[----:B------:R-:W-:-:S05]  /*36430*/  @!P0 IADD3.X R13, R27, UR10, R13, P2, P4 ;  /* 0x0000000a1b0d8c10 */ /* 0x000fca00097e840d */
[----:B------:R0:W-:Y:S01]  /*36440*/  @!P0 STG.E.U8 desc[UR8][R12.64], R33 ;  /* 0x000000210c008986 */ /* 0x0001e2000c101108 */
[----:B------:R-:W-:Y:S02]  /*36450*/  ISETP.LT.OR P0, PT, R26, 0x2, !P3 ;  /* 0x000000021a00780c */ /* 0x000fe40005f01670 */
[----:B0-----:R-:W-:-:S11]  /*36460*/  PRMT R33, RZ, 0x7610, R33 ;  /* 0x00007610ff217816 */ /* 0x001fd60000000021 */
[----:B------:R-:W0:Y:S01]  /*36470*/  @!P0 LDC.64 R12, c[0x0][0x5c0] ;  /* 0x00017000ff0c8b82 */ /* 0x000e220000000a00 */
[----:B------:R-:W2:Y:S01]  /*36480*/  @!P0 LDG.E.U8 R33, desc[UR8][R10.64+0x1] ;  /* 0x000001080a218981 */ /* 0x000ea2000c1e1100 */
[----:B------:R-:W-:Y:S02]  /*36490*/  ISETP.LT.OR P6, PT, R26, 0x11, !P1 ;  /* 0x000000111a00780c */ /* 0x000fe40004fc1670 */
[----:B0-----:R-:W-:-:S04]  /*364a0*/  @!P0 IADD3 R12, P2, P4, R8, UR11, R12 ;  /* 0x0000000b080c8c10 */ /* 0x001fc8000fc5e00c */
[----:B------:R-:W-:-:S07]  /*364b0*/  @!P0 IADD3.X R13, R27, UR10, R13, P2, P4 ;  /* 0x0000000a1b0d8c10 */ /* 0x000fce00097e840d */
[----:B------:R-:W-:Y:S02]  /*364c0*/  @!P6 IMAD.MOV.U32 R36, RZ, RZ, R8 ;  /* 0x000000ffff24e224 */ /* 0x000fe400078e0008 */
[----:B------:R-:W-:Y:S02]  /*364d0*/  @!P6 IMAD.MOV.U32 R37, RZ, RZ, R27 ;  /* 0x000000ffff25e224 */ /* 0x000fe400078e001b */
[----:B------:R-:W-:Y:S01]  /*364e0*/  @!P6 IMAD.WIDE.U32 R36, R6, 0x180, R36 ;  /* 0x000001800624e825 */ /* 0x000fe200078e0024 */
[----:B--2---:R-:W-:-:S04]  /*364f0*/  LOP3.LUT R33, R33, 0xff, RZ, 0xc0, !PT ;  /* 0x000000ff21217812 */ /* 0x004fc800078ec0ff */
[----:B------:R-:W-:-:S05]  /*36500*/  F2FP.F16.E4M3.UNPACK_B R33, R33 ;  /* 0x00000021ff21723e */ /* 0x000fca00020006ff */
[----:B------:R-:W-:-:S05]  /*36510*/  HADD2.F32 R33, -RZ, R33.H0_H0 ;  /* 0x20000021ff217230 */ /* 0x000fca0000004100 */
[----:B------:R-:W-:-:S04]  /*36520*/  FMUL R33, R33, UR12 ;  /* 0x0000000c21217c20 */ /* 0x000fc80008400000 */
[----:B------:R-:W-:-:S05]  /*36530*/  FFMA R14, R14, UR61, R33 ;  /* 0x0000003d0e0e7c23 */ /* 0x000fca0008000021 */
[----:B------:R-:W-:-:S05]  /*36540*/  F2FP.SATFINITE.E4M3.F32.PACK_AB_MERGE_C R14, RZ, R14, RZ ;  /* 0x0000000eff0e723e */ /* 0x000fca00048070ff */
[----:B------:R0:W-:Y:S02]  /*36550*/  @!P0 STG.E.U8 desc[UR8][R12.64+0x1], R14 ;  /* 0x0000010e0c008986 */ /* 0x0001e4000c101108 */
[----:B0-----:R-:W0:Y:S01]  /*36560*/  @!P6 LDC.64 R12, c[0x0][0x5c0] ;  /* 0x00017000ff0ceb82 */ /* 0x001e220000000a00 */
[----:B------:R-:W-:-:S04]  /*36570*/  @!P6 IMAD R14, R7, 0x180, RZ ;  /* 0x00000180070ee824 */ /* 0x000fc800078e02ff */
[----:B------:R-:W-:Y:S01]  /*36580*/  @!P6 IMAD.IADD R14, R37, 0x1, R14 ;  /* 0x00000001250ee824 */ /* 0x000fe200078e020e */
[----:B0-----:R-:W-:-:S04]  /*36590*/  @!P6 IADD3 R56, P0, P2, R36, UR11, R12 ;  /* 0x0000000b2438ec10 */ /* 0x001fc8000fa1e00c */
[----:B------:R-:W-:Y:S02]  /*365a0*/  @!P6 IADD3.X R57, R14, UR10, R13, P0, P2 ;  /* 0x0000000a0e39ec10 */ /* 0x000fe400087e440d */
[----:B------:R-:W-:Y:S02]  /*365b0*/  ISETP.LT.OR P0, PT, R26, 0x9, !P5 ;  /* 0x000000091a00780c */ /* 0x000fe40006f01670 */
[----:B------:R-:W-:-:S11]  /*365c0*/  PRMT R12, RZ, 0x7610, R12 ;  /* 0x00007610ff0c7816 */ /* 0x000fd6000000000c */
[----:B------:R-:W2:Y:S01]  /*365d0*/  @!P0 LDG.E.U8 R12, desc[UR8][R24.64+0x8] ;  /* 0x00000808180c8981 */ /* 0x000ea2000c1e1100 */
[----:B------:R-:W-:Y:S02]  /*365e0*/  PRMT R14, RZ, 0x7610, R14 ;  /* 0x00007610ff0e7816 */ /* 0x000fe4000000000e */
[----:B--2---:R-:W-:-:S04]  /*365f0*/  LOP3.LUT R12, R12, 0xff, RZ, 0xc0, !PT ;  /* 0x000000ff0c0c7812 */ /* 0x004fc800078ec0ff */
        /* <DEDUP_REMOVED lines=9> */
[----:B------:R-:W-:-:S13]  /*36690*/  ISETP.LT.OR P0, PT, R26, 0xa, !P5 ;  /* 0x0000000a1a00780c */ /* 0x000fda0006f01670 */
[----:B------:R-:W2:Y:S01]  /*366a0*/  @!P0 LDG.E.U8 R14, desc[UR8][R24.64+0x9] ;  /* 0x00000908180e8981 */ /* 0x000ea2000c1e1100 */
[----:B0-----:R-:W0:Y:S02]  /*366b0*/  @!P0 LDC.64 R12, c[0x0][0x5c0] ;  /* 0x00017000ff0c8b82 */ /* 0x001e240000000a00 */
[----:B0-----:R-:W-:-:S05]  /*366c0*/  @!P0 IADD3 R12, P2, R8, R12, RZ ;  /* 0x0000000c080c8210 */ /* 0x001fca0007f5e0ff */
[----:B------:R-:W-:Y:S01]  /*366d0*/  @!P0 IMAD.X R13, R27, 0x1, R13, P2 ;  /* 0x000000011b0d8824 */ /* 0x000fe200010e060d */
[----:B--2---:R-:W-:-:S04]  /*366e0*/  LOP3.LUT R14, R14, 0xff, RZ, 0xc0, !PT ;  /* 0x000000ff0e0e7812 */ /* 0x004fc800078ec0ff */
[----:B------:R-:W-:-:S05]  /*366f0*/  F2FP.F16.E4M3.UNPACK_B R14, R14 ;  /* 0x0000000eff0e723e */ /* 0x000fca00020006ff */
[----:B------:R-:W-:-:S05]  /*36700*/  HADD2.F32 R14, -RZ, R14.H0_H0 ;  /* 0x2000000eff0e7230 */ /* 0x000fca0000004100 */
[----:B------:R-:W-:-:S04]  /*36710*/  FMUL R14, R14, UR12 ;  /* 0x0000000c0e0e7c20 */ /* 0x000fc80008400000 */
[----:B------:R-:W-:-:S05]  /*36720*/  FFMA R16, R16, UR61, R14 ;  /* 0x0000003d10107c23 */ /* 0x000fca000800000e */
[----:B------:R-:W-:-:S05]  /*36730*/  F2FP.SATFINITE.E4M3.F32.PACK_AB_MERGE_C R16, RZ, R16, RZ ;  /* 0x00000010ff10723e */ /* 0x000fca00048070ff */
[----:B------:R0:W-:Y:S01]  /*36740*/  @!P0 STG.E.U8 desc[UR8][R12.64+0x9], R16 ;  /* 0x000009100c008986 */ /* 0x0001e2000c101108 */
[----:B------:R-:W-:-:S13]  /*36750*/  ISETP.LT.OR P0, PT, R26, 0x9, !P3 ;  /* 0x000000091a00780c */ /* 0x000fda0005f01670 */
[----:B0-----:R-:W0:Y:S02]  /*36760*/  @!P0 LDC.64 R12, c[0x0][0x5c0] ;  /* 0x00017000ff0c8b82 */ /* 0x001e240000000a00 */
[--C-:B0-----:R-:W-:Y:S02]  /*36770*/  @!P0 IADD3 R36, P2, P4, R8, UR11, R12.reuse ;  /* 0x0000000b08248c10 */ /* 0x101fe4000fc5e00c */
[----:B------:R-:W-:-:S06]  /*36780*/  PRMT R12, RZ, 0x7610, R12 ;  /* 0x00007610ff0c7816 */ /* 0x000fcc000000000c */
[----:B------:R-:W2:Y:S01]  /*36790*/  @!P0 LDG.E.U8 R12, desc[UR8][R10.64+0x8] ;  /* 0x000008080a0c8981 */ /* 0x000ea2000c1e1100 */
[----:B------:R-:W-:Y:S02]  /*367a0*/  @!P0 IADD3.X R37, R27, UR10, R13, P2, P4 ;  /* 0x0000000a1b258c10 */ /* 0x000fe400097e840d */
[----:B------:R-:W-:Y:S02]  /*367b0*/  ISETP.LT.OR P4, PT, R26, 0xa, !P3 ;  /* 0x0000000a1a00780c */ /* 0x000fe40005f81670 */
[----:B------:R-:W-:Y:S02]  /*367c0*/  R2UR UR16, R50 ;  /* 0x00000000321072ca */ /* 0x000fe400000e0000 */
[----:B------:R-:W-:-:S04]  /*367d0*/  LOP3.LUT R0, R0, 0xffffff7f, RZ, 0xc0, !PT ;  /* 0xffffff7f00007812 */ /* 0x000fc800078ec0ff */
[----:B------:R-:W-:Y:S02]  /*367e0*/  @P6 LOP3.LUT R0, R0, 0x80, RZ, 0xfc, !PT ;  /* 0x0000008000006812 */ /* 0x000fe400078efcff */
[----:B--2---:R-:W-:-:S04]  /*367f0*/  LOP3.LUT R12, R12, 0xff, RZ, 0xc0, !PT ;  /* 0x000000ff0c0c7812 */ /* 0x004fc800078ec0ff */
[----:B------:R-:W-:-:S05]  /*36800*/  F2FP.F16.E4M3.UNPACK_B R12, R12 ;  /* 0x0000000cff0c723e */ /* 0x000fca00020006ff */
[----:B------:R-:W-:-:S05]  /*36810*/  HADD2.F32 R12, -RZ, R12.H0_H0 ;  /* 0x2000000cff0c7230 */ /* 0x000fca0000004100 */
[----:B------:R-:W-:-:S04]  /*36820*/  FMUL R12, R12, UR12 ;  /* 0x0000000c0c0c7c20 */ /* 0x000fc80008400000 */
[----:B------:R-:W-:Y:S02]  /*36830*/  FFMA R17, R17, UR61, R12 ;  /* 0x0000003d11117c23 */ /* 0x000fe4000800000c */
[----:B------:R-:W0:Y:S03]  /*36840*/  @!P4 LDC.64 R12, c[0x0][0x5c0] ;  /* 0x00017000ff0ccb82 */ /* 0x000e260000000a00 */
[----:B------:R-:W-:-:S05]  /*36850*/  F2FP.SATFINITE.E4M3.F32.PACK_AB_MERGE_C R17, RZ, R17, RZ ;  /* 0x00000011ff11723e */ /* 0x000fca00048070ff */
[----:B------:R1:W-:Y:S01]  /*36860*/  @!P0 STG.E.U8 desc[UR8][R36.64+0x8], R17 ;  /* 0x0000081124008986 */ /* 0x0003e2000c101108 */
[----:B0-----:R-:W-:-:S04]  /*36870*/  @!P4 IADD3 R14, P2, P5, R8, UR11, R12 ;  /* 0x0000000b080ecc10 */ /* 0x001fc8000fd5e00c */
[----:B------:R-:W-:Y:S02]  /*36880*/  @!P4 IADD3.X R15, R27, UR10, R13, P2, P5 ;  /* 0x0000000a1b0fcc10 */ /* 0x000fe400097ea40d */
[----:B------:R-:W-:-:S04]  /*36890*/  ISETP.GE.AND P2, PT, R5, 0x81, PT ;  /* 0x000000810500780c */ /* 0x000fc80003f46270 */
[----:B------:R-:W-:-:S13]  /*368a0*/  ISETP.LT.OR P0, PT, R26, 0x1, !P2 ;  /* 0x000000011a00780c */ /* 0x000fda0005701670 */
[----:B------:R-:W0:Y:S02]  /*368b0*/  @!P0 LDC.64 R12, c[0x0][0x5c0] ;  /* 0x00017000ff0c8b82 */ /* 0x000e240000000a00 */
[--C-:B0-----:R-:W-:Y:S02]  /*368c0*/  @!P0 IADD3 R16, P5, P6, R8, UR16, R12.reuse ;  /* 0x0000001008108c10 */ /* 0x101fe4000febe00c */
[----:B------:R-:W-:-:S06]  /*368d0*/  PRMT R12, RZ, 0x7610, R12 ;  /* 0x00007610ff0c7816 */ /* 0x000fcc000000000c */
[----:B------:R-:W2:Y:S01]  /*368e0*/  @!P4 LDG.E.U8 R12, desc[UR8][R10.64+0x9] ;  /* 0x000009080a0cc981 */ /* 0x000ea2000c1e1100 */
[----:B------:R-:W-:-:S13]  /*368f0*/  R2UR UR15, R41 ;  /* 0x00000000290f72ca */ /* 0x000fda00000e0000 */
[----:B-1----:R-:W-:Y:S02]  /*36900*/  @!P0 IADD3.X R17, R27, UR15, R13, P5, P6 ;  /* 0x0000000f1b118c10 */ /* 0x002fe4000afec40d */
[----:B--2---:R-:W-:-:S04]  /*36910*/  LOP3.LUT R12, R12, 0xff, RZ, 0xc0, !PT ;  /* 0x000000ff0c0c7812 */ /* 0x004fc800078ec0ff */
[----:B------:R-:W-:-:S05]  /*36920*/  F2FP.F16.E4M3.UNPACK_B R12, R12 ;  /* 0x0000000cff0c723e */ /* 0x000fca00020006ff */
[----:B------:R-:W-:-:S05]  /*36930*/  HADD2.F32 R12, -RZ, R12.H0_H0 ;  /* 0x2000000cff0c7230 */ /* 0x000fca0000004100 */
[----:B------:R-:W-:-:S04]  /*36940*/  FMUL R12, R12, UR12 ;  /* 0x0000000c0c0c7c20 */ /* 0x000fc80008400000 */
[----:B------:R-:W-:-:S05]  /*36950*/  FFMA R18, R18, UR61, R12 ;  /* 0x0000003d12127c23 */ /* 0x000fca000800000c */
[----:B------:R-:W-:-:S05]  /*36960*/  F2FP.SATFINITE.E4M3.F32.PACK_AB_MERGE_C R18, RZ, R18, RZ ;  /* 0x00000012ff12723e */ /* 0x000fca00048070ff */
[----:B------:R0:W-:Y:S01]  /*36970*/  @!P4 STG.E.U8 desc[UR8][R14.64+0x9], R18 ;  /* 0x000009120e00c986 */ /* 0x0001e2000c101108 */
[----:B------:R-:W-:-:S05]  /*36980*/  IADD3 R12, P4, R29, 0x80, RZ ;  /* 0x000000801d0c7810 */ /* 0x000fca0007f9e0ff */
[----:B0-----:R-:W-:-:S04]  /*36990*/  IMAD.X R14, RZ, RZ, R31, P4 ;  /* 0x000000ffff0e7224 */ /* 0x001fc800020e061f */
[----:B------:R-:W-:-:S04]  /*369a0*/  IMAD R14, R14, UR4, RZ ;  /* 0x000000040e0e7c24 */ /* 0x000fc8000f8e02ff */
[C---:B------:R-:W-:Y:S02]  /*369b0*/  IMAD R14, R12.reuse, UR5, R14 ;  /* 0x000000050c0e7c24 */ /* 0x040fe4000f8e020e */
[----:B------:R-:W-:-:S03]  /*369c0*/  IMAD.WIDE.U32 R12, R12, UR4, R34 ;  /* 0x000000040c0c7c25 */ /* 0x000fc6000f8e0022 */
[----:B------:R-:W-:-:S04]  /*369d0*/  IADD3 R12, P4, R12, UR6, RZ ;  /* 0x000000060c0c7c10 */ /* 0x000fc8000ff9e0ff */
[--C-:B------:R-:W-:Y:S02]  /*369e0*/  IADD3.X R13, R13, UR7, R14.reuse, P4, !PT ;  /* 0x000000070d0d7c10 */ /* 0x100fe4000a7fe40e */
[----:B------:R-:W-:-:S06]  /*369f0*/  PRMT R14, RZ, 0x7610, R14 ;  /* 0x00007610ff0e7816 */ /* 0x000fcc000000000e */
[----:B------:R-:W2:Y:S01]  /*36a00*/  @!P0 LDG.E.U8 R14, desc[UR8][R12.64] ;  /* 0x000000080c0e8981 */ /* 0x000ea2000c1e1100 */
[----:B------:R-:W-:Y:S02]  /*36a10*/  ISETP.LT.OR P4, PT, R26, 0x2, !P2 ;  /* 0x000000021a00780c */ /* 0x000fe40005781670 */
[----:B------:R-:W-:-:S04]  /*36a20*/  LOP3.LUT R28, R28, 0xfff7ffff, RZ, 0xc0, !PT ;  /* 0xfff7ffff1c1c7812 */ /* 0x000fc800078ec0ff */
[----:B------:R-:W-:Y:S02]  /*36a30*/  @P3 LOP3.LUT R28, R28, 0x80000, RZ, 0xfc, !PT ;  /* 0x000800001c1c3812 */ /* 0x000fe400078efcff */
[----:B------:R-:W-:Y:S02]  /*36a40*/  ISETP.GE.AND P3, PT, R5, 0x89, PT ;  /* 0x000000890500780c */ /* 0x000fe40003f66270 */
        /* <DEDUP_REMOVED lines=8> */
[----:B------:R-:W-:Y:S01]  /*36ad0*/  ISETP.LT.OR P0, PT, R26, 0x1, !P3 ;  /* 0x000000011a00780c */ /* 0x000fe20005f01670 */
[----:B-1----:R-:W-:Y:S01]  /*36ae0*/  IMAD.U32 R17, RZ, RZ, UR11 ;  /* 0x0000000bff117e24 */ /* 0x002fe2000f8e00ff */
[----:B0-----:R-:W-:Y:S01]  /*36af0*/  @!P4 IADD3 R14, P5, P6, R8, UR16, R14 ;  /* 0x00000010080ecc10 */ /* 0x001fe2000febe00e */
[----:B------:R-:W-:-:S03]  /*36b00*/  IMAD.U32 R16, RZ, RZ, UR10 ;  /* 0x0000000aff107e24 */ /* 0x000fc6000f8e00ff */
[----:B------:R-:W-:-:S07]  /*36b10*/  @!P4 IADD3.X R15, R27, UR15, R15, P5, P6 ;  /* 0x0000000f1b0fcc10 */ /* 0x000fce000afec40f */
[----:B------:R-:W-:-:S04]  /*36b20*/  @!P0 IADD3 R18, P5, P6, R17, UR16, R8 ;  /* 0x0000001011128c10 */ /* 0x000fc8000febe008 */
[----:B------:R-:W-:Y:S02]  /*36b30*/  @!P0 IADD3.X R19, R16, UR15, R27, P5, P6 ;  /* 0x0000000f10138c10 */ /* 0x000fe4000afec41b */
[----:B------:R-:W-:-:S06]  /*36b40*/  PRMT R16, RZ, 0x7610, R16 ;  /* 0x00007610ff107816 */ /* 0x000fcc0000000010 */
[----:B------:R-:W2:Y:S02]  /*36b50*/  @!P4 LDG.E.U8 R16, desc[UR8][R12.64+0x1] ;  /* 0x000001080c10c981 */ /* 0x000ea4000c1e1100 */
        /* <DEDUP_REMOVED lines=13> */
[----:B------:R-:W-:Y:S02]  /*36c30*/  IADD3.X R15, R15, UR7, R16, P4, !PT ;  /* 0x000000070f0f7c10 */ /* 0x000fe4000a7fe410 */
[----:B------:R-:W0:Y:S02]  /*36c40*/  @!P0 LDC.64 R16, c[0x0][0x5c0] ;  /* 0x00017000ff108b82 */ /* 0x000e240000000a00 */
[----:B0-----:R-:W-:Y:S02]  /*36c50*/  @!P0 IADD3 R16, P4, R18, R16, RZ ;  /* 0x0000001012108210 */ /* 0x001fe40007f9e0ff */
[----:B------:R-:W-:-:S06]  /*36c60*/  PRMT R18, RZ, 0x7610, R18 ;  /* 0x00007610ff127816 */ /* 0x000fcc0000000012 */
[----:B------:R-:W2:Y:S01]  /*36c70*/  @!P0 LDG.E.U8 R18, desc[UR8][R14.64] ;  /* 0x000000080e128981 */ /* 0x000ea2000c1e1100 */
[----:B------:R-:W-:Y:S01]  /*36c80*/  @!P0 IMAD.X R17, R19, 0x1, R17, P4 ;  /* 0x0000000113118824 */ /* 0x000fe200020e0611 */
[----:B------:R-:W-:Y:S02]  /*36c90*/  ISETP.LT.OR P4, PT, R26, 0x2, !P3 ;  /* 0x000000021a00780c */ /* 0x000fe40005f81670 */
[----:B------:R-:W-:-:S04]  /*36ca0*/  LOP3.LUT R28, R28, 0xffbfffff, RZ, 0xc0, !PT ;  /* 0xffbfffff1c1c7812 */ /* 0x000fc800078ec0ff */
[----:B------:R-:W-:Y:S02]  /*36cb0*/  @P2 LOP3.LUT R28, R28, 0x400000, RZ, 0xfc, !PT ;  /* 0x004000001c1c2812 */ /* 0x000fe400078efcff */
[----:B------:R-:W-:Y:S01]  /*36cc0*/  ISETP.LT.OR P2, PT, R26, 0x12, !P1 ;  /* 0x000000121a00780c */ /* 0x000fe20004f41670 */
[----:B------:R-:W-:-:S05]  /*36cd0*/  IMAD.U32 R19, RZ, RZ, UR11 ;  /* 0x0000000bff137e24 */ /* 0x000fca000f8e00ff */
[----:B------:R-:W-:Y:S02]  /*36ce0*/  @!P4 IADD3 R19, P5, P6, R19, UR16, R8 ;  /* 0x000000101313cc10 */ /* 0x000fe4000febe008 */
[----:B--2---:R-:W-:-:S04]  /*36cf0*/  LOP3.LUT R18, R18, 0xff, RZ, 0xc0, !PT ;  /* 0x000000ff12127812 */ /* 0x004fc800078ec0ff */
[----:B------:R-:W-:-:S05]  /*36d00*/  F2FP.F16.E4M3.UNPACK_B R18, R18 ;  /* 0x00000012ff12723e */ /* 0x000fca00020006ff */
[----:B------:R-:W-:-:S05]  /*36d10*/  HADD2.F32 R18, -RZ, R18.H0_H0 ;  /* 0x20000012ff127230 */ /* 0x000fca0000004100 */
[----:B------:R-:W-:-:S04]  /*36d20*/  FMUL R18, R18, UR12 ;  /* 0x0000000c12127c20 */ /* 0x000fc80008400000 */
[----:B------:R-:W-:-:S05]  /*36d30*/  FFMA R21, R21, UR61, R18 ;  /* 0x0000003d15157c23 */ /* 0x000fca0008000012 */
[----:B------:R-:W-:-:S05]  /*36d40*/  F2FP.SATFINITE.E4M3.F32.PACK_AB_MERGE_C R21, RZ, R21, RZ ;  /* 0x00000015ff15723e */ /* 0x000fca00048070ff */
[----:B------:R0:W-:Y:S02]  /*36d50*/  @!P0 STG.E.U8 desc[UR8][R16.64], R21 ;  /* 0x0000001510008986 */ /* 0x0001e4000c101108 */
[----:B0-----:R-:W0:Y:S08]  /*36d60*/  @!P4 LDC.64 R20, c[0x0][0x5c0] ;  /* 0x00017000ff14cb82 */ /* 0x001e300000000a00 */
[----:B------:R-:W1:Y:S01]  /*36d70*/  @!P2 LDC.64 R16, c[0x0][0x5c0] ;  /* 0x00017000ff10ab82 */ /* 0x000e620000000a00 */
[----:B------:R-:W-:-:S05]  /*36d80*/  IMAD.U32 R18, RZ, RZ, UR10 ;  /* 0x0000000aff127e24 */ /* 0x000fca000f8e00ff */
[--C-:B------:R-:W-:Y:S01]  /*36d90*/  @!P4 IADD3.X R36, R18, UR15, R27.reuse, P5, P6 ;  /* 0x0000000f1224cc10 */ /* 0x100fe2000afec41b */
[----:B------:R-:W-:Y:S01]  /*36da0*/  @!P2 IMAD.MOV.U32 R18, RZ, RZ, R8 ;  /* 0x000000ffff12a224 */ /* 0x000fe200078e0008 */
[----:B0-----:R-:W-:Y:S01]  /*36db0*/  @!P4 IADD3 R20, P0, R19, R20, RZ ;  /* 0x000000141314c210 */ /* 0x001fe20007f1e0ff */
[----:B------:R-:W-:Y:S02]  /*36dc0*/  @!P2 IMAD.MOV.U32 R19, RZ, RZ, R27 ;  /* 0x000000ffff13a224 */ /* 0x000fe400078e001b */
[----:B------:R-:W-:-:S03]  /*36dd0*/  @!P2 IMAD.WIDE.U32 R18, R6, 0x180, R18 ;  /* 0x000001800612a825 */ /* 0x000fc600078e0012 */
[--C-:B-1----:R-:W-:Y:S02]  /*36de0*/  @!P2 IADD3 R52, P5, P6, R18, UR11, R16.reuse ;  /* 0x0000000b1234ac10 */ /* 0x102fe4000febe010 */
[----:B------:R-:W-:-:S06]  /*36df0*/  PRMT R16, RZ, 0x7610, R16 ;  /* 0x00007610ff107816 */ /* 0x000fcc0000000010 */
[----:B------:R-:W2:Y:S01]  /*36e00*/  @!P4 LDG.E.U8 R16, desc[UR8][R14.64+0x1] ;  /* 0x000001080e10c981 */ /* 0x000ea2000c1e1100 */
[----:B------:R-:W-:-:S04]  /*36e10*/  @!P2 IMAD R33, R7, 0x180, RZ ;  /* 0x000001800721a824 */ /* 0x000fc800078e02ff */
[----:B------:R-:W-:-:S05]  /*36e20*/  @!P2 IMAD.IADD R19, R19, 0x1, R33 ;  /* 0x000000011313a824 */ /* 0x000fca00078e0221 */
[----:B------:R-:W-:Y:S02]  /*36e30*/  @!P2 IADD3.X R53, R19, UR10, R17, P5, P6 ;  /* 0x0000000a1335ac10 */ /* 0x000fe4000afec411 */
[----:B------:R-:W-:Y:S01]  /*36e40*/  ISETP.LT.OR P6, PT, R26, 0x19, !P1 ;  /* 0x000000191a00780c */ /* 0x000fe20004fc1670 */
[----:B------:R-:W-:Y:S01]  /*36e50*/  @!P4 IMAD.X R21, R36, 0x1, R21, P0 ;  /* 0x000000012415c824 */ /* 0x000fe200000e0615 */
[----:B------:R-:W-:-:S11]  /*36e60*/  LOP3.LUT R0, R0, 0xffffffef, RZ, 0xc0, !PT ;  /* 0xffffffef00007812 */ /* 0x000fd600078ec0ff */
[----:B------:R-:W-:Y:S02]  /*36e70*/  @!P6 IMAD.MOV.U32 R18, RZ, RZ, R8 ;  /* 0x000000ffff12e224 */ /* 0x000fe400078e0008 */
[----:B------:R-:W-:Y:S02]  /*36e80*/  @!P6 IMAD.MOV.U32 R19, RZ, RZ, R27 ;  /* 0x000000ffff13e224 */ /* 0x000fe400078e001b */
[----:B------:R-:W-:Y:S01]  /*36e90*/  @!P6 IMAD.WIDE.U32 R18, R6, 0x180, R18 ;  /* 0x000001800612e825 */ /* 0x000fe200078e0012 */
[----:B------:R-:W-:Y:S02]  /*36ea0*/  @P2 LOP3.LUT R0, R0, 0x10, RZ, 0xfc, !PT ;  /* 0x0000001000002812 */ /* 0x000fe400078efcff */
[----:B------:R-:W-:Y:S02]  /*36eb0*/  LOP3.LUT P2, RZ, R28, 0x400000, RZ, 0xc0, !PT ;  /* 0x004000001cff7812 */ /* 0x000fe4000784c0ff */
[----:B--2---:R-:W-:-:S04]  /*36ec0*/  LOP3.LUT R16, R16, 0xff, RZ, 0xc0, !PT ;  /* 0x000000ff10107812 */ /* 0x004fc800078ec0ff */
[----:B------:R-:W-:-:S05]  /*36ed0*/  F2FP.F16.E4M3.UNPACK_B R16, R16 ;  /* 0x00000010ff10723e */ /* 0x000fca00020006ff */
[----:B------:R-:W-:-:S05]  /*36ee0*/  HADD2.F32 R16, -RZ, R16.H0_H0 ;  /* 0x20000010ff107230 */ /* 0x000fca0000004100 */
[----:B------:R-:W-:-:S04]  /*36ef0*/  FMUL R16, R16, UR12 ;  /* 0x0000000c10107c20 */ /* 0x000fc80008400000 */
[----:B------:R-:W-:Y:S02]  /*36f00*/  FFMA R22, R22, UR61, R16 ;  /* 0x0000003d16167c23 */ /* 0x000fe40008000010 */
[----:B------:R-:W0:Y:S03]  /*36f10*/  @!P6 LDC.64 R16, c[0x0][0x5c0] ;  /* 0x00017000ff10eb82 */ /* 0x000e260000000a00 */
[----:B------:R-:W-:-:S05]  /*36f20*/  F2FP.SATFINITE.E4M3.F32.PACK_AB_MERGE_C R22, RZ, R22, RZ ;  /* 0x00000016ff16723e */ /* 0x000fca00048070ff */
[----:B------:R1:W-:Y:S02]  /*36f30*/  @!P4 STG.E.U8 desc[UR8][R20.64+0x1], R22 ;  /* 0x000001161400c986 */ /* 0x0003e4000c101108 */
[----:B-1----:R-:W-:-:S04]  /*36f40*/  @!P6 IMAD R20, R7, 0x180, RZ ;  /* 0x000001800714e824 */ /* 0x002fc800078e02ff */
        /* <DEDUP_REMOVED lines=17> */
[----:B------:R-:W-:-:S13]  /*37060*/  ISETP.LT.OR P0, PT, R26, 0xa, !P2 ;  /* 0x0000000a1a00780c */ /* 0x000fda0005701670 */
[----:B------:R-:W2:Y:S01]  /*37070*/  @!P0 LDG.E.U8 R18, desc[UR8][R12.64+0x9] ;  /* 0x000009080c128981 */ /* 0x000ea2000c1e1100 */
[----:B0-----:R-:W0:Y:S02]  /*37080*/  @!P0 LDC.64 R16, c[0x0][0x5c0] ;  /* 0x00017000ff108b82 */ /* 0x001e240000000a00 */
[----:B0-----:R-:W-:-:S04]  /*37090*/  @!P0 IADD3 R16, P4, P5, R8, UR16, R16 ;  /* 0x0000001008108c10 */ /* 0x001fc8000fd9e010 */
[----:B------:R-:W-:Y:S02]  /*370a0*/  @!P0 IADD3.X R17, R27, UR15, R17, P4, P5 ;  /* 0x0000000f1b118c10 */ /* 0x000fe4000a7ea411 */
[----:B--2---:R-:W-:-:S04]  /*370b0*/  LOP3.LUT R18, R18, 0xff, RZ, 0xc0, !PT ;  /* 0x000000ff12127812 */ /* 0x004fc800078ec0ff */
[----:B------:R-:W-:-:S05]  /*370c0*/  F2FP.F16.E4M3.UNPACK_B R18, R18 ;  /* 0x00000012ff12723e */ /* 0x000fca00020006ff */
[----:B------:R-:W-:-:S05]  /*370d0*/  HADD2.F32 R18, -RZ, R18.H0_H0 ;  /* 0x20000012ff127230 */ /* 0x000fca0000004100 */
[----:B------:R-:W-:-:S04]  /*370e0*/  FMUL R18, R18, UR12 ;  /* 0x0000000c12127c20 */ /* 0x000fc80008400000 */
[----:B------:R-:W-:-:S05]  /*370f0*/  FFMA R232, R232, UR61, R18 ;  /* 0x0000003de8e87c23 */ /* 0x000fca0008000012 */
[----:B------:R-:W-:-:S05]  /*37100*/  F2FP.SATFINITE.E4M3.F32.PACK_AB_MERGE_C R232, RZ, R232, RZ ;  /* 0x000000e8ffe8723e */ /* 0x000fca00048070ff */
[----:B------:R0:W-:Y:S01]  /*37110*/  @!P0 STG.E.U8 desc[UR8][R16.64+0x9], R232 ;  /* 0x000009e810008986 */ /* 0x0001e2000c101108 */
[----:B------:R-:W-:Y:S01]  /*37120*/  ISETP.LT.OR P0, PT, R26, 0x9, !P3 ;  /* 0x000000091a00780c */ /* 0x000fe20005f01670 */
[----:B0-----:R-:W-:Y:S02]  /*37130*/  IMAD.U32 R17, RZ, RZ, UR11 ;  /* 0x0000000bff117e24 */ /* 0x001fe4000f8e00ff */
[----:B------:R-:W-:-:S10]  /*37140*/  IMAD.U32 R16, RZ, RZ, UR10 ;  /* 0x0000000aff107e24 */ /* 0x000fd4000f8e00ff */
[----:B------:R-:W-:-:S04]  /*37150*/  @!P0 IADD3 R18, P4, P5, R17, UR16, R8 ;  /* 0x0000001011128c10 */ /* 0x000fc8000fd9e008 */
[----:B------:R-:W-:Y:S02]  /*37160*/  @!P0 IADD3.X R19, R16, UR15, R27, P4, P5 ;  /* 0x0000000f10138c10 */ /* 0x000fe4000a7ea41b */
[----:B------:R-:W0:Y:S02]  /*37170*/  @!P0 LDC.64 R16, c[0x0][0x5c0] ;  /* 0x00017000ff108b82 */ /* 0x000e240000000a00 */
[----:B0-----:R-:W-:Y:S02]  /*37180*/  @!P0 IADD3 R16, P4, R18, R16, RZ ;  /* 0x0000001012108210 */ /* 0x001fe40007f9e0ff */
[----:B------:R-:W-:-:S06]  /*37190*/  PRMT R18, RZ, 0x7610, R18 ;  /* 0x00007610ff127816 */ /* 0x000fcc0000000012 */
[----:B------:R-:W2:Y:S01]  /*371a0*/  @!P0 LDG.E.U8 R18, desc[UR8][R14.64+0x8] ;  /* 0x000008080e128981 */ /* 0x000ea2000c1e1100 */
[----:B------:R-:W-:Y:S01]  /*371b0*/  LOP3.LUT R28, R28, 0xffdfffff, RZ, 0xc0, !PT ;  /* 0xffdfffff1c1c7812 */ /* 0x000fe200078ec0ff */
[----:B------:R-:W-:Y:S01]  /*371c0*/  @!P0 IMAD.X R17, R19, 0x1, R17, P4 ;  /* 0x0000000113118824 */ /* 0x000fe200020e0611 */
[----:B------:R-:W-:Y:S02]  /*371d0*/  ISETP.LT.OR P4, PT, R26, 0xa, !P3 ;  /* 0x0000000a1a00780c */ /* 0x000fe40005f81670 */
[----:B------:R-:W-:Y:S02]  /*371e0*/  @P2 LOP3.LUT R28, R28, 0x200000, RZ, 0xfc, !PT ;  /* 0x002000001c1c2812 */ /* 0x000fe400078efcff */
[----:B------:R-:W-:Y:S01]  /*371f0*/  ISETP.GE.AND P2, PT, R5, 0x101, PT ;  /* 0x000001010500780c */ /* 0x000fe20003f46270 */
[----:B------:R-:W-:Y:S01]  /*37200*/  IMAD.U32 R19, RZ, RZ, UR11 ;  /* 0x0000000bff137e24 */ /* 0x000fe2000f8e00ff */
[----:B------:R-:W-:-:S04]  /*37210*/  LOP3.LUT R0, R0, 0xffffffbf, RZ, 0xc0, !PT ;  /* 0xffffffbf00007812 */ /* 0x000fc800078ec0ff */
[----:B------:R-:W-:-:S03]  /*37220*/  @P6 LOP3.LUT R0, R0, 0x40, RZ, 0xfc, !PT ;  /* 0x0000004000006812 */ /* 0x000fc600078efcff */
[----:B------:R-:W-:Y:S02]  /*37230*/  @!P4 IADD3 R20, P5, P6, R19, UR16, R8 ;  /* 0x000000101314cc10 */ /* 0x000fe4000febe008 */
[----:B----4-:R-:W-:Y:S02]  /*37240*/  R2UR UR14, R40 ;  /* 0x00000000280e72ca */ /* 0x010fe400000e0000 */
        /* <DEDUP_REMOVED lines=8> */
[----:B------:R-:W-:-:S05]  /*372d0*/  IMAD.U32 R18, RZ, RZ, UR10 ;  /* 0x0000000aff127e24 */ /* 0x000fca000f8e00ff */
[----:B------:R-:W-:Y:S02]  /*372e0*/  @!P4 IADD3.X R22, R18, UR15, R27, P5, P6 ;  /* 0x0000000f1216cc10 */ /* 0x000fe4000afec41b */
[----:B------:R-:W1:Y:S08]  /*372f0*/  @!P4 LDC.64 R18, c[0x0][0x5c0] ;  /* 0x00017000ff12cb82 */ /* 0x000e700000000a00 */
[----:B0-----:R-:W0:Y:S01]  /*37300*/  @!P0 LDC.64 R16, c[0x0][0x5c0] ;  /* 0x00017000ff108b82 */ /* 0x001e220000000a00 */
[----:B-1----:R-:W-:-:S02]  /*37310*/  @!P4 IADD3 R18, P5, R20, R18, RZ ;  /* 0x000000121412c210 */ /* 0x002fc40007fbe0ff */
[--C-:B0-----:R-:W-:Y:S02]  /*37320*/  @!P0 IADD3 R20, P3, P6, R8, UR14, R16.reuse ;  /* 0x0000000e08148c10 */ /* 0x101fe4000fe7e010 */
[----:B------:R-:W-:-:S06]  /*37330*/  PRMT R16, RZ, 0x7610, R16 ;  /* 0x00007610ff107816 */ /* 0x000fcc0000000010 */
[----:B------:R-:W2:Y:S01]  /*37340*/  @!P4 LDG.E.U8 R16, desc[UR8][R14.64+0x9] ;  /* 0x000009080e10c981 */ /* 0x000ea2000c1e1100 */
[----:B------:R-:W-:Y:S01]  /*37350*/  @!P4 IMAD.X R19, R22, 0x1, R19, P5 ;  /* 0x000000011613c824 */ /* 0x000fe200028e0613 */
        /* <DEDUP_REMOVED lines=55> */
[C---:B------:R-:W-:Y:S02]  /*376d0*/  ISETP.LT.OR P4, PT, R26.reuse, 0x2, !P3 ;  /* 0x000000021a00780c */ /* 0x040fe40005f81670 */
[----:B------:R-:W-:-:S11]  /*376e0*/  ISETP.LT.OR P2, PT, R26, 0x1a, !P1 ;  /* 0x0000001a1a00780c */ /* 0x000fd60004f41670 */
[----:B------:R-:W0:Y:S01]  /*376f0*/  @!P4 LDC.64 R36, c[0x0][0x5c0] ;  /* 0x00017000ff24cb82 */ /* 0x000e220000000a00 */
[----:B------:R-:W-:-:S05]  /*37700*/  IMAD.U32 R23, RZ, RZ, UR11 ;  /* 0x0000000bff177e24 */ /* 0x000fca000f8e00ff */
[----:B------:R-:W-:Y:S01]  /*37710*/  @!P4 IADD3 R23, P5, P6, R23, UR14, R8 ;  /* 0x0000000e1717cc10 */ /* 0x000fe2000febe008 */
[----:B------:R-:W-:Y:S04]  /*37720*/  STL [R1+0xbc4], R4 ;  /* 0x000bc40401007387 */ /* 0x000fe80000100800 */
[----:B------:R-:W-:Y:S04]  /*37730*/  STL [R1+0xbc8], R3 ;  /* 0x000bc80301007387 */ /* 0x000fe80000100800 */
[----:B------:R-:W3:Y:S01]  /*37740*/  LDL.LU R40, [R1+0x440] ;  /* 0x0004400001287983 */ /* 0x000ee20000300800 */
[----:B--2---:R-:W-:Y:S01]  /*37750*/  LOP3.LUT R22, R22, 0xff, RZ, 0xc0, !PT ;  /* 0x000000ff16167812 */ /* 0x004fe200078ec0ff */
[----:B------:R-:W-:-:S02]  /*37760*/  @!P2 IMAD R33, R7, 0x180, RZ ;  /* 0x000001800721a824 */ /* 0x000fc400078e02ff */
[----:B------:R-:W2:Y:S01]  /*37770*/  LDL.LU R41, [R1+0x444] ;  /* 0x0004440001297983 */ /* 0x000ea20000300800 */
[----:B------:R-:W-:-:S05]  /*37780*/  F2FP.F16.E4M3.UNPACK_B R22, R22 ;  /* 0x00000016ff16723e */ /* 0x000fca00020006ff */
[----:B------:R-:W-:-:S05]  /*37790*/  HADD2.F32 R22, -RZ, R22.H0_H0 ;  /* 0x20000016ff167230 */ /* 0x000fca0000004100 */
[----:B------:R-:W-:-:S04]  /*377a0*/  FMUL R22, R22, UR12 ;  /* 0x0000000c16167c20 */ /* 0x000fc80008400000 */
[----:B------:R-:W-:-:S05]  /*377b0*/  FFMA R237, R237, UR61, R22 ;  /* 0x0000003deded7c23 */ /* 0x000fca0008000016 */
[----:B------:R-:W-:-:S05]  /*377c0*/  F2FP.SATFINITE.E4M3.F32.PACK_AB_MERGE_C R237, RZ, R237, RZ ;  /* 0x000000edffed723e */ /* 0x000fca00048070ff */
[----:B------:R1:W-:Y:S01]  /*377d0*/  @!P0 STG.E.U8 desc[UR8][R20.64], R237 ;  /* 0x000000ed14008986 */ /* 0x0003e2000c101108 */
[----:B------:R-:W-:Y:S01]  /*377e0*/  IMAD.U32 R22, RZ, RZ, UR10 ;  /* 0x0000000aff167e24 */ /* 0x000fe2000f8e00ff */
[----:B-1----:R-:W1:Y:S04]  /*377f0*/  @!P2 LDC.64 R20, c[0x0][0x5c0] ;  /* 0x00017000ff14ab82 */ /* 0x002e680000000a00 */
[--C-:B------:R-:W-:Y:S01]  /*37800*/  @!P4 IADD3.X R38, R22, UR13, R27.reuse, P5, P6 ;  /* 0x0000000d1626cc10 */ /* 0x100fe2000afec41b */
[----:B------:R-:W-:Y:S01]  /*37810*/  @!P2 IMAD.MOV.U32 R22, RZ, RZ, R8 ;  /* 0x000000ffff16a224 */ /* 0x000fe200078e0008 */
[----:B0-----:R-:W-:Y:S01]  /*37820*/  @!P4 IADD3 R36, P0, R23, R36, RZ ;  /* 0x000000241724c210 */ /* 0x001fe20007f1e0ff */
[----:B------:R-:W-:Y:S02]  /*37830*/  @!P2 IMAD.MOV.U32 R23, RZ, RZ, R27 ;  /* 0x000000ffff17a224 */ /* 0x000fe400078e001b */
[----:B------:R-:W-:-:S03]  /*37840*/  @!P2 IMAD.WIDE.U32 R22, R6, 0x180, R22 ;  /* 0x000001800616a825 */ /* 0x000fc600078e0016 */
[--C-:B-1----:R-:W-:Y:S02]  /*37850*/  @!P2 IADD3 R50, P5, P6, R22, UR11, R20.reuse ;  /* 0x0000000b1632ac10 */ /* 0x102fe4000febe014 */
[----:B------:R-:W-:-:S06]  /*37860*/  PRMT R20, RZ, 0x7610, R20 ;  /* 0x00007610ff147816 */ /* 0x000fcc0000000014 */
[----:B------:R-:W4:Y:S01]  /*37870*/  @!P4 LDG.E.U8 R20, desc[UR8][R18.64+0x1] ;  /* 0x000001081214c981 */ /* 0x000f22000c1e1100 */
[----:B------:R-:W-:-:S05]  /*37880*/  @!P2 IMAD.IADD R23, R23, 0x1, R33 ;  /* 0x000000011717a824 */ /* 0x000fca00078e0221 */
[----:B------:R-:W-:Y:S02]  /*37890*/  @!P2 IADD3.X R51, R23, UR10, R21, P5, P6 ;  /* 0x0000000a1733ac10 */ /* 0x000fe4000afec415 */
[----:B------:R-:W-:Y:S01]  /*378a0*/  ISETP.LT.OR P5, PT, R26, 0x21, !P1 ;  /* 0x000000211a00780c */ /* 0x000fe20004fa1670 */
[----:B------:R-:W-:Y:S01]  /*378b0*/  @!P4 IMAD.X R37, R38, 0x1, R37, P0 ;  /* 0x000000012625c824 */ /* 0x000fe200000e0625 */
[----:B------:R-:W-:-:S11]  /*378c0*/  ISETP.GE.AND P6, PT, R5, 0x101, PT ;  /* 0x000001010500780c */ /* 0x000fd60003fc6270 */
[----:B------:R-:W-:Y:S02]  /*378d0*/  @!P5 IMAD.MOV.U32 R22, RZ, RZ, R8 ;  /* 0x000000ffff16d224 */ /* 0x000fe400078e0008 */
[----:B------:R-:W-:Y:S02]  /*378e0*/  @!P5 IMAD.MOV.U32 R23, RZ, RZ, R27 ;  /* 0x000000ffff17d224 */ /* 0x000fe400078e001b */
[----:B------:R-:W-:Y:S02]  /*378f0*/  @!P5 IMAD R33, R7, 0x180, RZ ;  /* 0x000001800721d824 */ /* 0x000fe400078e02ff */
[----:B------:R-:W-:-:S04]  /*37900*/  @!P5 IMAD.WIDE.U32 R22, R6, 0x180, R22 ;  /* 0x000001800616d825 */ /* 0x000fc800078e0016 */
[----:B------:R-:W-:Y:S01]  /*37910*/  @!P5 IMAD.IADD R23, R23, 0x1, R33 ;  /* 0x000000011717d824 */ /* 0x000fe200078e0221 */
[----:B----4-:R-:W-:-:S04]  /*37920*/  LOP3.LUT R20, R20, 0xff, RZ, 0xc0, !PT ;  /* 0x000000ff14147812 */ /* 0x010fc800078ec0ff */
[----:B------:R-:W-:-:S05]  /*37930*/  F2FP.F16.E4M3.UNPACK_B R20, R20 ;  /* 0x00000014ff14723e */ /* 0x000fca00020006ff */
[----:B------:R-:W-:-:S05]  /*37940*/  HADD2.F32 R20, -RZ, R20.H0_H0 ;  /* 0x20000014ff147230 */ /* 0x000fca0000004100 */
[----:B------:R-:W-:-:S04]  /*37950*/  FMUL R20, R20, UR12 ;  /* 0x0000000c14147c20 */ /* 0x000fc80008400000 */
[----:B---3--:R-:W-:Y:S01]  /*37960*/  FFMA R20, R40, UR61, R20 ;  /* 0x0000003d28147c23 */ /* 0x008fe20008000014 */
[----:B------:R-:W-:Y:S01]  /*37970*/  LOP3.LUT R0, R0, 0xfffffffe, RZ, 0xc0, !PT ;  /* 0xfffffffe00007812 */ /* 0x000fe200078ec0ff */
[----:B------:R-:W3:Y:S03]  /*37980*/  LDL.LU R40, [R1+0x448] ;  /* 0x0004480001287983 */ /* 0x000ee60000300800 */
[----:B------:R-:W-:-:S05]  /*37990*/  F2FP.SATFINITE.E4M3.F32.PACK_AB_MERGE_C R20, RZ, R20, RZ ;  /* 0x00000014ff14723e */ /* 0x000fca00048070ff */
[----:B------:R0:W-:Y:S02]  /*379a0*/  @!P4 STG.E.U8 desc[UR8][R36.64+0x1], R20 ;  /* 0x000001142400c986 */ /* 0x0001e4000c101108 */
[----:B0-----:R-:W0:Y:S02]  /*379b0*/  @!P5 LDC.64 R20, c[0x0][0x5c0] ;  /* 0x00017000ff14db82 */ /* 0x001e240000000a00 */
[----:B0-----:R-:W-:-:S04]  /*379c0*/  @!P5 IADD3 R64, P0, P4, R22, UR11, R20 ;  /* 0x0000000b1640dc10 */ /* 0x001fc8000fc1e014 */
[----:B------:R-:W-:Y:S02]  /*379d0*/  @!P5 IADD3.X R65, R23, UR10, R21, P0, P4 ;  /* 0x0000000a1741dc10 */ /* 0x000fe400087e8415 */
[----:B------:R-:W-:Y:S02]  /*379e0*/  ISETP.LT.OR P0, PT, R26, 0x9, !P6 ;  /* 0x000000091a00780c */ /* 0x000fe40007701670 */
[----:B------:R-:W-:-:S11]  /*379f0*/  PRMT R20, RZ, 0x7610, R20 ;  /* 0x00007610ff147816 */ /* 0x000fd60000000014 */
[----:B------:R-:W4:Y:S01]  /*37a00*/  @!P0 LDG.E.U8 R20, desc[UR8][R16.64+0x8] ;  /* 0x0000080810148981 */ /* 0x000f22000c1e1100 */
[----:B------:R-:W-:-:S04]  /*37a10*/  @P2 LOP3.LUT R0, R0, 0x1, RZ, 0xfc, !PT ;  /* 0x0000000100002812 */ /* 0x000fc800078efcff */
[----:B------:R-:W-:-:S04]  /*37a20*/  LOP3.LUT R0, R0, 0xfffff7ff, RZ, 0xc0, !PT ;  /* 0xfffff7ff00007812 */ /* 0x000fc800078ec0ff */
[----:B------:R-:W-:Y:S02]  /*37a30*/  @P5 LOP3.LUT R0, R0, 0x800, RZ, 0xfc, !PT ;  /* 0x0000080000005812 */ /* 0x000fe400078efcff */
[----:B----4-:R-:W-:-:S04]  /*37a40*/  LOP3.LUT R20, R20, 0xff, RZ, 0xc0, !PT ;  /* 0x000000ff14147812 */ /* 0x010fc800078ec0ff */
[----:B------:R-:W-:-:S05]  /*37a50*/  F2FP.F16.E4M3.UNPACK_B R20, R20 ;  /* 0x00000014ff14723e */ /* 0x000fca00020006ff */
[----:B------:R-:W-:-:S05]  /*37a60*/  HADD2.F32 R20, -RZ, R20.H0_H0 ;  /* 0x20000014ff147230 */ /* 0x000fca0000004100 */
[----:B------:R-:W-:-:S04]  /*37a70*/  FMUL R20, R20, UR12 ;  /* 0x0000000c14147c20 */ /* 0x000fc80008400000 */
[----:B--2---:R-:W-:Y:S02]  /*37a80*/  FFMA R22, R41, UR61, R20 ;  /* 0x0000003d29167c23 */ /* 0x004fe40008000014 */
[----:B------:R-:W0:Y:S01]  /*37a90*/  @!P0 LDC.64 R20, c[0x0][0x5c0] ;  /* 0x00017000ff148b82 */ /* 0x000e220000000a00 */
[----:B------:R-:W2:Y:S02]  /*37aa0*/  LDL.LU R41, [R1+0x44c] ;  /* 0x00044c0001297983 */ /* 0x000ea40000300800 */
[----:B------:R-:W-:Y:S02]  /*37ab0*/  F2FP.SATFINITE.E4M3.F32.PACK_AB_MERGE_C R22, RZ, R22, RZ ;  /* 0x00000016ff16723e */ /* 0x000fe400048070ff */
[----:B0-----:R-:W-:-:S04]  /*37ac0*/  @!P0 IADD3 R20, P4, P5, R8, UR14, R20 ;  /* 0x0000000e08148c10 */ /* 0x001fc8000fd9e014 */
[----:B------:R-:W-:-:S05]  /*37ad0*/  @!P0 IADD3.X R21, R27, UR13, R21, P4, P5 ;  /* 0x0000000d1b158c10 */ /* 0x000fca000a7ea415 */
[----:B------:R0:W-:Y:S01]  /*37ae0*/  @!P0 STG.E.U8 desc[UR8][R20.64+0x8], R22 ;  /* 0x0000081614008986 */ /* 0x0001e2000c101108 */
[----:B------:R-:W-:Y:S02]  /*37af0*/  ISETP.LT.OR P0, PT, R26, 0xa, !P6 ;  /* 0x0000000a1a00780c */ /* 0x000fe40007701670 */
[----:B0-----:R-:W-:-:S11]  /*37b00*/  PRMT R22, RZ, 0x7610, R22 ;  /* 0x00007610ff167816 */ /* 0x001fd60000000016 */
[----:B------:R-:W0:Y:S01]  /*37b10*/  @!P0 LDC.64 R20, c[0x0][0x5c0] ;  /* 0x00017000ff148b82 */ /* 0x000e220000000a00 */
[----:B------:R-:W4:Y:S01]  /*37b20*/  @!P0 LDG.E.U8 R22, desc[UR8][R16.64+0x9] ;  /* 0x0000090810168981 */ /* 0x000f22000c1e1100 */
[----:B0-----:R-:W-:-:S04]  /*37b30*/  @!P0 IADD3 R20, P4, P5, R8, UR14, R20 ;  /* 0x0000000e08148c10 */ /* 0x001fc8000fd9e014 */
[----:B------:R-:W-:Y:S02]  /*37b40*/  @!P0 IADD3.X R21, R27, UR13, R21, P4, P5 ;  /* 0x0000000d1b158c10 */ /* 0x000fe4000a7ea415 */
[----:B----4-:R-:W-:-:S04]  /*37b50*/  LOP3.LUT R22, R22, 0xff, RZ, 0xc0, !PT ;  /* 0x000000ff16167812 */ /* 0x010fc800078ec0ff */
[----:B------:R-:W-:-:S05]  /*37b60*/  F2FP.F16.E4M3.UNPACK_B R22, R22 ;  /* 0x00000016ff16723e */ /* 0x000fca00020006ff */
[----:B------:R-:W-:-:S05]  /*37b70*/  HADD2.F32 R22, -RZ, R22.H0_H0 ;  /* 0x20000016ff167230 */ /* 0x000fca0000004100 */
[----:B------:R-:W-:-:S04]  /*37b80*/  FMUL R22, R22, UR12 ;  /* 0x0000000c16167c20 */ /* 0x000fc80008400000 */
[----:B---3--:R-:W-:Y:S02]  /*37b90*/  FFMA R22, R40, UR61, R22 ;  /* 0x0000003d28167c23 */ /* 0x008fe40008000016 */
[----:B------:R-:W3:Y:S03]  /*37ba0*/  LDL.LU R40, [R1+0x450] ;  /* 0x0004500001287983 */ /* 0x000ee60000300800 */
        /* <DEDUP_REMOVED lines=10> */
[----:B------:R-:W4:Y:S01]  /*37c50*/  @!P0 LDG.E.U8 R22, desc[UR8][R18.64+0x8] ;  /* 0x0000080812168981 */ /* 0x000f22000c1e1100 */
[----:B------:R-:W-:Y:S01]  /*37c60*/  @!P0 IMAD.X R21, R23, 0x1, R21, P4 ;  /* 0x0000000117158824 */ /* 0x000fe200020e0615 */
[----:B------:R-:W-:Y:S01]  /*37c70*/  ISETP.LT.OR P4, PT, R26, 0xa, !P3 ;  /* 0x0000000a1a00780c */ /* 0x000fe20005f81670 */
[----:B------:R-:W-:-:S12]  /*37c80*/  IMAD.U32 R23, RZ, RZ, UR11 ;  /* 0x0000000bff177e24 */ /* 0x000fd8000f8e00ff */
[----:B------:R-:W-:Y:S02]  /*37c90*/  @!P4 IADD3 R23, P5, P6, R23, UR14, R8 ;  /* 0x0000000e1717cc10 */ /* 0x000fe4000febe008 */
[----:B----4-:R-:W-:-:S04]  /*37ca0*/  LOP3.LUT R22, R22, 0xff, RZ, 0xc0, !PT ;  /* 0x000000ff16167812 */ /* 0x010fc800078ec0ff */
[----:B------:R-:W-:-:S05]  /*37cb0*/  F2FP.F16.E4M3.UNPACK_B R22, R22 ;  /* 0x00000016ff16723e */ /* 0x000fca00020006ff */
[----:B------:R-:W-:-:S05]  /*37cc0*/  HADD2.F32 R22, -RZ, R22.H0_H0 ;  /* 0x20000016ff167230 */ /* 0x000fca0000004100 */
[----:B------:R-:W-:-:S04]  /*37cd0*/  FMUL R22, R22, UR12 ;  /* 0x0000000c16167c20 */ /* 0x000fc80008400000 */
[----:B--2---:R-:W-:Y:S02]  /*37ce0*/  FFMA R33, R41, UR61, R22 ;  /* 0x0000003d29217c23 */ /* 0x004fe40008000016 */
[----:B------:R-:W2:Y:S03]  /*37cf0*/  LDL.LU R41, [R1+0x454] ;  /* 0x0004540001297983 */ /* 0x000ea60000300800 */
[----:B------:R-:W-:-:S05]  /*37d00*/  F2FP.SATFINITE.E4M3.F32.PACK_AB_MERGE_C R33, RZ, R33, RZ ;  /* 0x00000021ff21723e */ /* 0x000fca00048070ff */
[----:B------:R0:W-:Y:S02]  /*37d10*/  @!P0 STG.E.U8 desc[UR8][R20.64+0x8], R33 ;  /* 0x0000082114008986 */ /* 0x0001e4000c101108 */
[----:B0-----:R-:W0:Y:S01]  /*37d20*/  @!P4 LDC.64 R20, c[0x0][0x5c0] ;  /* 0x00017000ff14cb82 */ /* 0x001e220000000a00 */
[----:B------:R-:W-:-:S05]  /*37d30*/  IMAD.U32 R22, RZ, RZ, UR10 ;  /* 0x0000000aff167e24 */ /* 0x000fca000f8e00ff */
[----:B------:R-:W-:Y:S02]  /*37d40*/  @!P4 IADD3.X R22, R22, UR13, R27, P5, P6 ;  /* 0x0000000d1616cc10 */ /* 0x000fe4000afec41b */
[----:B0-----:R-:W-:-:S05]  /*37d50*/  @!P4 IADD3 R20, P0, R23, R20, RZ ;  /* 0x000000141714c210 */ /* 0x001fca0007f1e0ff */
[----:B------:R-:W-:Y:S01]  /*37d60*/  @!P4 IMAD.X R21, R22, 0x1, R21, P0 ;  /* 0x000000011615c824 */ /* 0x000fe200000e0615 */
[----:B------:R-:W-:-:S06]  /*37d70*/  PRMT R22, RZ, 0x7610, R22 ;  /* 0x00007610ff167816 */ /* 0x000fcc0000000016 */
[----:B------:R-:W4:Y:S01]  /*37d80*/  @!P4 LDG.E.U8 R22, desc[UR8][R18.64+0x9] ;  /* 0x000009081216c981 */ /* 0x000f22000c1e1100 */
[----:B------:R-:W-:Y:S02]  /*37d90*/  ISETP.GE.AND P0, PT, R5, 0x181, PT ;  /* 0x000001810500780c */ /* 0x000fe40003f06270 */
[----:B----4-:R-:W-:-:S04]  /*37da0*/  LOP3.LUT R22, R22, 0xff, RZ, 0xc0, !PT ;  /* 0x000000ff16167812 */ /* 0x010fc800078ec0ff */
[----:B------:R-:W-:-:S05]  /*37db0*/  F2FP.F16.E4M3.UNPACK_B R22, R22 ;  /* 0x00000016ff16723e */ /* 0x000fca00020006ff */
[----:B------:R-:W-:-:S05]  /*37dc0*/  HADD2.F32 R22, -RZ, R22.H0_H0 ;  /* 0x20000016ff167230 */ /* 0x000fca0000004100 */
[----:B------:R-:W-:-:S04]  /*37dd0*/  FMUL R22, R22, UR12 ;  /* 0x0000000c16167c20 */ /* 0x000fc80008400000 */
[----:B---3--:R-:W-:Y:S01]  /*37de0*/  FFMA R22, R40, UR61, R22 ;  /* 0x0000003d28167c23 */ /* 0x008fe20008000016 */
[----:B------:R-:W-:Y:S01]  /*37df0*/  ISETP.LT.OR P3, PT, R26, 0x22, !P1 ;  /* 0x000000221a00780c */ /* 0x000fe20004f61670 */
[----:B------:R-:W3:Y:S03]  /*37e00*/  LDL.LU R40, [R1+0x458] ;  /* 0x0004580001287983 */ /* 0x000ee60000300800 */
[----:B------:R-:W-:-:S05]  /*37e10*/  F2FP.SATFINITE.E4M3.F32.PACK_AB_MERGE_C R22, RZ, R22, RZ ;  /* 0x00000016ff16723e */ /* 0x000fca00048070ff */
[----:B------:R0:W-:Y:S01]  /*37e20*/  @!P4 STG.E.U8 desc[UR8][R20.64+0x9], R22 ;  /* 0x000009161400c986 */ /* 0x0001e2000c101108 */
[----:B------:R-:W-:-:S13]  /*37e30*/  ISETP.LT.OR P4, PT, R26, 0x1, !P0 ;  /* 0x000000011a00780c */ /* 0x000fda0004781670 */
[----:B0-----:R-:W0:Y:S01]  /*37e40*/  @!P4 LDC.64 R20, c[0x0][0x5c0] ;  /* 0x00017000ff14cb82 */ /* 0x001e220000000a00 */
[----:B------:R-:W-:Y:S02]  /*37e50*/  @!P4 IMAD.MOV.U32 R22, RZ, RZ, R8 ;  /* 0x000000ffff16c224 */ /* 0x000fe400078e0008 */
[----:B------:R-:W-:Y:S02]  /*37e60*/  @!P4 IMAD.MOV.U32 R23, RZ, RZ, R27 ;  /* 0x000000ffff17c224 */ /* 0x000fe400078e001b */
[----:B------:R-:W-:-:S04]  /*37e70*/  @!P4 IMAD.WIDE.U32 R22, R6, 0x180, R22 ;  /* 0x000001800616c825 */ /* 0x000fc800078e0016 */
[----:B------:R-:W-:Y:S01]  /*37e80*/  @!P4 IMAD R33, R7, 0x180, RZ ;  /* 0x000001800721c824 */ /* 0x000fe200078e02ff */
[----:B0-----:R-:W-:-:S04]  /*37e90*/  @!P4 IADD3 R22, P5, R22, R20, RZ ;  /* 0x000000141616c210 */ /* 0x001fc80007fbe0ff */
[----:B------:R-:W-:Y:S02]  /*37ea0*/  @!P4 IADD3.X R23, R21, R23, R33, P5, !PT ;  /* 0x000000171517c210 */ /* 0x000fe40002ffe421 */
[----:B------:R-:W-:-:S05]  /*37eb0*/  IADD3 R20, P5, R29, 0x180, RZ ;  /* 0x000001801d147810 */ /* 0x000fca0007fbe0ff */
[----:B------:R-:W-:-:S04]  /*37ec0*/  IMAD.X R33, RZ, RZ, R31, P5 ;  /* 0x000000ffff217224 */ /* 0x000fc800028e061f */
[----:B------:R-:W-:-:S04]  /*37ed0*/  IMAD R33, R33, UR4, RZ ;  /* 0x0000000421217c24 */ /* 0x000fc8000f8e02ff */
[C---:B------:R-:W-:Y:S02]  /*37ee0*/  IMAD R33, R20.reuse, UR5, R33 ;  /* 0x0000000514217c24 */ /* 0x040fe4000f8e0221 */
[----:B------:R-:W-:-:S03]  /*37ef0*/  IMAD.WIDE.U32 R20, R20, UR4, R34 ;  /* 0x0000000414147c25 */ /* 0x000fc6000f8e0022 */
[----:B------:R-:W-:-:S04]  /*37f00*/  IADD3 R20, P5, R20, UR6, RZ ;  /* 0x0000000614147c10 */ /* 0x000fc8000ffbe0ff */
[--C-:B------:R-:W-:Y:S02]  /*37f10*/  IADD3.X R21, R21, UR7, R33.reuse, P5, !PT ;  /* 0x0000000715157c10 */ /* 0x100fe4000affe421 */
[----:B------:R-:W-:-:S06]  /*37f20*/  PRMT R33, RZ, 0x7610, R33 ;  /* 0x00007610ff217816 */ /* 0x000fcc0000000021 */
[----:B------:R-:W4:Y:S02]  /*37f30*/  @!P4 LDG.E.U8 R33, desc[UR8][R20.64] ;  /* 0x000000081421c981 */ /* 0x000f24000c1e1100 */
[----:B----4-:R-:W-:-:S04]  /*37f40*/  LOP3.LUT R33, R33, 0xff, RZ, 0xc0, !PT ;  /* 0x000000ff21217812 */ /* 0x010fc800078ec0ff */
[----:B------:R-:W-:-:S05]  /*37f50*/  F2FP.F16.E4M3.UNPACK_B R33, R33 ;  /* 0x00000021ff21723e */ /* 0x000fca00020006ff */
[----:B------:R-:W-:-:S05]  /*37f60*/  HADD2.F32 R33, -RZ, R33.H0_H0 ;  /* 0x20000021ff217230 */ /* 0x000fca0000004100 */
[----:B------:R-:W-:-:S04]  /*37f70*/  FMUL R33, R33, UR12 ;  /* 0x0000000c21217c20 */ /* 0x000fc80008400000 */
[----:B--2---:R-:W-:Y:S01]  /*37f80*/  FFMA R33, R41, UR61, R33 ;  /* 0x0000003d29217c23 */ /* 0x004fe20008000021 */
[C---:B------:R-:W-:Y:S01]  /*37f90*/  ISETP.LT.OR P1, PT, R26.reuse, 0x29, !P1 ;  /* 0x000000291a00780c */ /* 0x040fe20004f21670 */
[----:B------:R-:W2:Y:S03]  /*37fa0*/  LDL.LU R41, [R1+0x45c] ;  /* 0x00045c0001297983 */ /* 0x000ea60000300800 */
[----:B------:R-:W-:Y:S01]  /*37fb0*/  F2FP.SATFINITE.E4M3.F32.PACK_AB_MERGE_C R33, RZ, R33, RZ ;  /* 0x00000021ff21723e */ /* 0x000fe200048070ff */
[----:B------:R-:W4:Y:S04]  /*37fc0*/  LDL.LU R66, [R1+0x460] ;  /* 0x0004600001427983 */ /* 0x000f280000300800 */
        /* <DEDUP_REMOVED lines=9> */
[----:B------:R-:W0:Y:S01]  /*38060*/  @!P3 LDC.64 R22, c[0x0][0x5c0] ;  /* 0x00017000ff16bb82 */ /* 0x000e220000000a00 */
[----:B------:R-:W-:Y:S02]  /*38070*/  @!P3 IMAD.MOV.U32 R36, RZ, RZ, R8 ;  /* 0x000000ffff24b224 */ /* 0x000fe400078e0008 */
[----:B------:R-:W-:Y:S02]  /*38080*/  @!P3 IMAD.MOV.U32 R37, RZ, RZ, R27 ;  /* 0x000000ffff25b224 */ /* 0x000fe400078e001b */
[----:B------:R-:W-:-:S03]  /*38090*/  @!P3 IMAD.WIDE.U32 R36, R6, 0x180, R36 ;  /* 0x000001800624b825 */ /* 0x000fc600078e0024 */
[--C-:B0-----:R-:W-:Y:S02]  /*380a0*/  @!P3 IADD3 R58, P5, P6, R36, UR11, R22.reuse ;  /* 0x0000000b243abc10 */ /* 0x101fe4000febe016 */
[----:B------:R-:W-:-:S06]  /*380b0*/  PRMT R22, RZ, 0x7610, R22 ;  /* 0x00007610ff167816 */ /* 0x000fcc0000000016 */
[----:B------:R-:W3:Y:S01]  /*380c0*/  @!P4 LDG.E.U8 R22, desc[UR8][R20.64+0x1] ;  /* 0x000001081416c981 */ /* 0x000ee2000c1e1100 */
[----:B------:R-:W-:-:S04]  /*380d0*/  @!P3 IMAD R33, R7, 0x180, RZ ;  /* 0x000001800721b824 */ /* 0x000fc800078e02ff */
[----:B------:R-:W-:-:S05]  /*380e0*/  @!P3 IMAD.IADD R33, R37, 0x1, R33 ;  /* 0x000000012521b824 */ /* 0x000fca00078e0221 */
[----:B------:R-:W-:Y:S01]  /*380f0*/  @!P3 IADD3.X R59, R33, UR10, R23, P5, P6 ;  /* 0x0000000a213bbc10 */ /* 0x000fe2000afec417 */
[----:B------:R-:W-:Y:S02]  /*38100*/  @!P1 IMAD.MOV.U32 R36, RZ, RZ, R8 ;  /* 0x000000ffff249224 */ /* 0x000fe400078e0008 */
[----:B------:R-:W-:Y:S01]  /*38110*/  @!P1 IMAD.MOV.U32 R37, RZ, RZ, R27 ;  /* 0x000000ffff259224 */ /* 0x000fe200078e001b */
[----:B------:R-:W-:Y:S01]  /*38120*/  LOP3.LUT R0, R0, 0xfffffeff, RZ, 0xc0, !PT ;  /* 0xfffffeff00007812 */ /* 0x000fe200078ec0ff */
[----:B------:R-:W-:Y:S02]  /*38130*/  @!P1 IMAD R33, R7, 0x180, RZ ;  /* 0x0000018007219824 */ /* 0x000fe400078e02ff */
[----:B------:R-:W-:Y:S01]  /*38140*/  @!P1 IMAD.WIDE.U32 R36, R6, 0x180, R36 ;  /* 0x0000018006249825 */ /* 0x000fe200078e0024 */
[----:B------:R-:W-:-:S03]  /*38150*/  @P3 LOP3.LUT R0, R0, 0x100, RZ, 0xfc, !PT ;  /* 0x0000010000003812 */ /* 0x000fc600078efcff */
[----:B------:R-:W-:Y:S01]  /*38160*/  @!P1 IMAD.IADD R33, R37, 0x1, R33 ;  /* 0x0000000125219824 */ /* 0x000fe200078e0221 */
[C---:B------:R-:W-:Y:S02]  /*38170*/  LOP3.LUT P3, RZ, R0.reuse, 0x2, RZ, 0xc0, !PT ;  /* 0x0000000200ff7812 */ /* 0x040fe4000786c0ff */
[----:B------:R-:W-:-:S04]  /*38180*/  LOP3.LUT R0, R0, 0xfffffbff, RZ, 0xc0, !PT ;  /* 0xfffffbff00007812 */ /* 0x000fc800078ec0ff */
[----:B------:R-:W-:-:S04]  /*38190*/  @P1 LOP3.LUT R0, R0, 0x400, RZ, 0xfc, !PT ;  /* 0x0000040000001812 */ /* 0x000fc800078efcff */
[----:B------:R-:W-:Y:S02]  /*381a0*/  LOP3.LUT R0, R0, 0xfffffdff, RZ, 0xc0, !PT ;  /* 0xfffffdff00007812 */ /* 0x000fe400078ec0ff */
[----:B---3--:R-:W-:-:S04]  /*381b0*/  LOP3.LUT R22, R22, 0xff, RZ, 0xc0, !PT ;  /* 0x000000ff16167812 */ /* 0x008fc800078ec0ff */
[----:B------:R-:W-:-:S05]  /*381c0*/  F2FP.F16.E4M3.UNPACK_B R22, R22 ;  /* 0x00000016ff16723e */ /* 0x000fca00020006ff */
[----:B------:R-:W-:-:S05]  /*381d0*/  HADD2.F32 R22, -RZ, R22.H0_H0 ;  /* 0x20000016ff167230 */ /* 0x000fca0000004100 */
[----:B------:R-:W-:-:S04]  /*381e0*/  FMUL R22, R22, UR12 ;  /* 0x0000000c16167c20 */ /* 0x000fc80008400000 */
[----:B------:R-:W-:Y:S02]  /*381f0*/  FFMA R40, R40, UR61, R22 ;  /* 0x0000003d28287c23 */ /* 0x000fe40008000016 */
[----:B------:R-:W0:Y:S02]  /*38200*/  @!P1 LDC.64 R22, c[0x0][0x5c0] ;  /* 0x00017000ff169b82 */ /* 0x000e240000000a00 */
[----:B0-----:R-:W-:-:S04]  /*38210*/  @!P1 IADD3 R60, P5, P6, R36, UR11, R22 ;  /* 0x0000000b243c9c10 */ /* 0x001fc8000febe016 */
[----:B------:R-:W-:Y:S02]  /*38220*/  @!P1 IADD3.X R61, R33, UR10, R23, P5, P6 ;  /* 0x0000000a213d9c10 */ /* 0x000fe4000afec417 */
[----:B------:R-:W-:-:S04]  /*38230*/  ISETP.GE.AND P6, PT, R5, 0x189, PT ;  /* 0x000001890500780c */ /* 0x000fc80003fc6270 */
[----:B------:R-:W-:-:S13]  /*38240*/  ISETP.LT.OR P1, PT, R26, 0x2a, !P6 ;  /* 0x0000002a1a00780c */ /* 0x000fda0007721670 */
[----:B------:R-:W0:Y:S01]  /*38250*/  @!P1 LDC.64 R22, c[0x0][0x5c0] ;  /* 0x00017000ff169b82 */ /* 0x000e220000000a00 */
[----:B------:R-:W-:Y:S02]  /*38260*/  @!P1 IMAD.MOV.U32 R36, RZ, RZ, R8 ;  /* 0x000000ffff249224 */ /* 0x000fe400078e0008 */
[----:B------:R-:W-:Y:S01]  /*38270*/  @!P1 IMAD.MOV.U32 R37, RZ, RZ, R27 ;  /* 0x000000ffff259224 */ /* 0x000fe200078e001b */
[----:B------:R-:W-:Y:S01]  /*38280*/  F2FP.SATFINITE.E4M3.F32.PACK_AB_MERGE_C R40, RZ, R40, RZ ;  /* 0x00000028ff28723e */ /* 0x000fe200048070ff */
[----:B------:R-:W-:Y:S02]  /*38290*/  @!P1 IMAD R33, R7, 0x180, RZ ;  /* 0x0000018007219824 */ /* 0x000fe400078e02ff */
[----:B------:R-:W-:Y:S02]  /*382a0*/  @!P1 IMAD.WIDE.U32 R36, R6, 0x180, R36 ;  /* 0x0000018006249825 */ /* 0x000fe400078e0024 */
[----:B------:R1:W-:Y:S02]  /*382b0*/  @!P4 STG.E.U8 desc[UR8][R38.64+0x1], R40 ;  /* 0x000001282600c986 */ /* 0x0003e4000c101108 */
[----:B------:R-:W-:Y:S01]  /*382c0*/  @!P1 IMAD.IADD R33, R37, 0x1, R33 ;  /* 0x0000000125219824 */ /* 0x000fe200078e0221 */
[----:B------:R-:W-:-:S02]  /*382d0*/  @P1 LOP3.LUT R0, R0, 0x200, RZ, 0xfc, !PT ;  /* 0x0000020000001812 */ /* 0x000fc400078efcff */
[----:B0-----:R-:W-:-:S04]  /*382e0*/  @!P1 IADD3 R62, P4, P5, R36, UR11, R22 ;  /* 0x0000000b243e9c10 */ /* 0x001fc8000fd9e016 */
[----:B------:R-:W-:Y:S02]  /*382f0*/  @!P1 IADD3.X R63, R33, UR10, R23, P4, P5 ;  /* 0x0000000a213f9c10 */ /* 0x000fe4000a7ea417 */
[----:B------:R-:W-:-:S13]  /*38300*/  ISETP.LT.OR P1, PT, R26, 0x31, !P6 ;  /* 0x000000311a00780c */ /* 0x000fda0007721670 */
[----:B------:R-:W0:Y:S01]  /*38310*/  @!P1 LDC.64 R22, c[0x0][0x5c0] ;  /* 0x00017000ff169b82 */ /* 0x000e220000000a00 */
[----:B------:R-:W-:Y:S01]  /*38320*/  @!P1 IMAD.MOV.U32 R36, RZ, RZ, R8 ;  /* 0x000000ffff249224 */ /* 0x000fe200078e0008 */
[----:B------:R-:W-:Y:S01]  /*38330*/  IADD3 R33, P4, R29, 0x188, RZ ;  /* 0x000001881d217810 */ /* 0x000fe20007f9e0ff */
[----:B------:R-:W-:Y:S02]  /*38340*/  @!P1 IMAD.MOV.U32 R37, RZ, RZ, R27 ;  /* 0x000000ffff259224 */ /* 0x000fe400078e001b */
[----:B-1----:R-:W-:Y:S02]  /*38350*/  @!P1 IMAD R38, R7, 0x180, RZ ;  /* 0x0000018007269824 */ /* 0x002fe400078e02ff */
[----:B------:R-:W-:-:S04]  /*38360*/  @!P1 IMAD.WIDE.U32 R36, R6, 0x180, R36 ;  /* 0x0000018006249825 */ /* 0x000fc800078e0024 */
[----:B------:R-:W-:Y:S02]  /*38370*/  IMAD.X R39, RZ, RZ, R31, P4 ;  /* 0x000000ffff277224 */ /* 0x000fe400020e061f */
[----:B------:R-:W-:Y:S02]  /*38380*/  @!P1 IMAD.IADD R37, R37, 0x1, R38 ;  /* 0x0000000125259824 */ /* 0x000fe400078e0226 */
[----:B------:R-:W-:Y:S01]  /*38390*/  IMAD.WIDE.U32 R34, R33, UR4, R34 ;  /* 0x0000000421227c25 */ /* 0x000fe2000f8e0022 */
[----:B0-----:R-:W-:-:S03]  /*383a0*/  @!P1 IADD3 R74, P4, P5, R36, UR11, R22 ;  /* 0x0000000b244a9c10 */ /* 0x001fc6000fd9e016 */
[----:B------:R-:W-:Y:S01]  /*383b0*/  IMAD R22, R39, UR4, RZ ;  /* 0x0000000427167c24 */ /* 0x000fe2000f8e02ff */
[----:B------:R-:W-:-:S03]  /*383c0*/  @!P1 IADD3.X R75, R37, UR10, R23, P4, P5 ;  /* 0x0000000a254b9c10 */ /* 0x000fc6000a7ea417 */
[----:B------:R-:W-:Y:S01]  /*383d0*/  IMAD R33, R33, UR5, R22 ;  /* 0x0000000521217c24 */ /* 0x000fe2000f8e0216 */
[----:B------:R-:W-:-:S04]  /*383e0*/  IADD3 R22, P4, R34, UR6, RZ ;  /* 0x0000000622167c10 */ /* 0x000fc8000ff9e0ff */
[--C-:B------:R-:W-:Y:S02]  /*383f0*/  IADD3.X R23, R35, UR7, R33.reuse, P4, !PT ;  /* 0x0000000723177c10 */ /* 0x100fe4000a7fe421 */
[----:B------:R-:W-:-:S06]  /*38400*/  PRMT R33, RZ, 0x7610, R33 ;  /* 0x00007610ff217816 */ /* 0x000fcc0000000021 */
[----:B------:R-:W3:Y:S01]  /*38410*/  @!P3 LDG.E.U8 R33, desc[UR8][R22.64] ;  /* 0x000000081621b981 */ /* 0x000ee2000c1e1100 */
[----:B------:R-:W-:-:S04]  /*38420*/  LOP3.LUT R0, R0, 0xffefffff, RZ, 0xc0, !PT ;  /* 0xffefffff00007812 */ /* 0x000fc800078ec0ff */
[----:B------:R-:W-:Y:S02]  /*38430*/  @P1 LOP3.LUT R0, R0, 0x100000, RZ, 0xfc, !PT ;  /* 0x0010000000001812 */ /* 0x000fe400078efcff */
[----:B------:R-:W-:-:S13]  /*38440*/  ISETP.LT.OR P1, PT, R26, 0x32, !P6 ;  /* 0x000000321a00780c */ /* 0x000fda0007721670 */
[----:B------:R-:W0:Y:S01]  /*38450*/  @!P1 LDC.64 R34, c[0x0][0x5c0] ;  /* 0x00017000ff229b82 */ /* 0x000e220000000a00 */
[----:B------:R-:W-:Y:S02]  /*38460*/  @!P1 IMAD.MOV.U32 R36, RZ, RZ, R8 ;  /* 0x000000ffff249224 */ /* 0x000fe400078e0008 */
[----:B------:R-:W-:Y:S02]  /*38470*/  @!P1 IMAD.MOV.U32 R37, RZ, RZ, R27 ;  /* 0x000000ffff259224 */ /* 0x000fe400078e001b */
[----:B------:R-:W-:Y:S01]  /*38480*/  @!P1 IMAD.WIDE.U32 R36, R6, 0x180, R36 ;  /* 0x0000018006249825 */ /* 0x000fe200078e0024 */
[----:B------:R-:W-:-:S04]  /*38490*/  LOP3.LUT R0, R0, 0xfff7ffff, RZ, 0xc0, !PT ;  /* 0xfff7ffff00007812 */ /* 0x000fc800078ec0ff */
[----:B------:R-:W-:Y:S02]  /*384a0*/  @P1 LOP3.LUT R0, R0, 0x80000, RZ, 0xfc, !PT ;  /* 0x0008000000001812 */ /* 0x000fe400078efcff */
[----:B0-----:R-:W-:Y:S02]  /*384b0*/  @!P1 IADD3 R70, P4, P5, R36, UR11, R34 ;  /* 0x0000000b24469c10 */ /* 0x001fe4000fd9e022 */
[----:B---3--:R-:W-:-:S04]  /*384c0*/  LOP3.LUT R33, R33, 0xff, RZ, 0xc0, !PT ;  /* 0x000000ff21217812 */ /* 0x008fc800078ec0ff */
[----:B------:R-:W-:-:S05]  /*384d0*/  F2FP.F16.E4M3.UNPACK_B R33, R33 ;  /* 0x00000021ff21723e */ /* 0x000fca00020006ff */
[----:B------:R-:W-:-:S05]  /*384e0*/  HADD2.F32 R33, -RZ, R33.H0_H0 ;  /* 0x20000021ff217230 */ /* 0x000fca0000004100 */
[----:B------:R-:W-:-:S04]  /*384f0*/  FMUL R33, R33, UR12 ;  /* 0x0000000c21217c20 */ /* 0x000fc80008400000 */
[----:B--2---:R-:W-:Y:S01]  /*38500*/  FFMA R38, R41, UR61, R33 ;  /* 0x0000003d29267c23 */ /* 0x004fe20008000021 */
[----:B------:R-:W-:Y:S01]  /*38510*/  @!P1 IMAD R33, R7, 0x180, RZ ;  /* 0x0000018007219824 */ /* 0x000fe200078e02ff */
[----:B------:R-:W2:Y:S03]  /*38520*/  LDL.LU R41, [R1+0x464] ;  /* 0x0004640001297983 */ /* 0x000ea60000300800 */
[----:B------:R-:W-:-:S05]  /*38530*/  @!P1 IMAD.IADD R33, R37, 0x1, R33 ;  /* 0x0000000125219824 */ /* 0x000fca00078e0221 */
[----:B------:R-:W-:Y:S02]  /*38540*/  @!P1 IADD3.X R71, R33, UR10, R35, P4, P5 ;  /* 0x0000000a21479c10 */ /* 0x000fe4000a7ea423 */
[----:B------:R-:W-:Y:S02]  /*38550*/  LOP3.LUT P1, RZ, R28, 0x100000, RZ, 0xc0, !PT ;  /* 0x001000001cff7812 */ /* 0x000fe4000782c0ff */
[----:B------:R-:W-:Y:S02]  /*38560*/  F2FP.SATFINITE.E4M3.F32.PACK_AB_MERGE_C R35, RZ, R38, RZ ;  /* 0x00000026ff23723e */ /* 0x000fe400048070ff */
[----:B------:R-:W-:-:S03]  /*38570*/  PRMT R33, RZ, 0x7610, R33 ;  /* 0x00007610ff217816 */ /* 0x000fc60000000021 */
[----:B------:R0:W-:Y:S06]  /*38580*/  @!P3 STG.E.U8 desc[UR8][R42.64], R35 ;  /* 0x000000232a00b986 */ /* 0x0001ec000c101108 */
[----:B------:R-:W3:Y:S01]  /*38590*/  @!P1 LDG.E.U8 R33, desc[UR8][R22.64+0x1] ;  /* 0x0000010816219981 */ /* 0x000ee2000c1e1100 */
[----:B------:R-:W-:Y:S02]  /*385a0*/  ISETP.LT.OR P3, PT, R26, 0x39, !P6 ;  /* 0x000000391a00780c */ /* 0x000fe40007761670 */
[----:B---3--:R-:W-:-:S04]  /*385b0*/  LOP3.LUT R33, R33, 0xff, RZ, 0xc0, !PT ;  /* 0x000000ff21217812 */ /* 0x008fc800078ec0ff */
[----:B------:R-:W-:-:S05]  /*385c0*/  F2FP.F16.E4M3.UNPACK_B R33, R33 ;  /* 0x00000021ff21723e */ /* 0x000fca00020006ff */
[----:B------:R-:W-:-:S05]  /*385d0*/  HADD2.F32 R33, -RZ, R33.H0_H0 ;  /* 0x20000021ff217230 */ /* 0x000fca0000004100 */
[----:B------:R-:W-:-:S04]  /*385e0*/  FMUL R33, R33, UR12 ;  /* 0x0000000c21217c20 */ /* 0x000fc80008400000 */
[----:B----4-:R-:W-:Y:S01]  /*385f0*/  FFMA R33, R66, UR61, R33 ;  /* 0x0000003d42217c23 */ /* 0x010fe20008000021 */
[----:B------:R-:W-:Y:S01]  /*38600*/  LOP3.LUT R0, R0, 0xfeffffff, RZ, 0xc0, !PT ;  /* 0xfeffffff00007812 */ /* 0x000fe200078ec0ff */
        /* <DEDUP_REMOVED lines=8> */
[----:B-1----:R-:W-:Y:S01]  /*38690*/  @!P1 IMAD R33, R7, 0x180, RZ ;  /* 0x0000018007219824 */ /* 0x002fe200078e02ff */
[----:B0-----:R-:W-:-:S04]  /*386a0*/  @!P1 IADD3 R38, P4, R36, R34, RZ ;  /* 0x0000002224269210 */ /* 0x001fc80007f9e0ff */
[----:B------:R-:W-:Y:S02]  /*386b0*/  @!P1 IADD3.X R39, R35, R37, R33, P4, !PT ;  /* 0x0000002523279210 */ /* 0x000fe400027fe421 */
[----:B------:R-:W0:Y:S01]  /*386c0*/  @!P3 LDC.64 R34, c[0x0][0x5c0] ;  /* 0x00017000ff22bb82 */ /* 0x000e220000000a00 */
[----:B------:R-:W-:Y:S02]  /*386d0*/  @!P3 IMAD.MOV.U32 R36, RZ, RZ, R8 ;  /* 0x000000ffff24b224 */ /* 0x000fe400078e0008 */
[----:B------:R-:W-:Y:S02]  /*386e0*/  @!P3 IMAD.MOV.U32 R37, RZ, RZ, R27 ;  /* 0x000000ffff25b224 */ /* 0x000fe400078e001b */
[----:B------:R-:W-:Y:S02]  /*386f0*/  @!P3 IMAD R33, R7, 0x180, RZ ;  /* 0x000001800721b824 */ /* 0x000fe400078e02ff */
[----:B------:R-:W-:-:S04]  /*38700*/  @!P3 IMAD.WIDE.U32 R36, R6, 0x180, R36 ;  /* 0x000001800624b825 */ /* 0x000fc800078e0024 */
[----:B------:R-:W-:Y:S01]  /*38710*/  @!P3 IMAD.IADD R33, R37, 0x1, R33 ;  /* 0x000000012521b824 */ /* 0x000fe200078e0221 */
[----:B0-----:R-:W-:-:S04]  /*38720*/  @!P3 IADD3 R84, P4, P5, R36, UR11, R34 ;  /* 0x0000000b2454bc10 */ /* 0x001fc8000fd9e022 */
[----:B------:R-:W-:Y:S02]  /*38730*/  @!P3 IADD3.X R85, R33, UR10, R35, P4, P5 ;  /* 0x0000000a2155bc10 */ /* 0x000fe4000a7ea423 */
[----:B------:R-:W-:-:S06]  /*38740*/  PRMT R33, RZ, 0x7610, R33 ;  /* 0x00007610ff217816 */ /* 0x000fcc0000000021 */
[----:B------:R-:W4:Y:S01]  /*38750*/  @!P1 LDG.E.U8 R33, desc[UR8][R20.64+0x8] ;  /* 0x0000080814219981 */ /* 0x000f22000c1e1100 */
[----:B------:R-:W-:Y:S02]  /*38760*/  @P3 LOP3.LUT R0, R0, 0x1000000, RZ, 0xfc, !PT ;  /* 0x0100000000003812 */ /* 0x000fe400078efcff */
[----:B------:R-:W-:Y:S02]  /*38770*/  ISETP.LT.OR P3, PT, R26, 0x3a, !P6 ;  /* 0x0000003a1a00780c */ /* 0x000fe40007761670 */
[----:B----4-:R-:W-:-:S04]  /*38780*/  LOP3.LUT R33, R33, 0xff, RZ, 0xc0, !PT ;  /* 0x000000ff21217812 */ /* 0x010fc800078ec0ff */
[----:B------:R-:W-:-:S05]  /*38790*/  F2FP.F16.E4M3.UNPACK_B R33, R33 ;  /* 0x00000021ff21723e */ /* 0x000fca00020006ff */
[----:B------:R-:W-:-:S05]  /*387a0*/  HADD2.F32 R33, -RZ, R33.H0_H0 ;  /* 0x20000021ff217230 */ /* 0x000fca0000004100 */
[----:B------:R-:W-:-:S04]  /*387b0*/  FMUL R33, R33, UR12 ;  /* 0x0000000c21217c20 */ /* 0x000fc80008400000 */
[----:B--2---:R-:W-:Y:S01]  /*387c0*/  FFMA R33, R41, UR61, R33 ;  /* 0x0000003d29217c23 */ /* 0x004fe20008000021 */
[----:B------:R-:W-:Y:S01]  /*387d0*/  LOP3.LUT R0, R0, 0xff7fffff, RZ, 0xc0, !PT ;  /* 0xff7fffff00007812 */ /* 0x000fe200078ec0ff */
[----:B------:R-:W2:Y:S03]  /*387e0*/  LDL.LU R41, [R1+0x46c] ;  /* 0x00046c0001297983 */ /* 0x000ea60000300800 */
[----:B------:R-:W-:-:S05]  /*387f0*/  F2FP.SATFINITE.E4M3.F32.PACK_AB_MERGE_C R33, RZ, R33, RZ ;  /* 0x00000021ff21723e */ /* 0x000fca00048070ff */
[----:B------:R0:W-:Y:S01]  /*38800*/  @!P1 STG.E.U8 desc[UR8][R38.64+0x8], R33 ;  /* 0x0000082126009986 */ /* 0x0001e2000c101108 */
[----:B------:R-:W-:-:S13]  /*38810*/  ISETP.LT.OR P1, PT, R26, 0xa, !P0 ;  /* 0x0000000a1a00780c */ /* 0x000fda0004721670 */
[----:B------:R-:W1:Y:S01]  /*38820*/  @!P1 LDC.64 R34, c[0x0][0x5c0] ;  /* 0x00017000ff229b82 */ /* 0x000e620000000a00 */
[----:B------:R-:W-:Y:S02]  /*38830*/  @!P1 IMAD.MOV.U32 R36, RZ, RZ, R8 ;  /* 0x000000ffff249224 */ /* 0x000fe400078e0008 */
[----:B------:R-:W-:Y:S02]  /*38840*/  @!P1 IMAD.MOV.U32 R37, RZ, RZ, R27 ;  /* 0x000000ffff259224 */ /* 0x000fe400078e001b */
[----:B------:R-:W-:-:S04]  /*38850*/  @!P1 IMAD.WIDE.U32 R36, R6, 0x180, R36 ;  /* 0x0000018006249825 */ /* 0x000fc800078e0024 */
[----:B0-----:R-:W-:Y:S01]  /*38860*/  @!P1 IMAD R33, R7, 0x180, RZ ;  /* 0x0000018007219824 */ /* 0x001fe200078e02ff */
[----:B-1----:R-:W-:-:S04]  /*38870*/  @!P1 IADD3 R38, P4, R36, R34, RZ ;  /* 0x0000002224269210 */ /* 0x002fc80007f9e0ff */
        /* <DEDUP_REMOVED lines=12> */
[----:B------:R-:W-:-:S13]  /*38940*/  ISETP.LT.OR P3, PT, R26, 0x41, !P6 ;  /* 0x000000411a00780c */ /* 0x000fda0007761670 */
[----:B------:R-:W0:Y:S01]  /*38950*/  @!P3 LDC.64 R34, c[0x0][0x5c0] ;  /* 0x00017000ff22bb82 */ /* 0x000e220000000a00 */
[----:B------:R-:W-:Y:S02]  /*38960*/  @!P3 IMAD.MOV.U32 R36, RZ, RZ, R8 ;  /* 0x000000ffff24b224 */ /* 0x000fe400078e0008 */
[----:B------:R-:W-:Y:S01]  /*38970*/  @!P3 IMAD.MOV.U32 R37, RZ, RZ, R27 ;  /* 0x000000ffff25b224 */ /* 0x000fe200078e001b */
[----:B------:R-:W-:Y:S01]  /*38980*/  LOP3.LUT P5, RZ, R0, 0x8, RZ, 0xc0, !PT ;  /* 0x0000000800ff7812 */ /* 0x000fe200078ac0ff */
[----:B------:R-:W-:Y:S01]  /*38990*/  @!P3 IMAD.WIDE.U32 R36, R6, 0x180, R36 ;  /* 0x000001800624b825 */ /* 0x000fe200078e0024 */
        /* <DEDUP_REMOVED lines=8> */
[----:B------:R1:W-:Y:S01]  /*38a20*/  @!P1 STG.E.U8 desc[UR8][R38.64+0x9], R33 ;  /* 0x0000092126009986 */ /* 0x0003e2000c101108 */
[----:B0-----:R-:W-:Y:S01]  /*38a30*/  @!P3 IADD3 R118, P1, P4, R36, UR11, R34 ;  /* 0x0000000b2476bc10 */ /* 0x001fe2000fc3e022 */
[----:B-1----:R-:W-:-:S04]  /*38a40*/  @!P3 IMAD R33, R7, 0x180, RZ ;  /* 0x000001800721b824 */ /* 0x002fc800078e02ff */
[----:B------:R-:W-:-:S05]  /*38a50*/  @!P3 IMAD.IADD R33, R37, 0x1, R33 ;  /* 0x000000012521b824 */ /* 0x000fca00078e0221 */
[----:B------:R-:W-:Y:S02]  /*38a60*/  @!P3 IADD3.X R119, R33, UR10, R35, P1, P4 ;  /* 0x0000000a2177bc10 */ /* 0x000fe40008fe8423 */
[----:B------:R-:W-:-:S06]  /*38a70*/  PRMT R33, RZ, 0x7610, R33 ;  /* 0x00007610ff217816 */ /* 0x000fcc0000000021 */
[----:B------:R-:W4:Y:S01]  /*38a80*/  @!P5 LDG.E.U8 R33, desc[UR8][R22.64+0x8] ;  /* 0x000008081621d981 */ /* 0x000f22000c1e1100 */
[----:B------:R-:W-:Y:S02]  /*38a90*/  @P3 LOP3.LUT R29, R29, 0x2, RZ, 0xfc, !PT ;  /* 0x000000021d1d3812 */ /* 0x000fe400078efcff */
[----:B------:R-:W-:-:S13]  /*38aa0*/  ISETP.LT.OR P3, PT, R26, 0x42, !P6 ;  /* 0x000000421a00780c */ /* 0x000fda0007761670 */
[----:B------:R-:W0:Y:S01]  /*38ab0*/  @!P3 LDC.64 R34, c[0x0][0x5c0] ;  /* 0x00017000ff22bb82 */ /* 0x000e220000000a00 */
[----:B------:R-:W-:Y:S02]  /*38ac0*/  @!P3 IMAD.MOV.U32 R36, RZ, RZ, R8 ;  /* 0x000000ffff24b224 */ /* 0x000fe400078e0008 */
[----:B------:R-:W-:Y:S02]  /*38ad0*/  @!P3 IMAD.MOV.U32 R37, RZ, RZ, R27 ;  /* 0x000000ffff25b224 */ /* 0x000fe400078e001b */
[----:B------:R-:W-:-:S03]  /*38ae0*/  @!P3 IMAD.WIDE.U32 R36, R6, 0x180, R36 ;  /* 0x000001800624b825 */ /* 0x000fc600078e0024 */
[----:B0-----:R-:W-:Y:S02]  /*38af0*/  @!P3 IADD3 R116, P1, P4, R36, UR11, R34 ;  /* 0x0000000b2474bc10 */ /* 0x001fe4000fc3e022 */
[C---:B------:R-:W-:Y:S02]  /*38b00*/  LOP3.LUT P2, RZ, R28.reuse, 0x200000, RZ, 0xc0, !PT ;  /* 0x002000001cff7812 */ /* 0x040fe4000784c0ff */
[----:B------:R-:W-:-:S04]  /*38b10*/  LOP3.LUT R28, R28, 0xfffdffff, RZ, 0xc0, !PT ;  /* 0xfffdffff1c1c7812 */ /* 0x000fc800078ec0ff */
[----:B------:R-:W-:Y:S02]  /*38b20*/  @P0 LOP3.LUT R28, R28, 0x20000, RZ, 0xfc, !PT ;  /* 0x000200001c1c0812 */ /* 0x000fe400078efcff */
[----:B------:R-:W-:Y:S02]  /*38b30*/  LOP3.LUT P0, RZ, R0, 0x4, RZ, 0xc0, !PT ;  /* 0x0000000400ff7812 */ /* 0x000fe4000780c0ff */
[----:B----4-:R-:W-:-:S04]  /*38b40*/  LOP3.LUT R33, R33, 0xff, RZ, 0xc0, !PT ;  /* 0x000000ff21217812 */ /* 0x010fc800078ec0ff */
[----:B------:R-:W-:-:S05]  /*38b50*/  F2FP.F16.E4M3.UNPACK_B R33, R33 ;  /* 0x00000021ff21723e */ /* 0x000fca00020006ff */
[----:B------:R-:W-:-:S05]  /*38b60*/  HADD2.F32 R33, -RZ, R33.H0_H0 ;  /* 0x20000021ff217230 */ /* 0x000fca0000004100 */
[----:B------:R-:W-:-:S04]  /*38b70*/  FMUL R33, R33, UR12 ;  /* 0x0000000c21217c20 */ /* 0x000fc80008400000 */
[----:B--2---:R-:W-:Y:S01]  /*38b80*/  FFMA R38, R41, UR61, R33 ;  /* 0x0000003d29267c23 */ /* 0x004fe20008000021 */
[----:B------:R-:W-:Y:S01]  /*38b90*/  LOP3.LUT R29, R29, 0xfffffffe, RZ, 0xc0, !PT ;  /* 0xfffffffe1d1d7812 */ /* 0x000fe200078ec0ff */
[----:B------:R-:W2:Y:S03]  /*38ba0*/  LDL.LU R41, [R1+0x474] ;  /* 0x0004740001297983 */ /* 0x000ea60000300800 */
[----:B------:R-:W-:Y:S01]  /*38bb0*/  F2FP.SATFINITE.E4M3.F32.PACK_AB_MERGE_C R38, RZ, R38, RZ ;  /* 0x00000026ff26723e */ /* 0x000fe200048070ff */
[----:B------:R-:W-:-:S04]  /*38bc0*/  @!P3 IMAD R33, R7, 0x180, RZ ;  /* 0x000001800721b824 */ /* 0x000fc800078e02ff */
[----:B------:R-:W-:Y:S01]  /*38bd0*/  @!P5 STG.E.U8 desc[UR8][R46.64+0x8], R38 ;  /* 0x000008262e00d986 */ /* 0x000fe2000c101108 */
[----:B------:R-:W-:Y:S01]  /*38be0*/  ISETP.LT.OR P5, PT, R26, 0x49, !P6 ;  /* 0x000000491a00780c */ /* 0x000fe200077a1670 */
[----:B------:R-:W-:-:S05]  /*38bf0*/  @!P3 IMAD.IADD R33, R37, 0x1, R33 ;  /* 0x000000012521b824 */ /* 0x000fca00078e0221 */
[----:B------:R-:W-:-:S07]  /*38c00*/  @!P3 IADD3.X R117, R33, UR10, R35, P1, P4 ;  /* 0x0000000a2175bc10 */ /* 0x000fce0008fe8423 */
        /* <DEDUP_REMOVED lines=10> */
[----:B------:R-:W-:-:S04]  /*38cb0*/  @P3 LOP3.LUT R29, R29, 0x1, RZ, 0xfc, !PT ;  /* 0x000000011d1d3812 */ /* 0x000fc800078efcff */
[----:B------:R-:W-:-:S04]  /*38cc0*/  LOP3.LUT R29, R29, 0xfffffff7, RZ, 0xc0, !PT ;  /* 0xfffffff71d1d7812 */ /* 0x000fc800078ec0ff */
[----:B------:R-:W-:Y:S02]  /*38cd0*/  @P5 LOP3.LUT R29, R29, 0x8, RZ, 0xfc, !PT ;  /* 0x000000081d1d5812 */ /* 0x000fe400078efcff */
[----:B------:R-:W-:-:S13]  /*38ce0*/  ISETP.LT.OR P5, PT, R26, 0x4a, !P6 ;  /* 0x0000004a1a00780c */ /* 0x000fda00077a1670 */
[----:B------:R-:W0:Y:S01]  /*38cf0*/  @!P5 LDC.64 R34, c[0x0][0x5c0] ;  /* 0x00017000ff22db82 */ /* 0x000e220000000a00 */
[----:B------:R-:W-:Y:S02]  /*38d00*/  @!P5 IMAD.MOV.U32 R36, RZ, RZ, R8 ;  /* 0x000000ffff24d224 */ /* 0x000fe400078e0008 */
[----:B------:R-:W-:Y:S02]  /*38d10*/  @!P5 IMAD.MOV.U32 R37, RZ, RZ, R27 ;  /* 0x000000ffff25d224 */ /* 0x000fe400078e001b */
[----:B------:R-:W-:-:S03]  /*38d20*/  @!P5 IMAD.WIDE.U32 R36, R6, 0x180, R36 ;  /* 0x000001800624d825 */ /* 0x000fc600078e0024 */
[----:B0-----:R-:W-:Y:S02]  /*38d30*/  @!P5 IADD3 R120, P1, P4, R36, UR11, R34 ;  /* 0x0000000b2478dc10 */ /* 0x001fe4000fc3e022 */
        /* <DEDUP_REMOVED lines=8> */
[----:B------:R-:W-:Y:S01]  /*38dc0*/  ISETP.GE.AND P0, PT, R5, 0x1, PT ;  /* 0x000000010500780c */ /* 0x000fe20003f06270 */
[----:B0-----:R-:W-:-:S04]  /*38dd0*/  @!P5 IMAD R33, R7, 0x180, RZ ;  /* 0x000001800721d824 */ /* 0x001fc800078e02ff */
[----:B------:R-:W-:-:S05]  /*38de0*/  @!P5 IMAD.IADD R33, R37, 0x1, R33 ;  /* 0x000000012521d824 */ /* 0x000fca00078e0221 */
[----:B------:R-:W-:Y:S02]  /*38df0*/  @!P5 IADD3.X R121, R33, UR10, R35, P1, P4 ;  /* 0x0000000a2179dc10 */ /* 0x000fe40008fe8423 */
[----:B------:R-:W-:Y:S02]  /*38e00*/  ISETP.LT.OR P1, PT, R26, 0x11, !P0 ;  /* 0x000000111a00780c */ /* 0x000fe40004721670 */
[----:B------:R-:W-:-:S11]  /*38e10*/  PRMT R33, RZ, 0x7610, R33 ;  /* 0x00007610ff217816 */ /* 0x000fd60000000021 */
[----:B------:R-:W4:Y:S01]  /*38e20*/  @!P1 LDG.E.U8 R33, desc[UR8][R24.64+0x10] ;  /* 0x0000100818219981 */ /* 0x000f22000c1e1100 */
[----:B------:R-:W0:Y:S02]  /*38e30*/  @!P1 LDC.64 R34, c[0x0][0x5c0] ;  /* 0x00017000ff229b82 */ /* 0x000e240000000a00 */
[----:B0-----:R-:W-:-:S05]  /*38e40*/  @!P1 IADD3 R34, P4, R8, R34, RZ ;  /* 0x0000002208229210 */ /* 0x001fca0007f9e0ff */
[----:B------:R-:W-:Y:S01]  /*38e50*/  @!P1 IMAD.X R35, R27, 0x1, R35, P4 ;  /* 0x000000011b239824 */ /* 0x000fe200020e0623 */
        /* <DEDUP_REMOVED lines=9> */
[----:B------:R-:W-:Y:S02]  /*38ef0*/  ISETP.LT.OR P1, PT, R26, 0x12, !P0 ;  /* 0x000000121a00780c */ /* 0x000fe40004721670 */
[----:B0-----:R-:W-:-:S11]  /*38f00*/  PRMT R33, RZ, 0x7610, R33 ;  /* 0x00007610ff217816 */ /* 0x001fd60000000021 */
[----:B------:R-:W0:Y:S01]  /*38f10*/  @!P1 LDC.64 R34, c[0x0][0x5c0] ;  /* 0x00017000ff229b82 */ /* 0x000e220000000a00 */
[----:B------:R-:W4:Y:S01]  /*38f20*/  @!P1 LDG.E.U8 R33, desc[UR8][R24.64+0x11] ;  /* 0x0000110818219981 */ /* 0x000f22000c1e1100 */
[----:B------:R-:W-:Y:S02]  /*38f30*/  @P5 LOP3.LUT R29, R29, 0x4, RZ, 0xfc, !PT ;  /* 0x000000041d1d5812 */ /* 0x000fe400078efcff */
[----:B------:R-:W-:Y:S02]  /*38f40*/  ISETP.LT.OR P5, PT, R26, 0x51, !P6 ;  /* 0x000000511a00780c */ /* 0x000fe400077a1670 */
[----:B0-----:R-:W-:-:S05]  /*38f50*/  @!P1 IADD3 R34, P4, R8, R34, RZ ;  /* 0x0000002208229210 */ /* 0x001fca0007f9e0ff */
[----:B------:R-:W-:-:S06]  /*38f60*/  @!P1 IMAD.X R35, R27, 0x1, R35, P4 ;  /* 0x000000011b239824 */ /* 0x000fcc00020e0623 */
[----:B------:R-:W-:Y:S02]  /*38f70*/  @!P5 IMAD.MOV.U32 R36, RZ, RZ, R8 ;  /* 0x000000ffff24d224 */ /* 0x000fe400078e0008 */
[----:B------:R-:W-:Y:S02]  /*38f80*/  @!P5 IMAD.MOV.U32 R37, RZ, RZ, R27 ;  /* 0x000000ffff25d224 */ /* 0x000fe400078e001b */
[----:B------:R-:W-:Y:S01]  /*38f90*/  @!P5 IMAD.WIDE.U32 R36, R6, 0x180, R36 ;  /* 0x000001800624d825 */ /* 0x000fe200078e0024 */
[----:B------:R-:W-:Y:S02]  /*38fa0*/  LOP3.LUT P3, RZ, R28, 0x80000, RZ, 0xc0, !PT ;  /* 0x000800001cff7812 */ /* 0x000fe4000786c0ff */
        /* <DEDUP_REMOVED lines=16> */
[----:B------:R-:W4:Y:S01]  /*390b0*/  @!P1 LDG.E.U8 R33, desc[UR8][R10.64+0x10] ;  /* 0x000010080a219981 */ /* 0x000f22000c1e1100 */
[----:B------:R-:W0:Y:S01]  /*390c0*/  @!P1 LDC.64 R34, c[0x0][0x5c0] ;  /* 0x00017000ff229b82 */ /* 0x000e220000000a00 */
[----:B------:R-:W-:Y:S02]  /*390d0*/  @P5 LOP3.LUT R29, R29, 0x1000, RZ, 0xfc, !PT ;  /* 0x000010001d1d5812 */ /* 0x000fe400078efcff */
[----:B0-----:R-:W-:-:S04]  /*390e0*/  @!P1 IADD3 R34, P4, P5, R8, UR11, R34 ;  /* 0x0000000b08229c10 */ /* 0x001fc8000fd9e022 */
[----:B------:R-:W-:Y:S02]  /*390f0*/  @!P1 IADD3.X R35, R27, UR10, R35, P4, P5 ;  /* 0x0000000a1b239c10 */ /* 0x000fe4000a7ea423 */
[----:B----4-:R-:W-:-:S04]  /*39100*/  LOP3.LUT R33, R33, 0xff, RZ, 0xc0, !PT ;  /* 0x000000ff21217812 */ /* 0x010fc800078ec0ff */
[----:B------:R-:W-:-:S05]  /*39110*/  F2FP.F16.E4M3.UNPACK_B R33, R33 ;  /* 0x00000021ff21723e */ /* 0x000fca00020006ff */
[----:B------:R-:W-:-:S05]  /*39120*/  HADD2.F32 R33, -RZ, R33.H0_H0 ;  /* 0x20000021ff217230 */ /* 0x000fca0000004100 */
[----:B------:R-:W-:-:S04]  /*39130*/  FMUL R33, R33, UR12 ;  /* 0x0000000c21217c20 */ /* 0x000fc80008400000 */
[----:B--2---:R-:W-:Y:S02]  /*39140*/  FFMA R33, R41, UR61, R33 ;  /* 0x0000003d29217c23 */ /* 0x004fe40008000021 */
[----:B------:R-:W2:Y:S03]  /*39150*/  LDL.LU R41, [R1+0x484] ;  /* 0x0004840001297983 */ /* 0x000ea60000300800 */
[----:B------:R-:W-:-:S05]  /*39160*/  F2FP.SATFINITE.E4M3.F32.PACK_AB_MERGE_C R33, RZ, R33, RZ ;  /* 0x00000021ff21723e */ /* 0x000fca00048070ff */
[----:B------:R0:W-:Y:S01]  /*39170*/  @!P1 STG.E.U8 desc[UR8][R34.64+0x10], R33 ;  /* 0x0000102122009986 */ /* 0x0001e2000c101108 */
[----:B------:R-:W-:Y:S02]  /*39180*/  ISETP.LT.OR P1, PT, R26, 0x12, !P3 ;  /* 0x000000121a00780c */ /* 0x000fe40005f21670 */
[----:B0-----:R-:W-:-:S11]  /*39190*/  PRMT R33, RZ, 0x7610, R33 ;  /* 0x00007610ff217816 */ /* 0x001fd60000000021 */
[----:B------:R-:W0:Y:S01]  /*391a0*/  @!P1 LDC.64 R34, c[0x0][0x5c0] ;  /* 0x00017000ff229b82 */ /* 0x000e220000000a00 */
[----:B------:R-:W4:Y:S01]  /*391b0*/  @!P1 LDG.E.U8 R33, desc[UR8][R10.64+0x11] ;  /* 0x000011080a219981 */ /* 0x000f22000c1e1100 */
[----:B0-----:R-:W-:-:S04]  /*391c0*/  @!P1 IADD3 R34, P4, P5, R8, UR11, R34 ;  /* 0x0000000b08229c10 */ /* 0x001fc8000fd9e022 */
[----:B------:R-:W-:Y:S02]  /*391d0*/  @!P1 IADD3.X R35, R27, UR10, R35, P4, P5 ;  /* 0x0000000a1b239c10 */ /* 0x000fe4000a7ea423 */
[----:B------:R-:W-:-:S13]  /*391e0*/  ISETP.LT.OR P5, PT, R26, 0x52, !P6 ;  /* 0x000000521a00780c */ /* 0x000fda00077a1670 */
[----:B------:R-:W-:Y:S02]  /*391f0*/  @!P5 IMAD.MOV.U32 R36, RZ, RZ, R8 ;  /* 0x000000ffff24d224 */ /* 0x000fe400078e0008 */
[----:B------:R-:W-:Y:S02]  /*39200*/  @!P5 IMAD.MOV.U32 R37, RZ, RZ, R27 ;  /* 0x000000ffff25d224 */ /* 0x000fe400078e001b */
[----:B------:R-:W-:Y:S01]  /*39210*/  @!P5 IMAD.WIDE.U32 R36, R6, 0x180, R36 ;  /* 0x000001800624d825 */ /* 0x000fe200078e0024 */
[----:B----4-:R-:W-:-:S04]  /*39220*/  LOP3.LUT R33, R33, 0xff, RZ, 0xc0, !PT ;  /* 0x000000ff21217812 */ /* 0x010fc800078ec0ff */
[----:B------:R-:W-:-:S05]  /*39230*/  F2FP.F16.E4M3.UNPACK_B R33, R33 ;  /* 0x00000021ff21723e */ /* 0x000fca00020006ff */
[----:B------:R-:W-:-:S05]  /*39240*/  HADD2.F32 R33, -RZ, R33.H0_H0 ;  /* 0x20000021ff217230 */ /* 0x000fca0000004100 */
[----:B------:R-:W-:-:S04]  /*39250*/  FMUL R33, R33, UR12 ;  /* 0x0000000c21217c20 */ /* 0x000fc80008400000 */
[----:B---3--:R-:W-:Y:S02]  /*39260*/  FFMA R33, R66, UR61, R33 ;  /* 0x0000003d42217c23 */ /* 0x008fe40008000021 */
        /* <DEDUP_REMOVED lines=26> */
[----:B------:R-:W-:Y:S02]  /*39410*/  ISETP.LT.OR P0, PT, R26, 0x59, !P6 ;  /* 0x000000591a00780c */ /* 0x000fe40007701670 */
[----:B0-----:R-:W-:-:S05]  /*39420*/  @!P1 IADD3 R34, P4, R8, R34, RZ ;  /* 0x0000002208229210 */ /* 0x001fca0007f9e0ff */
[----:B------:R-:W-:-:S06]  /*39430*/  @!P1 IMAD.X R35, R27, 0x1, R35, P4 ;  /* 0x000000011b239824 */ /* 0x000fcc00020e0623 */
[----:B------:R-:W-:Y:S02]  /*39440*/  @!P0 IMAD.MOV.U32 R36, RZ, RZ, R8 ;  /* 0x000000ffff248224 */ /* 0x000fe400078e0008 */
[----:B------:R-:W-:Y:S02]  /*39450*/  @!P0 IMAD.MOV.U32 R37, RZ, RZ, R27 ;  /* 0x000000ffff258224 */ /* 0x000fe400078e001b */
        /* <DEDUP_REMOVED lines=35> */
[----:B------:R-:W-:Y:S02]  /*39690*/  LOP3.LUT R29, R29, 0xfffff7ff, RZ, 0xc0, !PT ;  /* 0xfffff7ff1d1d7812 */ /* 0x000fe400078ec0ff */
[----:B------:R-:W-:Y:S02]  /*396a0*/  @P3 LOP3.LUT R28, R28, 0x8000, RZ, 0xfc, !PT ;  /* 0x000080001c1c3812 */ /* 0x000fe400078efcff */
[----:B------:R-:W-:Y:S02]  /*396b0*/  ISETP.GE.AND P3, PT, R5, 0x189, PT ;  /* 0x000001890500780c */ /* 0x000fe40003f66270 */
[----:B------:R-:W-:Y:S02]  /*396c0*/  @P0 LOP3.LUT R29, R29, 0x800, RZ, 0xfc, !PT ;  /* 0x000008001d1d0812 */ /* 0x000fe400078efcff */
[----:B------:R-:W-:-:S02]  /*396d0*/  ISETP.LT.OR P0, PT, R26, 0x5a, !P3 ;  /* 0x0000005a1a00780c */ /* 0x000fc40005f01670 */
[----:B0-----:R-:W-:-:S04]  /*396e0*/  @!P1 IADD3 R34, P4, P5, R8, UR11, R34 ;  /* 0x0000000b08229c10 */ /* 0x001fc8000fd9e022 */
[----:B------:R-:W-:-:S07]  /*396f0*/  @!P1 IADD3.X R35, R27, UR10, R35, P4, P5 ;  /* 0x0000000a1b239c10 */ /* 0x000fce000a7ea423 */
        /* <DEDUP_REMOVED lines=36> */
[----:B------:R-:W-:Y:S02]  /*39940*/  ISETP.GE.AND P0, PT, R5, 0x89, PT ;  /* 0x000000890500780c */ /* 0x000fe40003f06270 */
[----:B0-----:R-:W-:-:S04]  /*39950*/  @!P1 IADD3 R34, P4, P5, R8, UR16, R34 ;  /* 0x0000001008229c10 */ /* 0x001fc8000fd9e022 */
[----:B------:R-:W-:Y:S02]  /*39960*/  @!P1 IADD3.X R35, R27, UR15, R35, P4, P5 ;  /* 0x0000000f1b239c10 */ /* 0x000fe4000a7ea423 */
[----:B------:R-:W-:Y:S02]  /*39970*/  ISETP.LT.OR P4, PT, R26, 0x11, !P0 ;  /* 0x000000111a00780c */ /* 0x000fe40004781670 */
        /* <DEDUP_REMOVED lines=9> */
[----:B0-----:R-:W-:-:S05]  /*39a10*/  IMAD.U32 R34, RZ, RZ, UR11 ;  /* 0x0000000bff227e24 */ /* 0x001fca000f8e00ff */
[----:B------:R-:W-:Y:S02]  /*39a20*/  @!P4 IADD3 R36, P1, P5, R34, UR16, R8 ;  /* 0x000000102224cc10 */ /* 0x000fe4000fd3e008 */
[----:B------:R-:W0:Y:S01]  /*39a30*/  @!P4 LDC.64 R34, c[0x0][0x5c0] ;  /* 0x00017000ff22cb82 */ /* 0x000e220000000a00 */
[----:B------:R-:W-:-:S05]  /*39a40*/  IMAD.U32 R33, RZ, RZ, UR10 ;  /* 0x0000000aff217e24 */ /* 0x000fca000f8e00ff */
[----:B------:R-:W-:Y:S02]  /*39a50*/  @!P4 IADD3.X R33, R33, UR15, R27, P1, P5 ;  /* 0x0000000f2121cc10 */ /* 0x000fe40008fea41b */
[----:B0-----:R-:W-:-:S05]  /*39a60*/  @!P4 IADD3 R34, P1, R36, R34, RZ ;  /* 0x000000222422c210 */ /* 0x001fca0007f3e0ff */
[----:B------:R-:W-:Y:S01]  /*39a70*/  @!P4 IMAD.X R35, R33, 0x1, R35, P1 ;  /* 0x000000012123c824 */ /* 0x000fe200008e0623 */
[----:B------:R-:W-:-:S06]  /*39a80*/  PRMT R33, RZ, 0x7610, R33 ;  /* 0x00007610ff217816 */ /* 0x000fcc0000000021 */
[----:B------:R-:W4:Y:S01]  /*39a90*/  @!P4 LDG.E.U8 R33, desc[UR8][R14.64+0x10] ;  /* 0x000010080e21c981 */ /* 0x000f22000c1e1100 */
[----:B------:R-:W-:Y:S02]  /*39aa0*/  ISETP.LT.OR P1, PT, R26, 0x12, !P0 ;  /* 0x000000121a00780c */ /* 0x000fe40004721670 */
[----:B------:R-:W-:Y:S02]  /*39ab0*/  @P2 LOP3.LUT R28, R28, 0x40000, RZ, 0xfc, !PT ;  /* 0x000400001c1c2812 */ /* 0x000fe400078efcff */
[----:B------:R-:W-:-:S09]  /*39ac0*/  ISETP.LT.OR P2, PT, R26, 0x61, !P3 ;  /* 0x000000611a00780c */ /* 0x000fd20005f41670 */
[----:B------:R-:W0:Y:S01]  /*39ad0*/  @!P1 LDC.64 R38, c[0x0][0x5c0] ;  /* 0x00017000ff269b82 */ /* 0x000e220000000a00 */
[----:B------:R-:W-:-:S05]  /*39ae0*/  IMAD.U32 R36, RZ, RZ, UR11 ;  /* 0x0000000bff247e24 */ /* 0x000fca000f8e00ff */
[----:B------:R-:W-:Y:S02]  /*39af0*/  @!P1 IADD3 R36, P5, P6, R36, UR16, R8 ;  /* 0x0000001024249c10 */ /* 0x000fe4000febe008 */
        /* <DEDUP_REMOVED lines=8> */
[----:B------:R1:W-:Y:S02]  /*39b80*/  @!P4 STG.E.U8 desc[UR8][R34.64+0x10], R37 ;  /* 0x000010252200c986 */ /* 0x0003e4000c101108 */
[----:B-1----:R-:W1:Y:S01]  /*39b90*/  @!P2 LDC.64 R34, c[0x0][0x5c0] ;  /* 0x00017000ff22ab82 */ /* 0x002e620000000a00 */
[----:B------:R-:W-:Y:S01]  /*39ba0*/  IMAD.U32 R33, RZ, RZ, UR10 ;  /* 0x0000000aff217e24 */ /* 0x000fe2000f8e00ff */
[----:B0-----:R-:W-:Y:S01]  /*39bb0*/  @!P1 IADD3 R38, P4, R36, R38, RZ ;  /* 0x0000002624269210 */ /* 0x001fe20007f9e0ff */
[----:B------:R-:W-:Y:S02]  /*39bc0*/  @!P2 IMAD.MOV.U32 R36, RZ, RZ, R8 ;  /* 0x000000ffff24a224 */ /* 0x000fe400078e0008 */
[--C-:B------:R-:W-:Y:S01]  /*39bd0*/  @!P2 IMAD.MOV.U32 R37, RZ, RZ, R27.reuse ;  /* 0x000000ffff25a224 */ /* 0x100fe200078e001b */
[----:B------:R-:W-:Y:S01]  /*39be0*/  @!P1 IADD3.X R40, R33, UR15, R27, P5, P6 ;  /* 0x0000000f21289c10 */ /* 0x000fe2000afec41b */
[----:B------:R-:W-:Y:S02]  /*39bf0*/  @!P2 IMAD R33, R7, 0x180, RZ ;  /* 0x000001800721a824 */ /* 0x000fe400078e02ff */
[----:B------:R-:W-:-:S04]  /*39c00*/  @!P2 IMAD.WIDE.U32 R36, R6, 0x180, R36 ;  /* 0x000001800624a825 */ /* 0x000fc800078e0024 */
[----:B------:R-:W-:Y:S01]  /*39c10*/  @!P2 IMAD.IADD R33, R37, 0x1, R33 ;  /* 0x000000012521a824 */ /* 0x000fe200078e0221 */
[----:B-1----:R-:W-:-:S04]  /*39c20*/  @!P2 IADD3 R42, P5, P6, R36, UR11, R34 ;  /* 0x0000000b242aac10 */ /* 0x002fc8000febe022 */
[----:B------:R-:W-:Y:S02]  /*39c30*/  @!P2 IADD3.X R43, R33, UR10, R35, P5, P6 ;  /* 0x0000000a212bac10 */ /* 0x000fe4000afec423 */
[----:B------:R-:W-:-:S06]  /*39c40*/  PRMT R33, RZ, 0x7610, R33 ;  /* 0x00007610ff217816 */ /* 0x000fcc0000000021 */
[----:B------:R-:W4:Y:S01]  /*39c50*/  @!P1 LDG.E.U8 R33, desc[UR8][R14.64+0x11] ;  /* 0x000011080e219981 */ /* 0x000f22000c1e1100 */
[----:B------:R-:W-:-:S13]  /*39c60*/  ISETP.LT.OR P6, PT, R26, 0x62, !P3 ;  /* 0x000000621a00780c */ /* 0x000fda0005fc1670 */
[----:B------:R-:W0:Y:S01]  /*39c70*/  @!P6 LDC.64 R34, c[0x0][0x5c0] ;  /* 0x00017000ff22eb82 */ /* 0x000e220000000a00 */
[----:B------:R-:W-:Y:S02]  /*39c80*/  @!P1 IMAD.X R39, R40, 0x1, R39, P4 ;  /* 0x0000000128279824 */ /* 0x000fe400020e0627 */
[----:B------:R-:W-:Y:S02]  /*39c90*/  @!P6 IMAD.MOV.U32 R36, RZ, RZ, R8 ;  /* 0x000000ffff24e224 */ /* 0x000fe400078e0008 */
[----:B------:R-:W-:Y:S02]  /*39ca0*/  @!P6 IMAD.MOV.U32 R37, RZ, RZ, R27 ;  /* 0x000000ffff25e224 */ /* 0x000fe400078e001b */
[----:B------:R-:W-:Y:S01]  /*39cb0*/  @!P6 IMAD.WIDE.U32 R36, R6, 0x180, R36 ;  /* 0x000001800624e825 */ /* 0x000fe200078e0024 */
[----:B------:R0:W-:Y:S01]  /*39cc0*/  @!P2 STL.64 [R1+0x48], R42 ;  /* 0x0000482a0100a387 */ /* 0x0001e20000100a00 */
[----:B------:R-:W-:Y:S02]  /*39cd0*/  @P2 LOP3.LUT R29, R29, 0x80000, RZ, 0xfc, !PT ;  /* 0x000800001d1d2812 */ /* 0x000fe400078efcff */
[----:B------:R-:W-:-:S02]  /*39ce0*/  LOP3.LUT P2, RZ, R28, 0x40000, RZ, 0xc0, !PT ;  /* 0x000400001cff7812 */ /* 0x000fc4000784c0ff */
        /* <DEDUP_REMOVED lines=8> */
[----:B0-----:R-:W-:Y:S01]  /*39d70*/  @!P6 IADD3 R42, P1, P4, R36, UR11, R34 ;  /* 0x0000000b242aec10 */ /* 0x001fe2000fc3e022 */
[----:B-1----:R-:W-:-:S04]  /*39d80*/  @!P6 IMAD R33, R7, 0x180, RZ ;  /* 0x000001800721e824 */ /* 0x002fc800078e02ff */
[----:B------:R-:W-:-:S05]  /*39d90*/  @!P6 IMAD.IADD R33, R37, 0x1, R33 ;  /* 0x000000012521e824 */ /* 0x000fca00078e0221 */
        /* <DEDUP_REMOVED lines=11> */
[----:B--2---:R-:W-:-:S05]  /*39e50*/  FFMA R33, R41, UR61, R33 ;  /* 0x0000003d29217c23 */ /* 0x004fca0008000021 */
[----:B------:R-:W-:-:S05]  /*39e60*/  F2FP.SATFINITE.E4M3.F32.PACK_AB_MERGE_C R33, RZ, R33, RZ ;  /* 0x00000021ff21723e */ /* 0x000fca00048070ff */
[----:B------:R0:W-:Y:S01]  /*39e70*/  @!P1 STG.E.U8 desc[UR8][R34.64+0x18], R33 ;  /* 0x0000182122009986 */ /* 0x0001e2000c101108 */
[----:B------:R-:W-:Y:S02]  /*39e80*/  ISETP.LT.OR P1, PT, R26, 0x1a, !P2 ;  /* 0x0000001a1a00780c */ /* 0x000fe40005721670 */
[----:B0-----:R-:W-:-:S11]  /*39e90*/  PRMT R33, RZ, 0x7610, R33 ;  /* 0x00007610ff217816 */ /* 0x001fd60000000021 */
[----:B------:R-:W0:Y:S01]  /*39ea0*/  @!P1 LDC.64 R34, c[0x0][0x5c0] ;  /* 0x00017000ff229b82 */ /* 0x000e220000000a00 */
[----:B------:R-:W2:Y:S01]  /*39eb0*/  @!P1 LDG.E.U8 R33, desc[UR8][R12.64+0x19] ;  /* 0x000019080c219981 */ /* 0x000ea2000c1e1100 */
[----:B0-----:R-:W-:-:S04]  /*39ec0*/  @!P1 IADD3 R34, P4, P5, R8, UR16, R34 ;  /* 0x0000001008229c10 */ /* 0x001fc8000fd9e022 */
[----:B------:R-:W-:Y:S02]  /*39ed0*/  @!P1 IADD3.X R35, R27, UR15, R35, P4, P5 ;  /* 0x0000000f1b239c10 */ /* 0x000fe4000a7ea423 */
[----:B------:R-:W-:Y:S01]  /*39ee0*/  ISETP.LT.OR P4, PT, R26, 0x19, !P0 ;  /* 0x000000191a00780c */ /* 0x000fe20004781670 */
[----:B------:R-:W-:Y:S04]  /*39ef0*/  @!P6 STL.64 [R1+0x40], R42 ;  /* 0x0000402a0100e387 */ /* 0x000fe80000100a00 */
[----:B------:R-:W4:Y:S01]  /*39f00*/  LDL.LU R41, [R1+0x4ac] ;  /* 0x0004ac0001297983 */ /* 0x000f220000300800 */
[----:B--2---:R-:W-:-:S04]  /*39f10*/  LOP3.LUT R33, R33, 0xff, RZ, 0xc0, !PT ;  /* 0x000000ff21217812 */ /* 0x004fc800078ec0ff */
[----:B------:R-:W-:-:S05]  /*39f20*/  F2FP.F16.E4M3.UNPACK_B R33, R33 ;  /* 0x00000021ff21723e */ /* 0x000fca00020006ff */
[----:B------:R-:W-:-:S05]  /*39f30*/  HADD2.F32 R33, -RZ, R33.H0_H0 ;  /* 0x20000021ff217230 */ /* 0x000fca0000004100 */
[----:B------:R-:W-:-:S04]  /*39f40*/  FMUL R33, R33, UR12 ;  /* 0x0000000c21217c20 */ /* 0x000fc80008400000 */
[----:B---3--:R-:W-:Y:S01]  /*39f50*/  FFMA R33, R66, UR61, R33 ;  /* 0x0000003d42217c23 */ /* 0x008fe20008000021 */
[----:B------:R-:W-:Y:S01]  /*39f60*/  LOP3.LUT R29, R29, 0xfffeffff, RZ, 0xc0, !PT ;  /* 0xfffeffff1d1d7812 */ /* 0x000fe200078ec0ff */
[----:B------:R-:W2:Y:S03]  /*39f70*/  LDL.LU R66, [R1+0x4b0] ;  /* 0x0004b00001427983 */ /* 0x000ea60000300800 */
        /* <DEDUP_REMOVED lines=10> */
[----:B------:R-:W3:Y:S01]  /*3a020*/  @!P4 LDG.E.U8 R33, desc[UR8][R14.64+0x18] ;  /* 0x000018080e21c981 */ /* 0x000ee2000c1e1100 */
[C---:B------:R-:W-:Y:S02]  /*3a030*/  ISETP.LT.OR P1, PT, R26.reuse, 0x1a, !P0 ;  /* 0x0000001a1a00780c */ /* 0x040fe40004721670 */
[----:B------:R-:W-:-:S11]  /*3a040*/  ISETP.LT.OR P0, PT, R26, 0x69, !P3 ;  /* 0x000000691a00780c */ /* 0x000fd60005f01670 */
[----:B------:R-:W0:Y:S01]  /*3a050*/  @!P1 LDC.64 R38, c[0x0][0x5c0] ;  /* 0x00017000ff269b82 */ /* 0x000e220000000a00 */
[----:B------:R-:W-:Y:S01]  /*3a060*/  IMAD.U32 R36, RZ, RZ, UR11 ;  /* 0x0000000bff247e24 */ /* 0x000fe2000f8e00ff */
[----:B------:R-:W-:-:S04]  /*3a070*/  @P6 LOP3.LUT R29, R29, 0x10000, RZ, 0xfc, !PT ;  /* 0x000100001d1d6812 */ /* 0x000fc800078efcff */
[----:B------:R-:W-:Y:S02]  /*3a080*/  @!P1 IADD3 R36, P5, P6, R36, UR16, R8 ;  /* 0x0000001024249c10 */ /* 0x000fe4000febe008 */
        /* <DEDUP_REMOVED lines=22> */
[----:B------:R-:W-:Y:S02]  /*3a1f0*/  @P2 LOP3.LUT R28, R28, 0x10000, RZ, 0xfc, !PT ;  /* 0x000100001c1c2812 */ /* 0x000fe400078efcff */
[----:B------:R-:W-:-:S13]  /*3a200*/  ISETP.LT.OR P2, PT, R26, 0x6a, !P3 ;  /* 0x0000006a1a00780c */ /* 0x000fda0005f41670 */
[----:B------:R-:W0:Y:S01]  /*3a210*/  @!P2 LDC.64 R34, c[0x0][0x5c0] ;  /* 0x00017000ff22ab82 */ /* 0x000e220000000a00 */
[----:B------:R-:W-:Y:S02]  /*3a220*/  @!P1 IMAD.X R39, R40, 0x1, R39, P4 ;  /* 0x0000000128279824 */ /* 0x000fe400020e0627 */
[----:B------:R-:W-:Y:S02]  /*3a230*/  @!P2 IMAD.MOV.U32 R36, RZ, RZ, R8 ;  /* 0x000000ffff24a224 */ /* 0x000fe400078e0008 */
[----:B------:R-:W-:Y:S01]  /*3a240*/  @!P2 IMAD.MOV.U32 R37, RZ, RZ, R27 ;  /* 0x000000ffff25a224 */ /* 0x000fe200078e001b */
[----:B------:R-:W-:Y:S01]  /*3a250*/  LOP3.LUT R29, R29, 0xfffbffff, RZ, 0xc0, !PT ;  /* 0xfffbffff1d1d7812 */ /* 0x000fe200078ec0ff */
[----:B------:R-:W-:-:S03]  /*3a260*/  @!P2 IMAD.WIDE.U32 R36, R6, 0x180, R36 ;  /* 0x000001800624a825 */ /* 0x000fc600078e0024 */
[----:B------:R-:W-:Y:S01]  /*3a270*/  @P0 LOP3.LUT R29, R29, 0x40000, RZ, 0xfc, !PT ;  /* 0x000400001d1d0812 */ /* 0x000fe200078efcff */
[----:B------:R-:W-:Y:S01]  /*3a280*/  @!P0 STL.64 [R1+0x38], R42 ;  /* 0x0000382a01008387 */ /* 0x000fe20000100a00 */
[----:B------:R-:W-:Y:S02]  /*3a290*/  ISETP.GE.AND P0, PT, R5, 0x101, PT ;  /* 0x000001010500780c */ /* 0x000fe40003f06270 */
        /* <DEDUP_REMOVED lines=40> */
[----:B--2---:R-:W-:Y:S01]  /*3a520*/  FFMA R33, R66, UR61, R33 ;  /* 0x0000003d42217c23 */ /* 0x004fe20008000021 */
[----:B------:R-:W-:Y:S01]  /*3a530*/  ISETP.LT.OR P0, PT, R26, 0x71, !P3 ;  /* 0x000000711a00780c */ /* 0x000fe20005f01670 */
        /* <DEDUP_REMOVED lines=12> */
[----:B------:R-:W-:-:S13]  /*3a600*/  ISETP.LT.OR P1, PT, R26, 0x12, !P2 ;  /* 0x000000121a00780c */ /* 0x000fda0005721670 */
[----:B------:R-:W0:Y:S01]  /*3a610*/  @!P1 LDC.64 R38, c[0x0][0x5c0] ;  /* 0x00017000ff269b82 */ /* 0x000e220000000a00 */
[----:B------:R-:W-:-:S05]  /*3a620*/  IMAD.U32 R36, RZ, RZ, UR11 ;  /* 0x0000000bff247e24 */ /* 0x000fca000f8e00ff */
[----:B------:R-:W-:Y:S02]  /*3a630*/  @!P1 IADD3 R36, P5, P6, R36, UR14, R8 ;  /* 0x0000000e24249c10 */ /* 0x000fe4000febe008 */
        /* <DEDUP_REMOVED lines=28> */
[----:B------:R-:W-:Y:S02]  /*3a800*/  ISETP.GE.AND P6, PT, R5, 0x101, PT ;  /* 0x000001010500780c */ /* 0x000fe40003fc6270 */
        /* <DEDUP_REMOVED lines=16> */
[----:B------:R-:W0:Y:S01]  /*3a910*/  @!P1 LDC.64 R34, c[0x0][0x5c0] ;  /* 0x00017000ff229b82 */ /* 0x000e220000000a00 */
[----:B------:R-:W-:-:S04]  /*3a920*/  @P0 LOP3.LUT R30, R30, 0x8000, RZ, 0xfc, !PT ;  /* 0x000080001e1e0812 */ /* 0x000fc800078efcff */
[----:B------:R-:W-:Y:S01]  /*3a930*/  LOP3.LUT R30, R30, 0xffffdfff, RZ, 0xc0, !PT ;  /* 0xffffdfff1e1e7812 */ /* 0x000fe200078ec0ff */
[----:B------:R-:W-:Y:S03]  /*3a940*/  @!P5 STL.64 [R1+0x60], R42 ;  /* 0x0000602a0100d387 */ /* 0x000fe60000100a00 */
[----:B------:R-:W-:Y:S02]  /*3a950*/  @P5 LOP3.LUT R30, R30, 0x2000, RZ, 0xfc, !PT ;  /* 0x000020001e1e5812 */ /* 0x000fe400078efcff */
        /* <DEDUP_REMOVED lines=24> */
[----:B------:R-:W-:Y:S01]  /*3aae0*/  ISETP.LT.OR P1, PT, R26, 0x19, !P2 ;  /* 0x000000191a00780c */ /* 0x000fe20005721670 */
[----:B0-----:R-:W-:-:S12]  /*3aaf0*/  IMAD.U32 R34, RZ, RZ, UR11 ;  /* 0x0000000bff227e24 */ /* 0x001fd8000f8e00ff */
        /* <DEDUP_REMOVED lines=8> */
[----:B------:R-:W-:Y:S01]  /*3ab80*/  ISETP.LT.OR P4, PT, R26, 0x1a, !P2 ;  /* 0x0000001a1a00780c */ /* 0x000fe20005781670 */
[----:B------:R-:W-:-:S12]  /*3ab90*/  IMAD.U32 R36, RZ, RZ, UR11 ;  /* 0x0000000bff247e24 */ /* 0x000fd8000f8e00ff */
[----:B------:R-:W-:Y:S02]  /*3aba0*/  @!P4 IADD3 R36, P5, P6, R36, UR14, R8 ;  /* 0x0000000e2424cc10 */ /* 0x000fe4000febe008 */
[----:B----4-:R-:W-:-:S04]  /*3abb0*/  LOP3.LUT R33, R33, 0xff, RZ, 0xc0, !PT ;  /* 0x000000ff21217812 */ /* 0x010fc800078ec0ff */
[----:B------:R-:W-:-:S05]  /*3abc0*/  F2FP.F16.E4M3.UNPACK_B R33, R33 ;  /* 0x00000021ff21723e */ /* 0x000fca00020006ff */
[----:B------:R-:W-:-:S05]  /*3abd0*/  HADD2.F32 R33, -RZ, R33.H0_H0 ;  /* 0x20000021ff217230 */ /* 0x000fca0000004100 */
[----:B------:R-:W-:-:S04]  /*3abe0*/  FMUL R33, R33, UR12 ;  /* 0x0000000c21217c20 */ /* 0x000fc80008400000 */
[----:B---3--:R-:W-:Y:S01]  /*3abf0*/  FFMA R37, R41, UR61, R33 ;  /* 0x0000003d29257c23 */ /* 0x008fe20008000021 */
[----:B------:R-:W-:Y:S01]  /*3ac00*/  LOP3.LUT P0, RZ, R28, 0x20000, RZ, 0xc0, !PT ;  /* 0x000200001cff7812 */ /* 0x000fe2000780c0ff */
[----:B------:R-:W3:Y:S03]  /*3ac10*/  LDL.LU R41, [R1+0x4d4] ;  /* 0x0004d40001297983 */ /* 0x000ee60000300800 */
        /* <DEDUP_REMOVED lines=9> */
[C---:B------:R-:W-:Y:S02]  /*3acb0*/  ISETP.LT.OR P1, PT, R26.reuse, 0x11, !P0 ;  /* 0x000000111a00780c */ /* 0x040fe40004721670 */
[----:B------:R-:W-:-:S11]  /*3acc0*/  ISETP.LT.OR P2, PT, R26, 0x79, !P3 ;  /* 0x000000791a00780c */ /* 0x000fd60005f41670 */
[----:B------:R-:W-:Y:S02]  /*3acd0*/  @!P1 IMAD.MOV.U32 R36, RZ, RZ, R8 ;  /* 0x000000ffff249224 */ /* 0x000fe400078e0008 */
[----:B------:R-:W-:Y:S02]  /*3ace0*/  @!P1 IMAD.MOV.U32 R37, RZ, RZ, R27 ;  /* 0x000000ffff259224 */ /* 0x000fe400078e001b */
[----:B------:R-:W-:Y:S01]  /*3acf0*/  @!P1 IMAD.WIDE.U32 R36, R6, 0x180, R36 ;  /* 0x0000018006249825 */ /* 0x000fe200078e0024 */
        /* <DEDUP_REMOVED lines=9> */
[----:B0-----:R-:W0:Y:S01]  /*3ad90*/  @!P1 LDC.64 R34, c[0x0][0x5c0] ;  /* 0x00017000ff229b82 */ /* 0x001e220000000a00 */
[----:B------:R-:W-:Y:S01]  /*3ada0*/  @!P1 IMAD R33, R7, 0x180, RZ ;  /* 0x0000018007219824 */ /* 0x000fe200078e02ff */
        /* <DEDUP_REMOVED lines=12> */
[----:B------:R-:W-:-:S03]  /*3ae70*/  @P2 LOP3.LUT R30, R30, 0x1000, RZ, 0xfc, !PT ;  /* 0x000010001e1e2812 */ /* 0x000fc600078efcff */
[----:B------:R-:W-:Y:S01]  /*3ae80*/  @!P2 STL.64 [R1+0x58], R42 ;  /* 0x0000582a0100a387 */ /* 0x000fe20000100a00 */
        /* <DEDUP_REMOVED lines=29> */
[----:B------:R0:W-:Y:S01]  /*3b060*/  @!P2 STL.64 [R1+0x50], R42 ;  /* 0x0000502a0100a387 */ /* 0x0001e20000100a00 */
        /* <DEDUP_REMOVED lines=21> */
[----:B------:R-:W-:-:S03]  /*3b1c0*/  @P2 LOP3.LUT R31, R31, 0x200000, RZ, 0xfc, !PT ;  /* 0x002000001f1f2812 */ /* 0x000fc600078efcff */
[----:B------:R-:W-:Y:S01]  /*3b1d0*/  @!P2 STL.64 [R1+0xb8], R42 ;  /* 0x0000b82a0100a387 */ /* 0x000fe20000100a00 */
[----:B------:R-:W-:-:S13]  /*3b1e0*/  ISETP.LT.OR P2, PT, R26, 0x82, !P3 ;  /* 0x000000821a00780c */ /* 0x000fda0005f41670 */
[----:B------:R-:W0:Y:S01]  /*3b1f0*/  @!P2 LDC.64 R34, c[0x0][0x5c0] ;  /* 0x00017000ff22ab82 */ /* 0x000e220000000a00 */
[----:B------:R-:W-:Y:S02]  /*3b200*/  @!P2 IMAD.MOV.U32 R36, RZ, RZ, R8 ;  /* 0x000000ffff24a224 */ /* 0x000fe400078e0008 */
[----:B------:R-:W-:Y:S01]  /*3b210*/  @!P2 IMAD.MOV.U32 R37, RZ, RZ, R27 ;  /* 0x000000ffff25a224 */ /* 0x000fe200078e001b */
[----:B------:R-:W-:Y:S01]  /*3b220*/  LOP3.LUT P6, RZ, R0, 0x10, RZ, 0xc0, !PT ;  /* 0x0000001000ff7812 */ /* 0x000fe200078cc0ff */
[----:B------:R-:W-:-:S03]  /*3b230*/  @!P2 IMAD.WIDE.U32 R36, R6, 0x180, R36 ;  /* 0x000001800624a825 */ /* 0x000fc600078e0024 */
[----:B0-----:R-:W-:Y:S02]  /*3b240*/  @!P2 IADD3 R40, P1, P4, R36, UR11, R34 ;  /* 0x0000000b2428ac10 */ /* 0x001fe4000fc3e022 */
[----:B----4-:R-:W-:-:S04]  /*3b250*/  LOP3.LUT R33, R33, 0xff, RZ, 0xc0, !PT ;  /* 0x000000ff21217812 */ /* 0x010fc800078ec0ff */
[----:B------:R-:W-:-:S05]  /*3b260*/  F2FP.F16.E4M3.UNPACK_B R33, R33 ;  /* 0x00000021ff21723e */ /* 0x000fca00020006ff */
[----:B------:R-:W-:-:S05]  /*3b270*/  HADD2.F32 R33, -RZ, R33.H0_H0 ;  /* 0x20000021ff217230 */ /* 0x000fca0000004100 */
[----:B------:R-:W-:-:S04]  /*3b280*/  FMUL R33, R33, UR12 ;  /* 0x0000000c21217c20 */ /* 0x000fc80008400000 */
[----:B---3--:R-:W-:Y:S01]  /*3b290*/  FFMA R38, R41, UR61, R33 ;  /* 0x0000003d29267c23 */ /* 0x008fe20008000021 */
[----:B------:R-:W-:-:S04]  /*3b2a0*/  @!P2 IMAD R33, R7, 0x180, RZ ;  /* 0x000001800721a824 */ /* 0x000fc800078e02ff */
[----:B------:R-:W-:-:S05]  /*3b2b0*/  @!P2 IMAD.IADD R33, R37, 0x1, R33 ;  /* 0x000000012521a824 */ /* 0x000fca00078e0221 */
[----:B------:R-:W-:Y:S02]  /*3b2c0*/  @!P2 IADD3.X R41, R33, UR10, R35, P1, P4 ;  /* 0x0000000a2129ac10 */ /* 0x000fe40008fe8423 */
[----:B------:R-:W-:Y:S02]  /*3b2d0*/  F2FP.SATFINITE.E4M3.F32.PACK_AB_MERGE_C R35, RZ, R38, RZ ;  /* 0x00000026ff23723e */ /* 0x000fe400048070ff */
[----:B------:R-:W-:-:S03]  /*3b2e0*/  PRMT R33, RZ, 0x7610, R33 ;  /* 0x00007610ff217816 */ /* 0x000fc60000000021 */
[----:B------:R0:W-:Y:S04]  /*3b2f0*/  @!P5 STG.E.U8 desc[UR8][R56.64+0x10], R35 ;  /* 0x000010233800d986 */ /* 0x0001e8000c101108 */
[----:B------:R-:W3:Y:S01]  /*3b300*/  @!P6 LDG.E.U8 R33, desc[UR8][R22.64+0x11] ;  /* 0x000011081621e981 */ /* 0x000ee2000c1e1100 */
[----:B------:R-:W-:-:S13]  /*3b310*/  ISETP.LT.OR P1, PT, R26, 0x19, !P0 ;  /* 0x000000191a00780c */ /* 0x000fda0004721670 */
[----:B0-----:R-:W0:Y:S01]  /*3b320*/  @!P1 LDC.64 R34, c[0x0][0x5c0] ;  /* 0x00017000ff229b82 */ /* 0x001e220000000a00 */
[----:B------:R-:W-:Y:S01]  /*3b330*/  @!P1 IMAD.MOV.U32 R36, RZ, RZ, R8 ;  /* 0x000000ffff249224 */ /* 0x000fe200078e0008 */
[----:B------:R-:W-:Y:S01]  /*3b340*/  ISETP.LT.OR P3, PT, R26, 0x89, !P3 ;  /* 0x000000891a00780c */ /* 0x000fe20005f61670 */
[----:B------:R-:W-:Y:S02]  /*3b350*/  @!P1 IMAD.MOV.U32 R37, RZ, RZ, R27 ;  /* 0x000000ffff259224 */ /* 0x000fe400078e001b */
[----:B------:R-:W-:-:S03]  /*3b360*/  @!P1 IMAD.WIDE.U32 R36, R6, 0x180, R36 ;  /* 0x0000018006249825 */ /* 0x000fc600078e0024 */
[----:B0-----:R-:W-:-:S07]  /*3b370*/  @!P1 IADD3 R38, P4, R36, R34, RZ ;  /* 0x0000002224269210 */ /* 0x001fce0007f9e0ff */
[----:B------:R-:W-:Y:S01]  /*3b380*/  @!P3 IMAD.MOV.U32 R36, RZ, RZ, R8 ;  /* 0x000000ffff24b224 */ /* 0x000fe200078e0008 */
[----:B------:R0:W-:Y:S04]  /*3b390*/  @!P2 STL.64 [R1+0xb0], R40 ;  /* 0x0000b0280100a387 */ /* 0x0001e80000100a00 */
[----:B0-----:R-:W4:Y:S01]  /*3b3a0*/  LDL.LU R41, [R1+0x4e4] ;  /* 0x0004e40001297983 */ /* 0x001f220000300800 */
[----:B---3--:R-:W-:-:S04]  /*3b3b0*/  LOP3.LUT R33, R33, 0xff, RZ, 0xc0, !PT ;  /* 0x000000ff21217812 */ /* 0x008fc800078ec0ff */
[----:B------:R-:W-:-:S05]  /*3b3c0*/  F2FP.F16.E4M3.UNPACK_B R33, R33 ;  /* 0x00000021ff21723e */ /* 0x000fca00020006ff */
[----:B------:R-:W-:-:S05]  /*3b3d0*/  HADD2.F32 R33, -RZ, R33.H0_H0 ;  /* 0x20000021ff217230 */ /* 0x000fca0000004100 */
[----:B------:R-:W-:-:S04]  /*3b3e0*/  FMUL R33, R33, UR12 ;  /* 0x0000000c21217c20 */ /* 0x000fc80008400000 */
[----:B--2---:R-:W-:-:S05]  /*3b3f0*/  FFMA R33, R66, UR61, R33 ;  /* 0x0000003d42217c23 */ /* 0x004fca0008000021 */
[----:B------:R-:W-:-:S05]  /*3b400*/  F2FP.SATFINITE.E4M3.F32.PACK_AB_MERGE_C R33, RZ, R33, RZ ;  /* 0x00000021ff21723e */ /* 0x000fca00048070ff */
[----:B------:R0:W-:Y:S02]  /*3b410*/  @!P6 STG.E.U8 desc[UR8][R52.64+0x11], R33 ;  /* 0x000011213400e986 */ /* 0x0001e4000c101108 */
[----:B0-----:R-:W-:-:S05]  /*3b420*/  @!P1 IMAD R33, R7, 0x180, RZ ;  /* 0x0000018007219824 */ /* 0x001fca00078e02ff */
[----:B------:R-:W-:Y:S02]  /*3b430*/  @!P1 IADD3.X R39, R35, R37, R33, P4, !PT ;  /* 0x0000002523279210 */ /* 0x000fe400027fe421 */
[----:B------:R-:W0:Y:S01]  /*3b440*/  @!P3 LDC.64 R34, c[0x0][0x5c0] ;  /* 0x00017000ff22bb82 */ /* 0x000e220000000a00 */
[----:B------:R-:W-:Y:S02]  /*3b450*/  @!P3 IMAD.MOV.U32 R37, RZ, RZ, R27 ;  /* 0x000000ffff25b224 */ /* 0x000fe400078e001b */
[----:B------:R-:W-:Y:S02]  /*3b460*/  @!P3 IMAD R33, R7, 0x180, RZ ;  /* 0x000001800721b824 */ /* 0x000fe400078e02ff */
[----:B------:R-:W-:-:S04]  /*3b470*/  @!P3 IMAD.WIDE.U32 R36, R6, 0x180, R36 ;  /* 0x000001800624b825 */ /* 0x000fc800078e0024 */
[----:B------:R-:W-:Y:S01]  /*3b480*/  @!P3 IMAD.IADD R33, R37, 0x1, R33 ;  /* 0x000000012521b824 */ /* 0x000fe200078e0221 */
[----:B0-----:R-:W-:-:S04]  /*3b490*/  @!P3 IADD3 R42, P4, P5, R36, UR11, R34 ;  /* 0x0000000b242abc10 */ /* 0x001fc8000fd9e022 */
[----:B------:R-:W-:Y:S02]  /*3b4a0*/  @!P3 IADD3.X R43, R33, UR10, R35, P4, P5 ;  /* 0x0000000a212bbc10 */ /* 0x000fe4000a7ea423 */
[----:B------:R-:W-:-:S06]  /*3b4b0*/  PRMT R33, RZ, 0x7610, R33 ;  /* 0x00007610ff217816 */ /* 0x000fcc0000000021 */
[----:B------:R-:W2:Y:S01]  /*3b4c0*/  @!P1 LDG.E.U8 R33, desc[UR8][R20.64+0x18] ;  /* 0x0000180814219981 */ /* 0x000ea2000c1e1100 */
[----:B------:R-:W-:-:S04]  /*3b4d0*/  LOP3.LUT R31, R31, 0xffefffff, RZ, 0xc0, !PT ;  /* 0xffefffff1f1f7812 */ /* 0x000fc800078ec0ff */
[----:B------:R-:W-:Y:S02]  /*3b4e0*/  @P2 LOP3.LUT R31, R31, 0x100000, RZ, 0xfc, !PT ;  /* 0x001000001f1f2812 */ /* 0x000fe400078efcff */
[C---:B------:R-:W-:Y:S02]  /*3b4f0*/  LOP3.LUT P2, RZ, R28.reuse, 0x10000, RZ, 0xc0, !PT ;  /* 0x000100001cff7812 */ /* 0x040fe4000784c0ff */
[----:B------:R-:W-:Y:S02]  /*3b500*/  LOP3.LUT R28, R28, 0xffffdfff, RZ, 0xc0, !PT ;  /* 0xffffdfff1c1c7812 */ /* 0x000fe400078ec0ff */
[----:B------:R-:W-:Y:S02]  /*3b510*/  LOP3.LUT R31, R31, 0xfff7ffff, RZ, 0xc0, !PT ;  /* 0xfff7ffff1f1f7812 */ /* 0x000fe400078ec0ff */
[----:B------:R-:W-:Y:S01]  /*3b520*/  @P0 LOP3.LUT R28, R28, 0x2000, RZ, 0xfc, !PT ;  /* 0x000020001c1c0812 */ /* 0x000fe200078efcff */
[----:B------:R-:W-:Y:S01]  /*3b530*/  @!P3 STL.64 [R1+0xc0], R42 ;  /* 0x0000c02a0100b387 */ /* 0x000fe20000100a00 */
[----:B------:R-:W-:-:S03]  /*3b540*/  @P3 LOP3.LUT R31, R31, 0x80000, RZ, 0xfc, !PT ;  /* 0x000800001f1f3812 */ /* 0x000fc600078efcff */
[----:B------:R-:W3:Y:S01]  /*3b550*/  LDL.LU R66, [R1+0x4e8] ;  /* 0x0004e80001427983 */ /* 0x000ee20000300800 */
[----:B--2---:R-:W-:-:S04]  /*3b560*/  LOP3.LUT R33, R33, 0xff, RZ, 0xc0, !PT ;  /* 0x000000ff21217812 */ /* 0x004fc800078ec0ff */
[----:B------:R-:W-:-:S05]  /*3b570*/  F2FP.F16.E4M3.UNPACK_B R33, R33 ;  /* 0x00000021ff21723e */ /* 0x000fca00020006ff */
[----:B------:R-:W-:-:S05]  /*3b580*/  HADD2.F32 R33, -RZ, R33.H0_H0 ;  /* 0x20000021ff217230 */ /* 0x000fca0000004100 */
[----:B------:R-:W-:-:S04]  /*3b590*/  FMUL R33, R33, UR12 ;  /* 0x0000000c21217c20 */ /* 0x000fc80008400000 */
[----:B----4-:R-:W-:Y:S01]  /*3b5a0*/  FFMA R33, R41, UR61, R33 ;  /* 0x0000003d29217c23 */ /* 0x010fe20008000021 */
[----:B------:R-:W-:Y:S01]  /*3b5b0*/  LOP3.LUT R31, R31, 0xfffeffff, RZ, 0xc0, !PT ;  /* 0xfffeffff1f1f7812 */ /* 0x000fe200078ec0ff */
[----:B------:R-:W2:Y:S03]  /*3b5c0*/  LDL.LU R41, [R1+0x4ec] ;  /* 0x0004ec0001297983 */ /* 0x000ea60000300800 */
[----:B------:R-:W-:-:S05]  /*3b5d0*/  F2FP.SATFINITE.E4M3.F32.PACK_AB_MERGE_C R33, RZ, R33, RZ ;  /* 0x00000021ff21723e */ /* 0x000fca00048070ff */
[----:B------:R0:W-:Y:S01]  /*3b5e0*/  @!P1 STG.E.U8 desc[UR8][R38.64+0x18], R33 ;  /* 0x0000182126009986 */ /* 0x0001e2000c101108 */
[----:B------:R-:W-:-:S13]  /*3b5f0*/  ISETP.LT.OR P1, PT, R26, 0x1a, !P0 ;  /* 0x0000001a1a00780c */ /* 0x000fda0004721670 */
[----:B------:R-:W1:Y:S01]  /*3b600*/  @!P1 LDC.64 R34, c[0x0][0x5c0] ;  /* 0x00017000ff229b82 */ /* 0x000e620000000a00 */
[----:B------:R-:W-:Y:S01]  /*3b610*/  ISETP.GE.AND P0, PT, R5, 0x189, PT ;  /* 0x000001890500780c */ /* 0x000fe20003f06270 */
[----:B------:R-:W-:Y:S02]  /*3b620*/  @!P1 IMAD.MOV.U32 R36, RZ, RZ, R8 ;  /* 0x000000ffff249224 */ /* 0x000fe400078e0008 */
[----:B------:R-:W-:Y:S01]  /*3b630*/  @!P1 IMAD.MOV.U32 R37, RZ, RZ, R27 ;  /* 0x000000ffff259224 */ /* 0x000fe200078e001b */
[----:B------:R-:W-:Y:S01]  /*3b640*/  ISETP.LT.OR P3, PT, R26, 0x8a, !P0 ;  /* 0x0000008a1a00780c */ /* 0x000fe20004761670 */
[----:B------:R-:W-:-:S04]  /*3b650*/  @!P1 IMAD.WIDE.U32 R36, R6, 0x180, R36 ;  /* 0x0000018006249825 */ /* 0x000fc800078e0024 */
[----:B0-----:R-:W-:Y:S01]  /*3b660*/  @!P1 IMAD R33, R7, 0x180, RZ ;  /* 0x0000018007219824 */ /* 0x001fe200078e02ff */
[----:B-1----:R-:W-:-:S04]  /*3b670*/  @!P1 IADD3 R38, P4, R36, R34, RZ ;  /* 0x0000002224269210 */ /* 0x002fc80007f9e0ff */
[----:B------:R-:W-:-:S03]  /*3b680*/  @!P1 IADD3.X R39, R35, R37, R33, P4, !PT ;  /* 0x0000002523279210 */ /* 0x000fc600027fe421 */
        /* <DEDUP_REMOVED lines=22> */
[----:B---3--:R-:W-:-:S05]  /*3b7f0*/  FFMA R33, R66, UR61, R33 ;  /* 0x0000003d42217c23 */ /* 0x008fca0008000021 */
[----:B------:R-:W-:-:S05]  /*3b800*/  F2FP.SATFINITE.E4M3.F32.PACK_AB_MERGE_C R33, RZ, R33, RZ ;  /* 0x00000021ff21723e */ /* 0x000fca00048070ff */
[----:B------:R1:W-:Y:S01]  /*3b810*/  @!P1 STG.E.U8 desc[UR8][R38.64+0x19], R33 ;  /* 0x0000192126009986 */ /* 0x0003e2000c101108 */
[----:B0-----:R-:W-:Y:S01]  /*3b820*/  @!P3 IADD3 R42, P1, P4, R36, UR11, R34 ;  /* 0x0000000b242abc10 */ /* 0x001fe2000fc3e022 */
[----:B-1----:R-:W-:-:S04]  /*3b830*/  @!P3 IMAD R33, R7, 0x180, RZ ;  /* 0x000001800721b824 */ /* 0x002fc800078e02ff */
[----:B------:R-:W-:-:S05]  /*3b840*/  @!P3 IMAD.IADD R33, R37, 0x1, R33 ;  /* 0x000000012521b824 */ /* 0x000fca00078e0221 */
[----:B------:R-:W-:Y:S02]  /*3b850*/  @!P3 IADD3.X R43, R33, UR10, R35, P1, P4 ;  /* 0x0000000a212bbc10 */ /* 0x000fe40008fe8423 */
[----:B------:R-:W-:-:S06]  /*3b860*/  PRMT R33, RZ, 0x7610, R33 ;  /* 0x00007610ff217816 */ /* 0x000fcc0000000021 */
[----:B------:R-:W3:Y:S01]  /*3b870*/  @!P5 LDG.E.U8 R33, desc[UR8][R22.64+0x18] ;  /* 0x000018081621d981 */ /* 0x000ee2000c1e1100 */
[----:B------:R-:W-:-:S03]  /*3b880*/  LOP3.LUT R31, R31, 0xdfffffff, RZ, 0xc0, !PT ;  /* 0xdfffffff1f1f7812 */ /* 0x000fc600078ec0ff */
[----:B------:R0:W-:Y:S01]  /*3b890*/  @!P3 STL.64 [R1+0xd0], R42 ;  /* 0x0000d02a0100b387 */ /* 0x0001e20000100a00 */
[----:B------:R-:W-:Y:S02]  /*3b8a0*/  @P3 LOP3.LUT R31, R31, 0x20000000, RZ, 0xfc, !PT ;  /* 0x200000001f1f3812 */ /* 0x000fe400078efcff */
[----:B------:R-:W-:-:S13]  /*3b8b0*/  ISETP.LT.OR P3, PT, R26, 0x92, !P0 ;  /* 0x000000921a00780c */ /* 0x000fda0004761670 */
[----:B------:R-:W0:Y:S01]  /*3b8c0*/  @!P3 LDC.64 R34, c[0x0][0x5c0] ;  /* 0x00017000ff22bb82 */ /* 0x000e220000000a00 */
[----:B------:R-:W-:Y:S02]  /*3b8d0*/  @!P3 IMAD.MOV.U32 R36, RZ, RZ, R8 ;  /* 0x000000ffff24b224 */ /* 0x000fe400078e0008 */
[----:B------:R-:W-:Y:S02]  /*3b8e0*/  @!P3 IMAD.MOV.U32 R37, RZ, RZ, R27 ;  /* 0x000000ffff25b224 */ /* 0x000fe400078e001b */
[----:B------:R-:W-:-:S03]  /*3b8f0*/  @!P3 IMAD.WIDE.U32 R36, R6, 0x180, R36 ;  /* 0x000001800624b825 */ /* 0x000fc600078e0024 */
[----:B0-----:R-:W-:Y:S02]  /*3b900*/  @!P3 IADD3 R42, P1, P4, R36, UR11, R34 ;  /* 0x0000000b242abc10 */ /* 0x001fe4000fc3e022 */
[----:B------:R-:W-:Y:S02]  /*3b910*/  LOP3.LUT P6, RZ, R0, 0x1, RZ, 0xc0, !PT ;  /* 0x0000000100ff7812 */ /* 0x000fe400078cc0ff */
[----:B---3--:R-:W-:-:S04]  /*3b920*/  LOP3.LUT R33, R33, 0xff, RZ, 0xc0, !PT ;  /* 0x000000ff21217812 */ /* 0x008fc800078ec0ff */
[----:B------:R-:W-:-:S05]  /*3b930*/  F2FP.F16.E4M3.UNPACK_B R33, R33 ;  /* 0x00000021ff21723e */ /* 0x000fca00020006ff */
[----:B------:R-:W-:-:S05]  /*3b940*/  HADD2.F32 R33, -RZ, R33.H0_H0 ;  /* 0x20000021ff217230 */ /* 0x000fca0000004100 */
[----:B------:R-:W-:-:S04]  /*3b950*/  FMUL R33, R33, UR12 ;  /* 0x0000000c21217c20 */ /* 0x000fc80008400000 */
[----:B--2---:R-:W-:Y:S02]  /*3b960*/  FFMA R38, R41, UR61, R33 ;  /* 0x0000003d29267c23 */ /* 0x004fe40008000021 */
[----:B------:R-:W2:Y:S03]  /*3b970*/  LDL.LU R41, [R1+0x4f0] ;  /* 0x0004f00001297983 */ /* 0x000ea60000300800 */
[----:B------:R-:W-:Y:S01]  /*3b980*/  F2FP.SATFINITE.E4M3.F32.PACK_AB_MERGE_C R38, RZ, R38, RZ ;  /* 0x00000026ff26723e */ /* 0x000fe200048070ff */
[----:B------:R-:W-:Y:S01]  /*3b990*/  @!P3 IMAD R33, R7, 0x180, RZ ;  /* 0x000001800721b824 */ /* 0x000fe200078e02ff */
[----:B------:R-:W3:Y:S04]  /*3b9a0*/  LDL.LU R66, [R1+0x4f4] ;  /* 0x0004f40001427983 */ /* 0x000ee80000300800 */
        /* <DEDUP_REMOVED lines=8> */
[----:B------:R-:W-:Y:S01]  /*3ba30*/  @!P5 IMAD.WIDE.U32 R36, R6, 0x180, R36 ;  /* 0x000001800624d825 */ /* 0x000fe200078e0024 */
[----:B------:R0:W-:Y:S03]  /*3ba40*/  @!P3 STL.64 [R1+0xc8], R42 ;  /* 0x0000c82a0100b387 */ /* 0x0001e60000100a00 */
[----:B------:R-:W-:Y:S01]  /*3ba50*/  @!P5 IMAD.IADD R33, R37, 0x1, R33 ;  /* 0x000000012521d824 */ /* 0x000fe200078e0221 */
[----:B0-----:R-:W-:-:S04]  /*3ba60*/  @!P5 IADD3 R42, P1, P4, R36, UR11, R34 ;  /* 0x0000000b242adc10 */ /* 0x001fc8000fc3e022 */
[----:B------:R-:W-:Y:S02]  /*3ba70*/  @!P5 IADD3.X R43, R33, UR10, R35, P1, P4 ;  /* 0x0000000a212bdc10 */ /* 0x000fe40008fe8423 */
[----:B------:R-:W-:-:S06]  /*3ba80*/  PRMT R33, RZ, 0x7610, R33 ;  /* 0x00007610ff217816 */ /* 0x000fcc0000000021 */
[----:B------:R-:W4:Y:S01]  /*3ba90*/  @!P6 LDG.E.U8 R33, desc[UR8][R22.64+0x19] ;  /* 0x000019081621e981 */ /* 0x000f22000c1e1100 */
[----:B------:R-:W-:-:S04]  /*3baa0*/  LOP3.LUT R31, R31, 0xfbffffff, RZ, 0xc0, !PT ;  /* 0xfbffffff1f1f7812 */ /* 0x000fc800078ec0ff */
[----:B------:R-:W-:-:S04]  /*3bab0*/  @P3 LOP3.LUT R31, R31, 0x4000000, RZ, 0xfc, !PT ;  /* 0x040000001f1f3812 */ /* 0x000fc800078efcff */
[----:B------:R-:W-:Y:S01]  /*3bac0*/  LOP3.LUT R31, R31, 0xf7ffffff, RZ, 0xc0, !PT ;  /* 0xf7ffffff1f1f7812 */ /* 0x000fe200078ec0ff */
[----:B------:R-:W-:Y:S03]  /*3bad0*/  @!P5 STL.64 [R1+0xe0], R42 ;  /* 0x0000e02a0100d387 */ /* 0x000fe60000100a00 */
        /* <DEDUP_REMOVED lines=29> */
[----:B---3--:R-:W-:-:S05]  /*3bcb0*/  FFMA R33, R66, UR61, R33 ;  /* 0x0000003d42217c23 */ /* 0x008fca0008000021 */
[----:B------:R-:W-:-:S05]  /*3bcc0*/  F2FP.SATFINITE.E4M3.F32.PACK_AB_MERGE_C R33, RZ, R33, RZ ;  /* 0x00000021ff21723e */ /* 0x000fca00048070ff */
[----:B------:R0:W-:Y:S01]  /*3bcd0*/  @!P1 STG.E.U8 desc[UR8][R34.64+0x20], R33 ;  /* 0x0000202122009986 */ /* 0x0001e2000c101108 */
[----:B------:R-:W-:Y:S02]  /*3bce0*/  ISETP.LT.OR P1, PT, R26, 0x22, !P6 ;  /* 0x000000221a00780c */ /* 0x000fe40007721670 */
[----:B0-----:R-:W-:-:S11]  /*3bcf0*/  PRMT R33, RZ, 0x7610, R33 ;  /* 0x00007610ff217816 */ /* 0x001fd60000000021 */
[----:B------:R-:W0:Y:S01]  /*3bd00*/  @!P1 LDC.64 R34, c[0x0][0x5c0] ;  /* 0x00017000ff229b82 */ /* 0x000e220000000a00 */
[----:B------:R-:W3:Y:S01]  /*3bd10*/  @!P1 LDG.E.U8 R33, desc[UR8][R24.64+0x21] ;  /* 0x0000210818219981 */ /* 0x000ee2000c1e1100 */
[----:B------:R-:W-:-:S03]  /*3bd20*/  LOP3.LUT R31, R31, 0xfeffffff, RZ, 0xc0, !PT ;  /* 0xfeffffff1f1f7812 */ /* 0x000fc600078ec0ff */
[----:B------:R-:W-:Y:S01]  /*3bd30*/  @!P5 STL.64 [R1+0xd8], R38 ;  /* 0x0000d8260100d387 */ /* 0x000fe20000100a00 */
[----:B------:R-:W-:Y:S02]  /*3bd40*/  @P5 LOP3.LUT R31, R31, 0x1000000, RZ, 0xfc, !PT ;  /* 0x010000001f1f5812 */ /* 0x000fe400078efcff */
[----:B------:R-:W-:Y:S01]  /*3bd50*/  ISETP.LT.OR P5, PT, R26, 0xa1, !P0 ;  /* 0x000000a11a00780c */ /* 0x000fe200047a1670 */
[----:B------:R-:W4:Y:S01]  /*3bd60*/  LDL.LU R66, [R1+0x4fc] ;  /* 0x0004fc0001427983 */ /* 0x000f220000300800 */
[----:B0-----:R-:W-:-:S05]  /*3bd70*/  @!P1 IADD3 R34, P4, R8, R34, RZ ;  /* 0x0000002208229210 */ /* 0x001fca0007f9e0ff */
[----:B------:R-:W-:-:S06]  /*3bd80*/  @!P1 IMAD.X R35, R27, 0x1, R35, P4 ;  /* 0x000000011b239824 */ /* 0x000fcc00020e0623 */
[----:B------:R-:W-:Y:S02]  /*3bd90*/  @!P5 IMAD.MOV.U32 R36, RZ, RZ, R8 ;  /* 0x000000ffff24d224 */ /* 0x000fe400078e0008 */
[----:B------:R-:W-:Y:S02]  /*3bda0*/  @!P5 IMAD.MOV.U32 R37, RZ, RZ, R27 ;  /* 0x000000ffff25d224 */ /* 0x000fe400078e001b */
[----:B------:R-:W-:Y:S01]  /*3bdb0*/  @!P5 IMAD.WIDE.U32 R36, R6, 0x180, R36 ;  /* 0x000001800624d825 */ /* 0x000fe200078e0024 */
[----:B------:R-:W-:Y:S02]  /*3bdc0*/  LOP3.LUT P3, RZ, R28, 0x8000, RZ, 0xc0, !PT ;  /* 0x000080001cff7812 */ /* 0x000fe4000786c0ff */
[----:B---3--:R-:W-:-:S04]  /*3bdd0*/  LOP3.LUT R33, R33, 0xff, RZ, 0xc0, !PT ;  /* 0x000000ff21217812 */ /* 0x008fc800078ec0ff */
        /* <DEDUP_REMOVED lines=15> */
[----:B------:R-:W3:Y:S01]  /*3bed0*/  @!P1 LDG.E.U8 R33, desc[UR8][R10.64+0x20] ;  /* 0x000020080a219981 */ /* 0x000ee2000c1e1100 */
[----:B------:R-:W0:Y:S01]  /*3bee0*/  @!P1 LDC.64 R34, c[0x0][0x5c0] ;  /* 0x00017000ff229b82 */ /* 0x000e220000000a00 */
[----:B------:R-:W-:Y:S02]  /*3bef0*/  @P5 LOP3.LUT R31, R31, 0x80000000, RZ, 0xfc, !PT ;  /* 0x800000001f1f5812 */ /* 0x000fe400078efcff */
[----:B------:R-:W-:Y:S01]  /*3bf00*/  @!P5 STL.64 [R1+0x100], R38 ;  /* 0x000100260100d387 */ /* 0x000fe20000100a00 */
[----:B0-----:R-:W-:-:S04]  /*3bf10*/  @!P1 IADD3 R34, P4, P5, R8, UR11, R34 ;  /* 0x0000000b08229c10 */ /* 0x001fc8000fd9e022 */
[----:B------:R-:W-:Y:S02]  /*3bf20*/  @!P1 IADD3.X R35, R27, UR10, R35, P4, P5 ;  /* 0x0000000a1b239c10 */ /* 0x000fe4000a7ea423 */
[----:B---3--:R-:W-:-:S04]  /*3bf30*/  LOP3.LUT R33, R33, 0xff, RZ, 0xc0, !PT ;  /* 0x000000ff21217812 */ /* 0x008fc800078ec0ff */
[----:B------:R-:W-:-:S05]  /*3bf40*/  F2FP.F16.E4M3.UNPACK_B R33, R33 ;  /* 0x00000021ff21723e */ /* 0x000fca00020006ff */
[----:B------:R-:W-:-:S05]  /*3bf50*/  HADD2.F32 R33, -RZ, R33.H0_H0 ;  /* 0x20000021ff217230 */ /* 0x000fca0000004100 */
[----:B------:R-:W-:-:S04]  /*3bf60*/  FMUL R33, R33, UR12 ;  /* 0x0000000c21217c20 */ /* 0x000fc80008400000 */
[----:B----4-:R-:W-:Y:S02]  /*3bf70*/  FFMA R33, R66, UR61, R33 ;  /* 0x0000003d42217c23 */ /* 0x010fe40008000021 */
        /* <DEDUP_REMOVED lines=79> */
[----:B----4-:R-:W-:Y:S01]  /*3c470*/  FFMA R33, R66, UR61, R33 ;  /* 0x0000003d42217c23 */ /* 0x010fe20008000021 */
[----:B------:R-:W-:Y:S01]  /*3c480*/  ISETP.LT.OR P6, PT, R26, 0xaa, !P0 ;  /* 0x000000aa1a00780c */ /* 0x000fe200047c1670 */
        /* <DEDUP_REMOVED lines=8> */
[----:B------:R-:W-:Y:S01]  /*3c510*/  @!P1 IADD3.X R35, R27, UR10, R35, P4, P5 ;  /* 0x0000000a1b239c10 */ /* 0x000fe2000a7ea423 */
        /* <DEDUP_REMOVED lines=33> */
[----:B------:R-:W-:-:S04]  /*3c730*/  LOP3.LUT R28, R28, 0xffffefff, RZ, 0xc0, !PT ;  /* 0xffffefff1c1c7812 */ /* 0x000fc800078ec0ff */
[----:B------:R-:W-:Y:S02]  /*3c740*/  @P3 LOP3.LUT R28, R28, 0x1000, RZ, 0xfc, !PT ;  /* 0x000010001c1c3812 */ /* 0x000fe400078efcff */
[----:B------:R-:W-:Y:S02]  /*3c750*/  ISETP.GE.AND P3, PT, R5, 0x89, PT ;  /* 0x000000890500780c */ /* 0x000fe40003f66270 */
[----:B0-----:R-:W-:-:S04]  /*3c760*/  @!P1 IADD3 R34, P4, P5, R8, UR16, R34 ;  /* 0x0000001008229c10 */ /* 0x001fc8000fd9e022 */
[----:B------:R-:W-:Y:S02]  /*3c770*/  @!P1 IADD3.X R35, R27, UR15, R35, P4, P5 ;  /* 0x0000000f1b239c10 */ /* 0x000fe4000a7ea423 */
[----:B------:R-:W-:Y:S01]  /*3c780*/  ISETP.LT.OR P4, PT, R26, 0x21, !P3 ;  /* 0x000000211a00780c */ /* 0x000fe20005f81670 */
[----:B------:R-:W-:Y:S04]  /*3c790*/  @!P6 STL.64 [R1+0xe8], R38 ;  /* 0x0000e8260100e387 */ /* 0x000fe80000100a00 */
[----:B------:R-:W4:Y:S01]  /*3c7a0*/  LDL.LU R66, [R1+0x51c] ;  /* 0x00051c0001427983 */ /* 0x000f220000300800 */
        /* <DEDUP_REMOVED lines=18> */
[----:B------:R-:W-:Y:S02]  /*3c8d0*/  ISETP.LT.OR P1, PT, R26, 0x22, !P3 ;  /* 0x000000221a00780c */ /* 0x000fe40005f21670 */
[----:B------:R-:W-:Y:S02]  /*3c8e0*/  @P2 LOP3.LUT R28, R28, 0x4000, RZ, 0xfc, !PT ;  /* 0x000040001c1c2812 */ /* 0x000fe400078efcff */
[----:B------:R-:W-:-:S09]  /*3c8f0*/  ISETP.LT.OR P2, PT, R26, 0xb1, !P0 ;  /* 0x000000b11a00780c */ /* 0x000fd20004741670 */
[----:B------:R-:W0:Y:S01]  /*3c900*/  @!P1 LDC.64 R38, c[0x0][0x5c0] ;  /* 0x00017000ff269b82 */ /* 0x000e220000000a00 */
[----:B------:R-:W-:Y:S01]  /*3c910*/  LOP3.LUT R31, R31, 0xffbfffff, RZ, 0xc0, !PT ;  /* 0xffbfffff1f1f7812 */ /* 0x000fe200078ec0ff */
[----:B------:R-:W-:-:S03]  /*3c920*/  IMAD.U32 R36, RZ, RZ, UR11 ;  /* 0x0000000bff247e24 */ /* 0x000fc6000f8e00ff */
[----:B------:R-:W-:Y:S02]  /*3c930*/  @P6 LOP3.LUT R31, R31, 0x400000, RZ, 0xfc, !PT ;  /* 0x004000001f1f6812 */ /* 0x000fe400078efcff */
        /* <DEDUP_REMOVED lines=112> */
[----:B------:R-:W-:Y:S01]  /*3d040*/  PRMT R33, RZ, 0x7610, R33 ;  /* 0x00007610ff217816 */ /* 0x000fe20000000021 */
[----:B------:R-:W0:Y:S05]  /*3d050*/  @!P3 LDC.64 R34, c[0x0][0x5c0] ;  /* 0x00017000ff22bb82 */ /* 0x000e2a0000000a00 */
[----:B------:R-:W4:Y:S01]  /*3d060*/  @!P1 LDG.E.U8 R33, desc[UR8][R14.64+0x29] ;  /* 0x000029080e219981 */ /* 0x000f22000c1e1100 */
[----:B------:R-:W-:Y:S02]  /*3d070*/  @!P1 IMAD.X R39, R40, 0x1, R39, P4 ;  /* 0x0000000128279824 */ /* 0x000fe400020e0627 */
[----:B------:R-:W-:-:S02]  /*3d080*/  @!P3 IMAD.MOV.U32 R36, RZ, RZ, R8 ;  /* 0x000000ffff24b224 */ /* 0x000fc400078e0008 */
[----:B------:R-:W-:Y:S01]  /*3d090*/  @!P3 IMAD.MOV.U32 R37, RZ, RZ, R27 ;  /* 0x000000ffff25b224 */ /* 0x000fe200078e001b */
[----:B------:R-:W-:Y:S01]  /*3d0a0*/  LOP3.LUT R31, R31, 0xfffdffff, RZ, 0xc0, !PT ;  /* 0xfffdffff1f1f7812 */ /* 0x000fe200078ec0ff */
[----:B------:R-:W-:Y:S01]  /*3d0b0*/  @!P3 IMAD.WIDE.U32 R36, R6, 0x180, R36 ;  /* 0x000001800624b825 */ /* 0x000fe200078e0024 */
[----:B------:R0:W-:Y:S02]  /*3d0c0*/  @!P2 STL.64 [R1+0x140], R42 ;  /* 0x0001402a0100a387 */ /* 0x0001e40000100a00 */
[----:B------:R-:W-:Y:S02]  /*3d0d0*/  @P2 LOP3.LUT R31, R31, 0x20000, RZ, 0xfc, !PT ;  /* 0x000200001f1f2812 */ /* 0x000fe400078efcff */
        /* <DEDUP_REMOVED lines=33> */
[----:B------:R-:W-:Y:S01]  /*3d2f0*/  ISETP.GE.AND P3, PT, R5, 0x109, PT ;  /* 0x000001090500780c */ /* 0x000fe20003f66270 */
[----:B------:R-:W4:Y:S01]  /*3d300*/  LDL.LU R66, [R1+0x53c] ;  /* 0x00053c0001427983 */ /* 0x000f220000300800 */
[----:B0-----:R-:W-:-:S04]  /*3d310*/  @!P1 IADD3 R34, P4, P5, R8, UR14, R34 ;  /* 0x0000000e08229c10 */ /* 0x001fc8000fd9e022 */
[----:B------:R-:W-:Y:S02]  /*3d320*/  @!P1 IADD3.X R35, R27, UR13, R35, P4, P5 ;  /* 0x0000000d1b239c10 */ /* 0x000fe4000a7ea423 */
[----:B------:R-:W-:Y:S02]  /*3d330*/  ISETP.LT.OR P4, PT, R26, 0x21, !P3 ;  /* 0x000000211a00780c */ /* 0x000fe40005f81670 */
[----:B---3--:R-:W-:-:S04]  /*3d340*/  LOP3.LUT R33, R33, 0xff, RZ, 0xc0, !PT ;  /* 0x000000ff21217812 */ /* 0x008fc800078ec0ff */
        /* <DEDUP_REMOVED lines=17> */
[----:B------:R-:W-:-:S13]  /*3d460*/  ISETP.LT.OR P1, PT, R26, 0x22, !P3 ;  /* 0x000000221a00780c */ /* 0x000fda0005f21670 */
[----:B------:R-:W0:Y:S01]  /*3d470*/  @!P1 LDC.64 R38, c[0x0][0x5c0] ;  /* 0x00017000ff269b82 */ /* 0x000e220000000a00 */
[----:B------:R-:W-:-:S05]  /*3d480*/  IMAD.U32 R36, RZ, RZ, UR11 ;  /* 0x0000000bff247e24 */ /* 0x000fca000f8e00ff */
[----:B------:R-:W-:Y:S02]  /*3d490*/  @!P1 IADD3 R36, P5, P6, R36, UR14, R8 ;  /* 0x0000000e24249c10 */ /* 0x000fe4000febe008 */
[----:B---3--:R-:W-:-:S04]  /*3d4a0*/  LOP3.LUT R33, R33, 0xff, RZ, 0xc0, !PT ;  /* 0x000000ff21217812 */ /* 0x008fc800078ec0ff */
[----:B------:R-:W-:-:S05]  /*3d4b0*/  F2FP.F16.E4M3.UNPACK_B R33, R33 ;  /* 0x00000021ff21723e */ /* 0x000fca00020006ff */
[----:B------:R-:W-:-:S05]  /*3d4c0*/  HADD2.F32 R33, -RZ, R33.H0_H0 ;  /* 0x20000021ff217230 */ /* 0x000fca0000004100 */
[----:B------:R-:W-:-:S04]  /*3d4d0*/  FMUL R33, R33, UR12 ;  /* 0x0000000c21217c20 */ /* 0x000fc80008400000 */
[----:B----4-:R-:W-:Y:S02]  /*3d4e0*/  FFMA R37, R66, UR61, R33 ;  /* 0x0000003d42257c23 */ /* 0x010fe40008000021 */
        /* <DEDUP_REMOVED lines=16> */
[----:B------:R-:W-:-:S04]  /*3d5f0*/  ISETP.GE.AND P6, PT, R5, 0x189, PT ;  /* 0x000001890500780c */ /* 0x000fc80003fc6270 */
[----:B------:R-:W-:-:S13]  /*3d600*/  ISETP.LT.OR P6, PT, R26, 0xc2, !P6 ;  /* 0x000000c21a00780c */ /* 0x000fda00077c1670 */
[----:B------:R-:W0:Y:S01]  /*3d610*/  @!P6 LDC.64 R34, c[0x0][0x5c0] ;  /* 0x00017000ff22eb82 */ /* 0x000e220000000a00 */
[----:B------:R-:W-:Y:S02]  /*3d620*/  @!P1 IMAD.X R39, R40, 0x1, R39, P4 ;  /* 0x0000000128279824 */ /* 0x000fe400020e0627 */
[----:B------:R-:W-:Y:S02]  /*3d630*/  @!P6 IMAD.MOV.U32 R36, RZ, RZ, R8 ;  /* 0x000000ffff24e224 */ /* 0x000fe400078e0008 */
[----:B------:R-:W-:Y:S02]  /*3d640*/  @!P6 IMAD.MOV.U32 R37, RZ, RZ, R27 ;  /* 0x000000ffff25e224 */ /* 0x000fe400078e001b */
[----:B------:R-:W-:Y:S01]  /*3d650*/  @!P6 IMAD.WIDE.U32 R36, R6, 0x180, R36 ;  /* 0x000001800624e825 */ /* 0x000fe200078e0024 */
[----:B------:R0:W-:Y:S01]  /*3d660*/  @!P0 STL.64 [R1+0x160], R42 ;  /* 0x0001602a01008387 */ /* 0x0001e20000100a00 */
        /* <DEDUP_REMOVED lines=30> */
[----:B------:R-:W-:Y:S01]  /*3d850*/  @!P1 IADD3.X R35, R27, UR13, R35, P4, P5 ;  /* 0x0000000d1b239c10 */ /* 0x000fe2000a7ea423 */
        /* <DEDUP_REMOVED lines=22> */
[----:B------:R-:W-:Y:S01]  /*3d9c0*/  @P0 LOP3.LUT R31, R31, 0x40000, RZ, 0xfc, !PT ;  /* 0x000400001f1f0812 */ /* 0x000fe200078efcff */
[----:B------:R-:W-:-:S03]  /*3d9d0*/  IMAD.U32 R36, RZ, RZ, UR11 ;  /* 0x0000000bff247e24 */ /* 0x000fc6000f8e00ff */
[----:B------:R-:W-:-:S04]  /*3d9e0*/  LOP3.LUT R31, R31, 0xffff7fff, RZ, 0xc0, !PT ;  /* 0xffff7fff1f1f7812 */ /* 0x000fc800078ec0ff */
[----:B------:R-:W-:-:S03]  /*3d9f0*/  @P6 LOP3.LUT R31, R31, 0x8000, RZ, 0xfc, !PT ;  /* 0x000080001f1f6812 */ /* 0x000fc600078efcff */
[----:B------:R-:W-:Y:S02]  /*3da00*/  @!P4 IADD3 R36, P5, P6, R36, UR14, R8 ;  /* 0x0000000e2424cc10 */ /* 0x000fe4000febe008 */
[----:B---3--:R-:W-:-:S04]  /*3da10*/  LOP3.LUT R33, R33, 0xff, RZ, 0xc0, !PT ;  /* 0x000000ff21217812 */ /* 0x008fc800078ec0ff */
[----:B------:R-:W-:-:S05]  /*3da20*/  F2FP.F16.E4M3.UNPACK_B R33, R33 ;  /* 0x00000021ff21723e */ /* 0x000fca00020006ff */
[----:B------:R-:W-:-:S05]  /*3da30*/  HADD2.F32 R33, -RZ, R33.H0_H0 ;  /* 0x20000021ff217230 */ /* 0x000fca0000004100 */
[----:B------:R-:W-:-:S04]  /*3da40*/  FMUL R33, R33, UR12 ;  /* 0x0000000c21217c20 */ /* 0x000fc80008400000 */
[----:B----4-:R-:W-:Y:S01]  /*3da50*/  FFMA R37, R66, UR61, R33 ;  /* 0x0000003d42257c23 */ /* 0x010fe20008000021 */
        /* <DEDUP_REMOVED lines=11> */
[----:B------:R-:W-:Y:S02]  /*3db10*/  ISETP.LT.OR P1, PT, R26, 0x21, !P0 ;  /* 0x000000211a00780c */ /* 0x000fe40004721670 */
[----:B------:R-:W-:-:S04]  /*3db20*/  ISETP.GE.AND P6, PT, R5, 0x189, PT ;  /* 0x000001890500780c */ /* 0x000fc80003fc6270 */
[----:B------:R-:W-:-:S07]  /*3db30*/  ISETP.LT.OR P2, PT, R26, 0xc9, !P6 ;  /* 0x000000c91a00780c */ /* 0x000fce0007741670 */
[----:B------:R-:W-:Y:S02]  /*3db40*/  @!P1 IMAD.MOV.U32 R36, RZ, RZ, R8 ;  /* 0x000000ffff249224 */ /* 0x000fe400078e0008 */
[----:B------:R-:W-:Y:S02]  /*3db50*/  @!P1 IMAD.MOV.U32 R37, RZ, RZ, R27 ;  /* 0x000000ffff259224 */ /* 0x000fe400078e001b */
[----:B------:R-:W-:Y:S01]  /*3db60*/  @!P1 IMAD.WIDE.U32 R36, R6, 0x180, R36 ;  /* 0x0000018006249825 */ /* 0x000fe200078e0024 */
[----:B----4-:R-:W-:-:S04]  /*3db70*/  LOP3.LUT R33, R33, 0xff, RZ, 0xc0, !PT ;  /* 0x000000ff21217812 */ /* 0x010fc800078ec0ff */
[----:B------:R-:W-:-:S05]  /*3db80*/  F2FP.F16.E4M3.UNPACK_B R33, R33 ;  /* 0x00000021ff21723e */ /* 0x000fca00020006ff */
[----:B------:R-:W-:-:S05]  /*3db90*/  HADD2.F32 R33, -RZ, R33.H0_H0 ;  /* 0x20000021ff217230 */ /* 0x000fca0000004100 */
[----:B------:R-:W-:-:S04]  /*3dba0*/  FMUL R33, R33, UR12 ;  /* 0x0000000c21217c20 */ /* 0x000fc80008400000 */
[----:B--2---:R-:W-:-:S05]  /*3dbb0*/  FFMA R33, R41, UR61, R33 ;  /* 0x0000003d29217c23 */ /* 0x004fca0008000021 */
        /* <DEDUP_REMOVED lines=16> */
[----:B------:R-:W-:-:S03]  /*3dcc0*/  LOP3.LUT R31, R31, 0xffffffbf, RZ, 0xc0, !PT ;  /* 0xffffffbf1f1f7812 */ /* 0x000fc600078ec0ff */
[----:B------:R0:W-:Y:S01]  /*3dcd0*/  @!P2 STL.64 [R1+0x138], R40 ;  /* 0x000138280100a387 */ /* 0x0001e20000100a00 */
[----:B------:R-:W-:Y:S02]  /*3dce0*/  @P2 LOP3.LUT R31, R31, 0x40, RZ, 0xfc, !PT ;  /* 0x000000401f1f2812 */ /* 0x000fe400078efcff */
[----:B------:R-:W-:Y:S01]  /*3dcf0*/  ISETP.LT.OR P2, PT, R26, 0xca, !P6 ;  /* 0x000000ca1a00780c */ /* 0x000fe20007741670 */
[----:B0-----:R-:W4:Y:S01]  /*3dd00*/  LDL.LU R41, [R1+0x558] ;  /* 0x0005580001297983 */ /* 0x001f220000300800 */
[----:B--2---:R-:W-:-:S04]  /*3dd10*/  LOP3.LUT R33, R33, 0xff, RZ, 0xc0, !PT ;  /* 0x000000ff21217812 */ /* 0x004fc800078ec0ff */
[----:B------:R-:W-:-:S05]  /*3dd20*/  F2FP.F16.E4M3.UNPACK_B R33, R33 ;  /* 0x00000021ff21723e */ /* 0x000fca00020006ff */
[----:B------:R-:W-:-:S05]  /*3dd30*/  HADD2.F32 R33, -RZ, R33.H0_H0 ;  /* 0x20000021ff217230 */ /* 0x000fca0000004100 */
[----:B------:R-:W-:-:S04]  /*3dd40*/  FMUL R33, R33, UR12 ;  /* 0x0000000c21217c20 */ /* 0x000fc80008400000 */
[----:B---3--:R-:W-:Y:S01]  /*3dd50*/  FFMA R33, R66, UR61, R33 ;  /* 0x0000003d42217c23 */ /* 0x008fe20008000021 */
[----:B------:R-:W-:Y:S01]  /*3dd60*/  ISETP.LT.OR P3, PT, R26, 0xd1, !P6 ;  /* 0x000000d11a00780c */ /* 0x000fe20007761670 */
        /* <DEDUP_REMOVED lines=19> */
[----:B------:R-:W-:Y:S01]  /*3dea0*/  PRMT R33, RZ, 0x7610, R33 ;  /* 0x00007610ff217816 */ /* 0x000fe20000000021 */
[----:B------:R-:W0:Y:S05]  /*3deb0*/  @!P3 LDC.64 R34, c[0x0][0x5c0] ;  /* 0x00017000ff22bb82 */ /* 0x000e2a0000000a00 */
[----:B------:R-:W3:Y:S01]  /*3dec0*/  @!P1 LDG.E.U8 R33, desc[UR8][R20.64+0x21] ;  /* 0x0000210814219981 */ /* 0x000ee2000c1e1100 */
[----:B------:R-:W-:Y:S02]  /*3ded0*/  @!P3 IMAD.MOV.U32 R36, RZ, RZ, R8 ;  /* 0x000000ffff24b224 */ /* 0x000fe400078e0008 */
[----:B------:R-:W-:Y:S01]  /*3dee0*/  @!P3 IMAD.MOV.U32 R37, RZ, RZ, R27 ;  /* 0x000000ffff25b224 */ /* 0x000fe200078e001b */
[----:B------:R-:W-:Y:S01]  /*3def0*/  LOP3.LUT P5, RZ, R0, 0x800, RZ, 0xc0, !PT ;  /* 0x0000080000ff7812 */ /* 0x000fe200078ac0ff */
[----:B------:R-:W-:Y:S01]  /*3df00*/  @!P3 IMAD.WIDE.U32 R36, R6, 0x180, R36 ;  /* 0x000001800624b825 */ /* 0x000fe200078e0024 */
[----:B------:R0:W-:Y:S01]  /*3df10*/  @!P2 STL.64 [R1+0x120], R42 ;  /* 0x0001202a0100a387 */ /* 0x0001e20000100a00 */
        /* <DEDUP_REMOVED lines=15> */
[----:B------:R-:W-:-:S04]  /*3e010*/  @P2 LOP3.LUT R31, R31, 0x10, RZ, 0xfc, !PT ;  /* 0x000000101f1f2812 */ /* 0x000fc800078efcff */
[----:B------:R-:W-:Y:S01]  /*3e020*/  LOP3.LUT R31, R31, 0xffffbfff, RZ, 0xc0, !PT ;  /* 0xffffbfff1f1f7812 */ /* 0x000fe200078ec0ff */
[----:B------:R0:W-:Y:S03]  /*3e030*/  @!P3 STL.64 [R1+0x128], R42 ;  /* 0x0001282a0100b387 */ /* 0x0001e60000100a00 */
[----:B------:R-:W-:Y:S02]  /*3e040*/  @P3 LOP3.LUT R31, R31, 0x4000, RZ, 0xfc, !PT ;  /* 0x000040001f1f3812 */ /* 0x000fe400078efcff */
        /* <DEDUP_REMOVED lines=11> */
[----:B--2---:R-:W-:Y:S01]  /*3e100*/  FFMA R38, R66, UR61, R33 ;  /* 0x0000003d42267c23 */ /* 0x004fe20008000021 */
[----:B------:R-:W-:Y:S01]  /*3e110*/  @!P3 IMAD R33, R7, 0x180, RZ ;  /* 0x000001800721b824 */ /* 0x000fe200078e02ff */
[----:B------:R-:W2:Y:S03]  /*3e120*/  LDL.LU R66, [R1+0x564] ;  /* 0x0005640001427983 */ /* 0x000ea60000300800 */
[----:B------:R-:W-:Y:S01]  /*3e130*/  @!P3 IMAD.IADD R33, R37, 0x1, R33 ;  /* 0x000000012521b824 */ /* 0x000fe200078e0221 */
[----:B------:R-:W-:-:S04]  /*3e140*/  F2FP.SATFINITE.E4M3.F32.PACK_AB_MERGE_C R38, RZ, R38, RZ ;  /* 0x00000026ff26723e */ /* 0x000fc800048070ff */
[----:B------:R-:W-:Y:S02]  /*3e150*/  @!P3 IADD3.X R43, R33, UR10, R35, P1, P4 ;  /* 0x0000000a212bbc10 */ /* 0x000fe40008fe8423 */
[----:B------:R-:W-:Y:S01]  /*3e160*/  PRMT R33, RZ, 0x7610, R33 ;  /* 0x00007610ff217816 */ /* 0x000fe20000000021 */
[----:B------:R0:W-:Y:S05]  /*3e170*/  @!P5 STG.E.U8 desc[UR8][R64.64+0x20], R38 ;  /* 0x000020264000d986 */ /* 0x0001ea000c101108 */
[----:B------:R-:W4:Y:S01]  /*3e180*/  @!P2 LDG.E.U8 R33, desc[UR8][R22.64+0x21] ;  /* 0x000021081621a981 */ /* 0x000f22000c1e1100 */
[----:B------:R-:W-:-:S13]  /*3e190*/  ISETP.LT.OR P1, PT, R26, 0x29, !P0 ;  /* 0x000000291a00780c */ /* 0x000fda0004721670 */
[----:B------:R-:W0:Y:S01]  /*3e1a0*/  @!P1 LDC.64 R34, c[0x0][0x5c0] ;  /* 0x00017000ff229b82 */ /* 0x000e220000000a00 */
[----:B------:R-:W-:Y:S02]  /*3e1b0*/  @!P1 IMAD.MOV.U32 R36, RZ, RZ, R8 ;  /* 0x000000ffff249224 */ /* 0x000fe400078e0008 */
[----:B------:R-:W-:Y:S02]  /*3e1c0*/  @!P1 IMAD.MOV.U32 R37, RZ, RZ, R27 ;  /* 0x000000ffff259224 */ /* 0x000fe400078e001b */
[----:B------:R-:W-:-:S03]  /*3e1d0*/  @!P1 IMAD.WIDE.U32 R36, R6, 0x180, R36 ;  /* 0x0000018006249825 */ /* 0x000fc600078e0024 */
[----:B0-----:R-:W-:Y:S02]  /*3e1e0*/  @!P1 IADD3 R38, P4, R36, R34, RZ ;  /* 0x0000002224269210 */ /* 0x001fe40007f9e0ff */
[----:B----4-:R-:W-:-:S04]  /*3e1f0*/  LOP3.LUT R33, R33, 0xff, RZ, 0xc0, !PT ;  /* 0x000000ff21217812 */ /* 0x010fc800078ec0ff */
[----:B------:R-:W-:-:S05]  /*3e200*/  F2FP.F16.E4M3.UNPACK_B R33, R33 ;  /* 0x00000021ff21723e */ /* 0x000fca00020006ff */
[----:B------:R-:W-:-:S05]  /*3e210*/  HADD2.F32 R33, -RZ, R33.H0_H0 ;  /* 0x20000021ff217230 */ /* 0x000fca0000004100 */
[----:B------:R-:W-:-:S04]  /*3e220*/  FMUL R33, R33, UR12 ;  /* 0x0000000c21217c20 */ /* 0x000fc80008400000 */
[----:B---3--:R-:W-:-:S05]  /*3e230*/  FFMA R33, R41, UR61, R33 ;  /* 0x0000003d29217c23 */ /* 0x008fca0008000021 */
[----:B------:R-:W-:-:S05]  /*3e240*/  F2FP.SATFINITE.E4M3.F32.PACK_AB_MERGE_C R33, RZ, R33, RZ ;  /* 0x00000021ff21723e */ /* 0x000fca00048070ff */
[----:B------:R0:W-:Y:S01]  /*3e250*/  @!P2 STG.E.U8 desc[UR8][R58.64+0x21], R33 ;  /* 0x000021213a00a986 */ /* 0x0001e2000c101108 */
[----:B------:R-:W-:Y:S01]  /*3e260*/  ISETP.LT.OR P2, PT, R26, 0xd9, !P6 ;  /* 0x000000d91a00780c */ /* 0x000fe20007741670 */
[----:B0-----:R-:W-:-:S05]  /*3e270*/  @!P1 IMAD R33, R7, 0x180, RZ ;  /* 0x0000018007219824 */ /* 0x001fca00078e02ff */
[----:B------:R-:W-:-:S07]  /*3e280*/  @!P1 IADD3.X R39, R35, R37, R33, P4, !PT ;  /* 0x0000002523279210 */ /* 0x000fce00027fe421 */
        /* <DEDUP_REMOVED lines=9> */
[----:B------:R-:W3:Y:S01]  /*3e320*/  @!P1 LDG.E.U8 R33, desc[UR8][R20.64+0x28] ;  /* 0x0000280814219981 */ /* 0x000ee2000c1e1100 */
[----:B------:R-:W-:-:S03]  /*3e330*/  ISETP.LT.OR P6, PT, R26, 0xda, !P6 ;  /* 0x000000da1a00780c */ /* 0x000fc600077c1670 */
[----:B------:R-:W-:Y:S04]  /*3e340*/  @!P3 STL.64 [R1+0x118], R42 ;  /* 0x0001182a0100b387 */ /* 0x000fe80000100a00 */
[----:B------:R0:W-:Y:S04]  /*3e350*/  @!P2 STL.64 [R1+0x110], R40 ;  /* 0x000110280100a387 */ /* 0x0001e80000100a00 */
[----:B0-----:R-:W4:Y:S01]  /*3e360*/  LDL.LU R41, [R1+0x568] ;  /* 0x0005680001297983 */ /* 0x001f220000300800 */
        /* <DEDUP_REMOVED lines=27> */
[----:B------:R-:W-:-:S04]  /*3e520*/  @P3 LOP3.LUT R31, R31, 0x1000, RZ, 0xfc, !PT ;  /* 0x000010001f1f3812 */ /* 0x000fc800078efcff */
[----:B------:R-:W-:-:S04]  /*3e530*/  LOP3.LUT R31, R31, 0xfffff7ff, RZ, 0xc0, !PT ;  /* 0xfffff7ff1f1f7812 */ /* 0x000fc800078ec0ff */
[----:B------:R-:W-:Y:S02]  /*3e540*/  @P2 LOP3.LUT R31, R31, 0x800, RZ, 0xfc, !PT ;  /* 0x000008001f1f2812 */ /* 0x000fe400078efcff */
[----:B------:R-:W-:Y:S02]  /*3e550*/  LOP3.LUT P2, RZ, R0, 0x400, RZ, 0xc0, !PT ;  /* 0x0000040000ff7812 */ /* 0x000fe4000784c0ff */
[----:B---3--:R-:W-:-:S04]  /*3e560*/  LOP3.LUT R33, R33, 0xff, RZ, 0xc0, !PT ;  /* 0x000000ff21217812 */ /* 0x008fc800078ec0ff */
[----:B------:R-:W-:-:S05]  /*3e570*/  F2FP.F16.E4M3.UNPACK_B R33, R33 ;  /* 0x00000021ff21723e */ /* 0x000fca00020006ff */
[----:B------:R-:W-:-:S05]  /*3e580*/  HADD2.F32 R33, -RZ, R33.H0_H0 ;  /* 0x20000021ff217230 */ /* 0x000fca0000004100 */
[----:B------:R-:W-:-:S04]  /*3e590*/  FMUL R33, R33, UR12 ;  /* 0x0000000c21217c20 */ /* 0x000fc80008400000 */
[----:B----4-:R-:W-:-:S05]  /*3e5a0*/  FFMA R33, R41, UR61, R33 ;  /* 0x0000003d29217c23 */ /* 0x010fca0008000021 */
[----:B------:R-:W-:-:S05]  /*3e5b0*/  F2FP.SATFINITE.E4M3.F32.PACK_AB_MERGE_C R33, RZ, R33, RZ ;  /* 0x00000021ff21723e */ /* 0x000fca00048070ff */
[----:B------:R0:W-:Y:S02]  /*3e5c0*/  @!P1 STG.E.U8 desc[UR8][R38.64+0x29], R33 ;  /* 0x0000292126009986 */ /* 0x0001e4000c101108 */
[----:B0-----:R-:W-:-:S06]  /*3e5d0*/  PRMT R33, RZ, 0x7610, R33 ;  /* 0x00007610ff217816 */ /* 0x001fcc0000000021 */
[----:B------:R-:W3:Y:S01]  /*3e5e0*/  @!P2 LDG.E.U8 R33, desc[UR8][R22.64+0x28] ;  /* 0x000028081621a981 */ /* 0x000ee2000c1e1100 */
[C---:B------:R-:W-:Y:S02]  /*3e5f0*/  LOP3.LUT P3, RZ, R28.reuse, 0x1000, RZ, 0xc0, !PT ;  /* 0x000010001cff7812 */ /* 0x040fe4000786c0ff */
[----:B------:R-:W-:-:S04]  /*3e600*/  LOP3.LUT R28, R28, 0xffffffbf, RZ, 0xc0, !PT ;  /* 0xffffffbf1c1c7812 */ /* 0x000fc800078ec0ff */
[----:B------:R-:W-:Y:S02]  /*3e610*/  @P0 LOP3.LUT R28, R28, 0x40, RZ, 0xfc, !PT ;  /* 0x000000401c1c0812 */ /* 0x000fe400078efcff */
[----:B------:R-:W-:Y:S01]  /*3e620*/  LOP3.LUT P0, RZ, R0, 0x200, RZ, 0xc0, !PT ;  /* 0x0000020000ff7812 */ /* 0x000fe2000780c0ff */
[----:B------:R-:W-:Y:S04]  /*3e630*/  @!P6 STL.64 [R1+0x108], R42 ;  /* 0x0001082a0100e387 */ /* 0x000fe80000100a00 */
[----:B------:R-:W4:Y:S01]  /*3e640*/  LDL.LU R67, [R1+0x570] ;  /* 0x0005700001437983 */ /* 0x000f220000300800 */
[----:B------:R-:W-:-:S04]  /*3e650*/  LOP3.LUT R31, R31, 0xfffffdff, RZ, 0xc0, !PT ;  /* 0xfffffdff1f1f7812 */ /* 0x000fc800078ec0ff */
[----:B------:R-:W-:Y:S02]  /*3e660*/  @P6 LOP3.LUT R31, R31, 0x200, RZ, 0xfc, !PT ;  /* 0x000002001f1f6812 */ /* 0x000fe400078efcff */
[----:B------:R-:W-:-:S13]  /*3e670*/  ISETP.LT.OR P6, PT, R26, 0x31, !P3 ;  /* 0x000000311a00780c */ /* 0x000fda0005fc1670 */
[----:B------:R-:W0:Y:S01]  /*3e680*/  @!P6 LDC.64 R34, c[0x0][0x5c0] ;  /* 0x00017000ff22eb82 */ /* 0x000e220000000a00 */
[----:B------:R-:W-:Y:S02]  /*3e690*/  ISETP.LT.OR P5, PT, R26, 0x32, !P3 ;  /* 0x000000321a00780c */ /* 0x000fe40005fa1670 */
[----:B---3--:R-:W-:-:S04]  /*3e6a0*/  LOP3.LUT R33, R33, 0xff, RZ, 0xc0, !PT ;  /* 0x000000ff21217812 */ /* 0x008fc800078ec0ff */
[----:B------:R-:W-:-:S05]  /*3e6b0*/  F2FP.F16.E4M3.UNPACK_B R33, R33 ;  /* 0x00000021ff21723e */ /* 0x000fca00020006ff */
[----:B------:R-:W-:-:S05]  /*3e6c0*/  HADD2.F32 R33, -RZ, R33.H0_H0 ;  /* 0x20000021ff217230 */ /* 0x000fca0000004100 */
[----:B------:R-:W-:-:S04]  /*3e6d0*/  FMUL R33, R33, UR12 ;  /* 0x0000000c21217c20 */ /* 0x000fc80008400000 */
[----:B--2---:R-:W-:Y:S01]  /*3e6e0*/  FFMA R33, R66, UR61, R33 ;  /* 0x0000003d42217c23 */ /* 0x004fe20008000021 */
[----:B0-----:R-:W-:Y:S01]  /*3e6f0*/  @!P6 IADD3 R40, P1, P4, R8, UR11, R34 ;  /* 0x0000000b0828ec10 */ /* 0x001fe2000fc3e022 */
[----:B------:R-:W2:Y:S03]  /*3e700*/  LDL.LU R66, [R1+0x574] ;  /* 0x0005740001427983 */ /* 0x000ea60000300800 */
[----:B------:R-:W-:-:S05]  /*3e710*/  F2FP.SATFINITE.E4M3.F32.PACK_AB_MERGE_C R33, RZ, R33, RZ ;  /* 0x00000021ff21723e */ /* 0x000fca00048070ff */
[----:B------:R0:W-:Y:S02]  /*3e720*/  @!P2 STG.E.U8 desc[UR8][R60.64+0x28], R33 ;  /* 0x000028213c00a986 */ /* 0x0001e4000c101108 */
[----:B0-----:R-:W-:-:S06]  /*3e730*/  PRMT R33, RZ, 0x7610, R33 ;  /* 0x00007610ff217816 */ /* 0x001fcc0000000021 */
[----:B------:R-:W3:Y:S01]  /*3e740*/  @!P0 LDG.E.U8 R33, desc[UR8][R22.64+0x29] ;  /* 0x0000290816218981 */ /* 0x000ee2000c1e1100 */
[----:B------:R-:W-:Y:S02]  /*3e750*/  @!P6 IADD3.X R41, R27, UR10, R35, P1, P4 ;  /* 0x0000000a1b29ec10 */ /* 0x000fe40008fe8423 */
[----:B------:R-:W0:Y:S01]  /*3e760*/  @!P5 LDC.64 R34, c[0x0][0x5c0] ;  /* 0x00017000ff22db82 */ /* 0x000e220000000a00 */
[----:B------:R-:W-:-:S04]  /*3e770*/  LOP3.LUT R28, R28, 0xfffffbff, RZ, 0xc0, !PT ;  /* 0xfffffbff1c1c7812 */ /* 0x000fc800078ec0ff */
[----:B------:R-:W-:Y:S02]  /*3e780*/  @P5 LOP3.LUT R28, R28, 0x400, RZ, 0xfc, !PT ;  /* 0x000004001c1c5812 */ /* 0x000fe400078efcff */
[----:B0-----:R-:W-:-:S04]  /*3e790*/  @!P5 IADD3 R36, P1, P4, R8, UR11, R34 ;  /* 0x0000000b0824dc10 */ /* 0x001fc8000fc3e022 */
[----:B------:R-:W-:Y:S02]  /*3e7a0*/  @!P5 IADD3.X R37, R27, UR10, R35, P1, P4 ;  /* 0x0000000a1b25dc10 */ /* 0x000fe40008fe8423 */
[----:B------:R-:W-:-:S13]  /*3e7b0*/  ISETP.LT.OR P5, PT, R26, 0x39, !P3 ;  /* 0x000000391a00780c */ /* 0x000fda0005fa1670 */
[----:B------:R-:W0:Y:S02]  /*3e7c0*/  @!P5 LDC.64 R34, c[0x0][0x5c0] ;  /* 0x00017000ff22db82 */ /* 0x000e240000000a00 */
[----:B0-----:R-:W-:-:S04]  /*3e7d0*/  @!P5 IADD3 R52, P1, P4, R8, UR11, R34 ;  /* 0x0000000b0834dc10 */ /* 0x001fc8000fc3e022 */
[----:B------:R-:W-:Y:S02]  /*3e7e0*/  @!P5 IADD3.X R53, R27, UR10, R35, P1, P4 ;  /* 0x0000000a1b35dc10 */ /* 0x000fe40008fe8423 */
[----:B------:R-:W-:-:S13]  /*3e7f0*/  ISETP.LT.OR P5, PT, R26, 0x3a, !P3 ;  /* 0x0000003a1a00780c */ /* 0x000fda0005fa1670 */
[----:B------:R-:W0:Y:S02]  /*3e800*/  @!P5 LDC.64 R34, c[0x0][0x5c0] ;  /* 0x00017000ff22db82 */ /* 0x000e240000000a00 */
        /* <DEDUP_REMOVED lines=10> */
[----:B------:R-:W-:-:S04]  /*3e8b0*/  ISETP.GE.AND P0, PT, R5, 0x1, PT ;  /* 0x000000010500780c */ /* 0x000fc80003f06270 */
[----:B------:R-:W-:Y:S02]  /*3e8c0*/  ISETP.LT.OR P1, PT, R26, 0x31, !P0 ;  /* 0x000000311a00780c */ /* 0x000fe40004721670 */
[----:B0-----:R-:W-:-:S11]  /*3e8d0*/  PRMT R33, RZ, 0x7610, R33 ;  /* 0x00007610ff217816 */ /* 0x001fd60000000021 */
        /* <DEDUP_REMOVED lines=16> */
[----:B0-----:R-:W-:-:S05]  /*3e9e0*/  @!P1 IADD3 R34, P4, R8, R34, RZ ;  /* 0x0000002208229210 */ /* 0x001fca0007f9e0ff */
[----:B------:R-:W-:Y:S01]  /*3e9f0*/  @!P1 IMAD.X R35, R27, 0x1, R35, P4 ;  /* 0x000000011b239824 */ /* 0x000fe200020e0623 */
        /* <DEDUP_REMOVED lines=10> */
[----:B0-----:R-:W-:-:S06]  /*3eaa0*/  PRMT R33, RZ, 0x7610, R33 ;  /* 0x00007610ff217816 */ /* 0x001fcc0000000021 */
[----:B------:R-:W4:Y:S01]  /*3eab0*/  @!P6 LDG.E.U8 R33, desc[UR8][R10.64+0x30] ;  /* 0x000030080a21e981 */ /* 0x000f22000c1e1100 */
[----:B------:R-:W-:-:S13]  /*3eac0*/  ISETP.LT.OR P1, PT, R26, 0x31, !P2 ;  /* 0x000000311a00780c */ /* 0x000fda0005721670 */
[----:B------:R-:W0:Y:S02]  /*3ead0*/  @!P1 LDC.64 R34, c[0x0][0x5c0] ;  /* 0x00017000ff229b82 */ /* 0x000e240000000a00 */
[----:B0-----:R-:W-:-:S04]  /*3eae0*/  @!P1 IADD3 R42, P5, P4, R8, UR16, R34 ;  /* 0x00000010082a9c10 */ /* 0x001fc8000fcbe022 */
[----:B------:R-:W-:Y:S02]  /*3eaf0*/  @!P1 IADD3.X R43, R27, UR15, R35, P5, P4 ;  /* 0x0000000f1b2b9c10 */ /* 0x000fe4000afe8423 */
[----:B------:R-:W-:-:S13]  /*3eb00*/  ISETP.LT.OR P4, PT, R26, 0x32, !P2 ;  /* 0x000000321a00780c */ /* 0x000fda0005781670 */
[----:B------:R-:W0:Y:S01]  /*3eb10*/  @!P4 LDC.64 R34, c[0x0][0x5c0] ;  /* 0x00017000ff22cb82 */ /* 0x000e220000000a00 */
[----:B------:R-:W-:Y:S02]  /*3eb20*/  @P1 LOP3.LUT R28, R28, 0x200, RZ, 0xfc, !PT ;  /* 0x000002001c1c1812 */ /* 0x000fe400078efcff */
[----:B0-----:R-:W-:-:S04]  /*3eb30*/  @!P4 IADD3 R38, P5, P1, R8, UR16, R34 ;  /* 0x000000100826cc10 */ /* 0x001fc8000f9be022 */
[----:B------:R-:W-:Y:S02]  /*3eb40*/  @!P4 IADD3.X R39, R27, UR15, R35, P5, P1 ;  /* 0x0000000f1b27cc10 */ /* 0x000fe4000afe2423 */
[----:B------:R-:W-:-:S13]  /*3eb50*/  ISETP.LT.OR P5, PT, R26, 0x39, !P2 ;  /* 0x000000391a00780c */ /* 0x000fda00057a1670 */
[----:B------:R-:W0:Y:S01]  /*3eb60*/  @!P5 LDC.64 R34, c[0x0][0x5c0] ;  /* 0x00017000ff22db82 */ /* 0x000e220000000a00 */
        /* <DEDUP_REMOVED lines=8> */
[----:B0-----:R-:W-:-:S04]  /*3ebf0*/  @!P5 IADD3 R50, P1, P6, R8, UR16, R34 ;  /* 0x000000100832dc10 */ /* 0x001fc8000fe3e022 */
[----:B------:R-:W-:Y:S02]  /*3ec00*/  @!P5 IADD3.X R51, R27, UR15, R35, P1, P6 ;  /* 0x0000000f1b33dc10 */ /* 0x000fe40008fec423 */
[----:B------:R-:W-:Y:S02]  /*3ec10*/  LOP3.LUT P5, RZ, R28, 0x400, RZ, 0xc0, !PT ;  /* 0x000004001cff7812 */ /* 0x000fe400078ac0ff */
[----:B-1----:R-:W-:-:S11]  /*3ec20*/  PRMT R33, RZ, 0x7610, R33 ;  /* 0x00007610ff217816 */ /* 0x002fd60000000021 */
[----:B------:R-:W4:Y:S01]  /*3ec30*/  @!P5 LDG.E.U8 R33, desc[UR8][R10.64+0x31] ;  /* 0x000031080a21d981 */ /* 0x000f22000c1e1100 */
[----:B------:R-:W-:-:S13]  /*3ec40*/  ISETP.LT.OR P1, PT, R26, 0x3a, !P2 ;  /* 0x0000003a1a00780c */ /* 0x000fda0005721670 */
[----:B------:R-:W0:Y:S01]  /*3ec50*/  @!P1 LDC.64 R34, c[0x0][0x5c0] ;  /* 0x00017000ff229b82 */ /* 0x000e220000000a00 */
        /* <DEDUP_REMOVED lines=8> */
[----:B0-----:R-:W-:-:S04]  /*3ece0*/  @!P1 IADD3 R44, P5, P6, R8, UR16, R34 ;  /* 0x00000010082c9c10 */ /* 0x001fc8000febe022 */
[----:B------:R-:W-:Y:S02]  /*3ecf0*/  @!P1 IADD3.X R45, R27, UR15, R35, P5, P6 ;  /* 0x0000000f1b2d9c10 */ /* 0x000fe4000afec423 */
[----:B------:R-:W-:Y:S02]  /*3ed00*/  ISETP.LT.OR P5, PT, R26, 0x39, !P0 ;  /* 0x000000391a00780c */ /* 0x000fe400047a1670 */
[----:B-1----:R-:W-:-:S11]  /*3ed10*/  PRMT R33, RZ, 0x7610, R33 ;  /* 0x00007610ff217816 */ /* 0x002fd60000000021 */
        /* <DEDUP_REMOVED lines=19> */
[----:B------:R-:W-:Y:S02]  /*3ee50*/  LOP3.LUT R28, R28, 0xfffffeff, RZ, 0xc0, !PT ;  /* 0xfffffeff1c1c7812 */ /* 0x000fe400078ec0ff */
[----:B------:R-:W-:Y:S02]  /*3ee60*/  ISETP.GE.AND P0, PT, R5, 0x101, PT ;  /* 0x000001010500780c */ /* 0x000fe40003f06270 */
[----:B----4-:R-:W-:-:S04]  /*3ee70*/  LOP3.LUT R33, R33, 0xff, RZ, 0xc0, !PT ;  /* 0x000000ff21217812 */ /* 0x010fc800078ec0ff */
[----:B------:R-:W-:-:S05]  /*3ee80*/  F2FP.F16.E4M3.UNPACK_B R33, R33 ;  /* 0x00000021ff21723e */ /* 0x000fca00020006ff */
[----:B------:R-:W-:-:S05]  /*3ee90*/  HADD2.F32 R33, -RZ, R33.H0_H0 ;  /* 0x20000021ff217230 */ /* 0x000fca0000004100 */
[----:B------:R-:W-:-:S04]  /*3eea0*/  FMUL R33, R33, UR12 ;  /* 0x0000000c21217c20 */ /* 0x000fc80008400000 */
[----:B---3--:R-:W-:Y:S01]  /*3eeb0*/  FFMA R33, R67, UR61, R33 ;  /* 0x0000003d43217c23 */ /* 0x008fe20008000021 */
[----:B------:R-:W-:Y:S01]  /*3eec0*/  @P2 LOP3.LUT R28, R28, 0x100, RZ, 0xfc, !PT ;  /* 0x000001001c1c2812 */ /* 0x000fe200078efcff */
[----:B------:R-:W3:Y:S03]  /*3eed0*/  LDL.LU R67, [R1+0x590] ;  /* 0x0005900001437983 */ /* 0x000ee60000300800 */
[----:B------:R-:W-:-:S05]  /*3eee0*/  F2FP.SATFINITE.E4M3.F32.PACK_AB_MERGE_C R33, RZ, R33, RZ ;  /* 0x00000021ff21723e */ /* 0x000fca00048070ff */
[----:B------:R0:W-:Y:S02]  /*3eef0*/  @!P5 STG.E.U8 desc[UR8][R34.64+0x39], R33 ;  /* 0x000039212200d986 */ /* 0x0001e4000c101108 */
[----:B0-----:R-:W-:-:S06]  /*3ef00*/  PRMT R33, RZ, 0x7610, R33 ;  /* 0x00007610ff217816 */ /* 0x001fcc0000000021 */
[----:B------:R-:W4:Y:S01]  /*3ef10*/  @!P1 LDG.E.U8 R33, desc[UR8][R10.64+0x38] ;  /* 0x000038080a219981 */ /* 0x000f22000c1e1100 */
[----:B------:R-:W-:-:S13]  /*3ef20*/  ISETP.LT.OR P2, PT, R26, 0x31, !P0 ;  /* 0x000000311a00780c */ /* 0x000fda0004741670 */
[----:B------:R-:W0:Y:S01]  /*3ef30*/  @!P2 LDC.64 R34, c[0x0][0x5c0] ;  /* 0x00017000ff22ab82 */ /* 0x000e220000000a00 */
[----:B------:R-:W-:-:S04]  /*3ef40*/  LOP3.LUT R0, R0, 0xffffffbf, RZ, 0xc0, !PT ;  /* 0xffffffbf00007812 */ /* 0x000fc800078ec0ff */
[----:B------:R-:W-:Y:S02]  /*3ef50*/  @P2 LOP3.LUT R0, R0, 0x40, RZ, 0xfc, !PT ;  /* 0x0000004000002812 */ /* 0x000fe400078efcff */
[----:B0-----:R-:W-:-:S04]  /*3ef60*/  @!P2 IADD3 R46, P5, P6, R8, UR14, R34 ;  /* 0x0000000e082eac10 */ /* 0x001fc8000febe022 */
[----:B------:R-:W-:Y:S02]  /*3ef70*/  @!P2 IADD3.X R47, R27, UR13, R35, P5, P6 ;  /* 0x0000000d1b2fac10 */ /* 0x000fe4000afec423 */
[----:B------:R-:W-:-:S13]  /*3ef80*/  ISETP.LT.OR P2, PT, R26, 0x32, !P0 ;  /* 0x000000321a00780c */ /* 0x000fda0004741670 */
[----:B------:R-:W0:Y:S01]  /*3ef90*/  @!P2 LDC.64 R34, c[0x0][0x5c0] ;  /* 0x00017000ff22ab82 */ /* 0x000e220000000a00 */
[----:B------:R-:W-:-:S04]  /*3efa0*/  LOP3.LUT R0, R0, 0xfffffffd, RZ, 0xc0, !PT ;  /* 0xfffffffd00007812 */ /* 0x000fc800078ec0ff */
[----:B------:R-:W-:Y:S02]  /*3efb0*/  @P2 LOP3.LUT R0, R0, 0x2, RZ, 0xfc, !PT ;  /* 0x0000000200002812 */ /* 0x000fe400078efcff */
        /* <DEDUP_REMOVED lines=12> */
[----:B0-----:R-:W-:-:S06]  /*3f080*/  PRMT R33, RZ, 0x7610, R33 ;  /* 0x00007610ff217816 */ /* 0x001fcc0000000021 */
[----:B------:R-:W4:Y:S01]  /*3f090*/  @!P2 LDG.E.U8 R33, desc[UR8][R10.64+0x39] ;  /* 0x000039080a21a981 */ /* 0x000f22000c1e1100 */
[----:B------:R-:W-:-:S13]  /*3f0a0*/  ISETP.LT.OR P1, PT, R26, 0x39, !P0 ;  /* 0x000000391a00780c */ /* 0x000fda0004721670 */
[----:B------:R-:W0:Y:S01]  /*3f0b0*/  @!P1 LDC.64 R34, c[0x0][0x5c0] ;  /* 0x00017000ff229b82 */ /* 0x000e220000000a00 */
[----:B------:R-:W-:Y:S02]  /*3f0c0*/  @P1 LOP3.LUT R0, R0, 0x8, RZ, 0xfc, !PT ;  /* 0x0000000800001812 */ /* 0x000fe400078efcff */
[----:B0-----:R-:W-:-:S04]  /*3f0d0*/  @!P1 IADD3 R52, P5, P6, R8, UR14, R34 ;  /* 0x0000000e08349c10 */ /* 0x001fc8000febe022 */
[----:B------:R-:W-:Y:S02]  /*3f0e0*/  @!P1 IADD3.X R53, R27, UR13, R35, P5, P6 ;  /* 0x0000000d1b359c10 */ /* 0x000fe4000afec423 */
[----:B------:R-:W-:Y:S02]  /*3f0f0*/  LOP3.LUT P1, RZ, R28, 0x200, RZ, 0xc0, !PT ;  /* 0x000002001cff7812 */ /* 0x000fe4000782c0ff */
        /* <DEDUP_REMOVED lines=8> */
[----:B0-----:R-:W-:-:S06]  /*3f180*/  PRMT R33, RZ, 0x7610, R33 ;  /* 0x00007610ff217816 */ /* 0x001fcc0000000021 */
[----:B------:R-:W4:Y:S01]  /*3f190*/  @!P1 LDG.E.U8 R33, desc[UR8][R12.64+0x30] ;  /* 0x000030080c219981 */ /* 0x000f22000c1e1100 */
[----:B------:R-:W-:-:S13]  /*3f1a0*/  ISETP.LT.OR P0, PT, R26, 0x3a, !P0 ;  /* 0x0000003a1a00780c */ /* 0x000fda0004701670 */
[----:B------:R-:W0:Y:S01]  /*3f1b0*/  @!P0 LDC.64 R34, c[0x0][0x5c0] ;  /* 0x00017000ff228b82 */ /* 0x000e220000000a00 */
        /* <DEDUP_REMOVED lines=9> */
[----:B-1----:R-:W-:-:S06]  /*3f250*/  PRMT R33, RZ, 0x7610, R33 ;  /* 0x00007610ff217816 */ /* 0x002fcc0000000021 */
[----:B------:R-:W4:Y:S01]  /*3f260*/  @!P4 LDG.E.U8 R33, desc[UR8][R12.64+0x31] ;  /* 0x000031080c21c981 */ /* 0x000f22000c1e1100 */
[----:B0-----:R-:W-:-:S04]  /*3f270*/  @!P0 IADD3 R48, P5, P6, R8, UR14, R34 ;  /* 0x0000000e08308c10 */ /* 0x001fc8000febe022 */
[----:B------:R-:W-:Y:S02]  /*3f280*/  @!P0 IADD3.X R49, R27, UR13, R35, P5, P6 ;  /* 0x0000000d1b318c10 */ /* 0x000fe4000afec423 */
[----:B------:R-:W0:Y:S01]  /*3f290*/  @!P2 LDC.64 R34, c[0x0][0x5c0] ;  /* 0x00017000ff22ab82 */ /* 0x000e220000000a00 */
[----:B------:R-:W-:-:S04]  /*3f2a0*/  LOP3.LUT R28, R28, 0xffffff7f, RZ, 0xc0, !PT ;  /* 0xffffff7f1c1c7812 */ /* 0x000fc800078ec0ff */
[----:B------:R-:W-:Y:S02]  /*3f2b0*/  @P0 LOP3.LUT R28, R28, 0x80, RZ, 0xfc, !PT ;  /* 0x000000801c1c0812 */ /* 0x000fe400078efcff */
[----:B------:R-:W-:Y:S02]  /*3f2c0*/  ISETP.LT.OR P0, PT, R26, 0x42, !P3 ;  /* 0x000000421a00780c */ /* 0x000fe40005f01670 */
[----:B0-----:R-:W-:-:S04]  /*3f2d0*/  @!P2 IADD3 R58, P5, P6, R8, UR11, R34 ;  /* 0x0000000b083aac10 */ /* 0x001fc8000febe022 */
[----:B------:R-:W-:-:S07]  /*3f2e0*/  @!P2 IADD3.X R59, R27, UR10, R35, P5, P6 ;  /* 0x0000000a1b3bac10 */ /* 0x000fce000afec423 */
[----:B------:R-:W0:Y:S02]  /*3f2f0*/  @!P0 LDC.64 R34, c[0x0][0x5c0] ;  /* 0x00017000ff228b82 */ /* 0x000e240000000a00 */
[----:B0-----:R-:W-:-:S04]  /*3f300*/  @!P0 IADD3 R56, P1, P5, R8, UR11, R34 ;  /* 0x0000000b08388c10 */ /* 0x001fc8000fd3e022 */
[----:B------:R-:W-:Y:S02]  /*3f310*/  @!P0 IADD3.X R57, R27, UR10, R35, P1, P5 ;  /* 0x0000000a1b398c10 */ /* 0x000fe40008fea423 */
[----:B------:R-:W-:Y:S01]  /*3f320*/  ISETP.GE.AND P0, PT, R5, 0x89, PT ;  /* 0x000000890500780c */ /* 0x000fe20003f06270 */
[----:B------:R-:W-:Y:S01]  /*3f330*/  IMAD.U32 R34, RZ, RZ, UR11 ;  /* 0x0000000bff227e24 */ /* 0x000fe2000f8e00ff */
        /* <DEDUP_REMOVED lines=8> */
[----:B------:R-:W-:-:S13]  /*3f3c0*/  ISETP.LT.OR P4, PT, R26, 0x31, !P0 ;  /* 0x000000311a00780c */ /* 0x000fda0004781670 */
[----:B------:R-:W-:Y:S02]  /*3f3d0*/  @!P4 IADD3 R36, P1, P5, R34, UR16, R8 ;  /* 0x000000102224cc10 */ /* 0x000fe4000fd3e008 */
[----:B------:R-:W1:Y:S01]  /*3f3e0*/  @!P4 LDC.64 R34, c[0x0][0x5c0] ;  /* 0x00017000ff22cb82 */ /* 0x000e620000000a00 */
[----:B0-----:R-:W-:-:S05]  /*3f3f0*/  IMAD.U32 R33, RZ, RZ, UR10 ;  /* 0x0000000aff217e24 */ /* 0x001fca000f8e00ff */
[----:B------:R-:W-:Y:S02]  /*3f400*/  @!P4 IADD3.X R33, R33, UR15, R27, P1, P5 ;  /* 0x0000000f2121cc10 */ /* 0x000fe40008fea41b */
[----:B-1----:R-:W-:-:S05]  /*3f410*/  @!P4 IADD3 R34, P1, R36, R34, RZ ;  /* 0x000000222422c210 */ /* 0x002fca0007f3e0ff */
        /* <DEDUP_REMOVED lines=15> */
[----:B0-----:R-:W0:Y:S01]  /*3f510*/  @!P1 LDC.64 R36, c[0x0][0x5c0] ;  /* 0x00017000ff249b82 */ /* 0x001e220000000a00 */
[----:B------:R-:W-:-:S05]  /*3f520*/  IMAD.U32 R33, RZ, RZ, UR10 ;  /* 0x0000000aff217e24 */ /* 0x000fca000f8e00ff */
[----:B------:R-:W-:Y:S02]  /*3f530*/  @!P1 IADD3.X R33, R33, UR15, R27, P5, P6 ;  /* 0x0000000f21219c10 */ /* 0x000fe4000afec41b */
[----:B------:R-:W1:Y:S01]  /*3f540*/  @!P2 LDC.64 R34, c[0x0][0x5c0] ;  /* 0x00017000ff22ab82 */ /* 0x000e620000000a00 */
[----:B0-----:R-:W-:-:S05]  /*3f550*/  @!P1 IADD3 R36, P4, R38, R36, RZ ;  /* 0x0000002426249210 */ /* 0x001fca0007f9e0ff */
[----:B------:R-:W-:Y:S01]  /*3f560*/  @!P1 IMAD.X R37, R33, 0x1, R37, P4 ;  /* 0x0000000121259824 */ /* 0x000fe200020e0625 */
[----:B------:R-:W-:-:S06]  /*3f570*/  PRMT R33, RZ, 0x7610, R33 ;  /* 0x00007610ff217816 */ /* 0x000fcc0000000021 */
[----:B------:R-:W4:Y:S01]  /*3f580*/  @!P1 LDG.E.U8 R33, desc[UR8][R14.64+0x31] ;  /* 0x000031080e219981 */ /* 0x000f22000c1e1100 */
[----:B------:R-:W-:Y:S02]  /*3f590*/  LOP3.LUT R0, R0, 0xfffffbff, RZ, 0xc0, !PT ;  /* 0xfffffbff00007812 */ /* 0x000fe400078ec0ff */
[----:B-1----:R-:W-:Y:S02]  /*3f5a0*/  @!P2 IADD3 R60, P5, P6, R8, UR11, R34 ;  /* 0x0000000b083cac10 */ /* 0x002fe4000febe022 */
[----:B------:R-:W-:Y:S02]  /*3f5b0*/  @P2 LOP3.LUT R0, R0, 0x400, RZ, 0xfc, !PT ;  /* 0x0000040000002812 */ /* 0x000fe400078efcff */
[----:B------:R-:W-:Y:S02]  /*3f5c0*/  @!P2 IADD3.X R61, R27, UR10, R35, P5, P6 ;  /* 0x0000000a1b3dac10 */ /* 0x000fe4000afec423 */
[----:B------:R-:W-:-:S04]  /*3f5d0*/  LOP3.LUT P2, RZ, R28, 0x100, RZ, 0xc0, !PT ;  /* 0x000001001cff7812 */ /* 0x000fc8000784c0ff */
[----:B------:R-:W-:Y:S02]  /*3f5e0*/  ISETP.LT.OR P6, PT, R26, 0x39, !P2 ;  /* 0x000000391a00780c */ /* 0x000fe400057c1670 */
        /* <DEDUP_REMOVED lines=28> */
[----:B-1----:R-:W-:-:S11]  /*3f7b0*/  PRMT R33, RZ, 0x7610, R33 ;  /* 0x00007610ff217816 */ /* 0x002fd60000000021 */
[----:B------:R-:W4:Y:S01]  /*3f7c0*/  @!P6 LDG.E.U8 R33, desc[UR8][R12.64+0x39] ;  /* 0x000039080c21e981 */ /* 0x000f22000c1e1100 */
[----:B0-----:R-:W-:Y:S02]  /*3f7d0*/  @!P5 IADD3 R42, P1, P4, R8, UR16, R34 ;  /* 0x00000010082adc10 */ /* 0x001fe4000fc3e022 */
[----:B------:R-:W-:Y:S02]  /*3f7e0*/  @P5 LOP3.LUT R0, R0, 0x200, RZ, 0xfc, !PT ;  /* 0x0000020000005812 */ /* 0x000fe400078efcff */
[----:B------:R-:W-:Y:S02]  /*3f7f0*/  @!P5 IADD3.X R43, R27, UR15, R35, P1, P4 ;  /* 0x0000000f1b2bdc10 */ /* 0x000fe40008fe8423 */
[----:B------:R-:W-:-:S13]  /*3f800*/  ISETP.LT.OR P5, PT, R26, 0x42, !P2 ;  /* 0x000000421a00780c */ /* 0x000fda00057a1670 */
[----:B------:R-:W0:Y:S01]  /*3f810*/  @!P5 LDC.64 R34, c[0x0][0x5c0] ;  /* 0x00017000ff22db82 */ /* 0x000e220000000a00 */
[----:B------:R-:W-:-:S04]  /*3f820*/  LOP3.LUT R0, R0, 0xffffffef, RZ, 0xc0, !PT ;  /* 0xffffffef00007812 */ /* 0x000fc800078ec0ff */
[----:B------:R-:W-:Y:S02]  /*3f830*/  @P5 LOP3.LUT R0, R0, 0x10, RZ, 0xfc, !PT ;  /* 0x0000001000005812 */ /* 0x000fe400078efcff */
[----:B0-----:R-:W-:-:S04]  /*3f840*/  @!P5 IADD3 R38, P1, P4, R8, UR16, R34 ;  /* 0x000000100826dc10 */ /* 0x001fc8000fc3e022 */
[----:B------:R-:W-:Y:S02]  /*3f850*/  @!P5 IADD3.X R39, R27, UR15, R35, P1, P4 ;  /* 0x0000000f1b27dc10 */ /* 0x000fe40008fe8423 */
[----:B------:R-:W-:Y:S01]  /*3f860*/  ISETP.LT.OR P4, PT, R26, 0x39, !P0 ;  /* 0x000000391a00780c */ /* 0x000fe20004781670 */
[----:B------:R-:W-:-:S12]  /*3f870*/  IMAD.U32 R34, RZ, RZ, UR11 ;  /* 0x0000000bff227e24 */ /* 0x000fd8000f8e00ff */
[----:B------:R-:W-:Y:S02]  /*3f880*/  @!P4 IADD3 R36, P1, P5, R34, UR16, R8 ;  /* 0x000000102224cc10 */ /* 0x000fe4000fd3e008 */
        /* <DEDUP_REMOVED lines=9> */
[----:B-1----:R-:W-:-:S05]  /*3f920*/  IMAD.U32 R33, RZ, RZ, UR10 ;  /* 0x0000000aff217e24 */ /* 0x002fca000f8e00ff */
        /* <DEDUP_REMOVED lines=29> */
[----:B------:R-:W-:Y:S02]  /*3fb00*/  LOP3.LUT P5, RZ, R0, 0x40, RZ, 0xc0, !PT ;  /* 0x0000004000ff7812 */ /* 0x000fe400078ac0ff */
        /* <DEDUP_REMOVED lines=9> */
[----:B0-----:R-:W-:-:S06]  /*3fba0*/  PRMT R33, RZ, 0x7610, R33 ;  /* 0x00007610ff217816 */ /* 0x001fcc0000000021 */
[----:B------:R-:W4:Y:S01]  /*3fbb0*/  @!P5 LDG.E.U8 R33, desc[UR8][R16.64+0x30] ;  /* 0x000030081021d981 */ /* 0x000f22000c1e1100 */
[----:B------:R-:W-:-:S13]  /*3fbc0*/  ISETP.LT.OR P0, PT, R26, 0x4a, !P2 ;  /* 0x0000004a1a00780c */ /* 0x000fda0005701670 */
[----:B------:R-:W0:Y:S01]  /*3fbd0*/  @!P0 LDC.64 R34, c[0x0][0x5c0] ;  /* 0x00017000ff228b82 */ /* 0x000e220000000a00 */
[----:B------:R-:W-:Y:S02]  /*3fbe0*/  LOP3.LUT R0, R0, 0xfffffffe, RZ, 0xc0, !PT ;  /* 0xfffffffe00007812 */ /* 0x000fe400078ec0ff */
[----:B------:R-:W-:Y:S02]  /*3fbf0*/  LOP3.LUT R28, R28, 0xffffffdf, RZ, 0xc0, !PT ;  /* 0xffffffdf1c1c7812 */ /* 0x000fe400078ec0ff */
[----:B------:R-:W-:Y:S02]  /*3fc00*/  @P0 LOP3.LUT R0, R0, 0x1, RZ, 0xfc, !PT ;  /* 0x0000000100000812 */ /* 0x000fe400078efcff */
[----:B------:R-:W-:Y:S02]  /*3fc10*/  @P2 LOP3.LUT R28, R28, 0x20, RZ, 0xfc, !PT ;  /* 0x000000201c1c2812 */ /* 0x000fe400078efcff */
[----:B0-----:R-:W-:-:S04]  /*3fc20*/  @!P0 IADD3 R44, P1, P4, R8, UR16, R34 ;  /* 0x00000010082c8c10 */ /* 0x001fc8000fc3e022 */
[----:B------:R-:W-:Y:S02]  /*3fc30*/  @!P0 IADD3.X R45, R27, UR15, R35, P1, P4 ;  /* 0x0000000f1b2d8c10 */ /* 0x000fe40008fe8423 */
[----:B------:R-:W-:-:S04]  /*3fc40*/  ISETP.GE.AND P0, PT, R5, 0x101, PT ;  /* 0x000001010500780c */ /* 0x000fc80003f06270 */
        /* <DEDUP_REMOVED lines=11> */
[----:B-1----:R-:W-:-:S06]  /*3fd00*/  PRMT R33, RZ, 0x7610, R33 ;  /* 0x00007610ff217816 */ /* 0x002fcc0000000021 */
        /* <DEDUP_REMOVED lines=10> */
[----:B------:R-:W-:-:S04]  /*3fdb0*/  ISETP.GE.AND P2, PT, R5, 0x109, PT ;  /* 0x000001090500780c */ /* 0x000fc80003f46270 */
        /* <DEDUP_REMOVED lines=54> */
[----:B------:R-:W-:-:S04]  /*40120*/  ISETP.GE.AND P5, PT, R5, 0x101, PT ;  /* 0x000001010500780c */ /* 0x000fc80003fa6270 */
        /* <DEDUP_REMOVED lines=18> */
[----:B------:R-:W4:Y:S01]  /*40250*/  @!P0 LDG.E.U8 R33, desc[UR8][R16.64+0x39] ;  /* 0x0000390810218981 */ /* 0x000f22000c1e1100 */
[----:B------:R-:W-:Y:S02]  /*40260*/  @!P5 IADD3.X R73, R27, UR10, R35, P1, P4 ;  /* 0x0000000a1b49dc10 */ /* 0x000fe40008fe8423 */
[----:B------:R-:W-:-:S13]  /*40270*/  ISETP.LT.OR P5, PT, R26, 0x52, !P3 ;  /* 0x000000521a00780c */ /* 0x000fda0005fa1670 */
[----:B------:R-:W0:Y:S02]  /*40280*/  @!P5 LDC.64 R34, c[0x0][0x5c0] ;  /* 0x00017000ff22db82 */ /* 0x000e240000000a00 */
        /* <DEDUP_REMOVED lines=28> */
[----:B------:R-:W-:Y:S01]  /*40450*/  LOP3.LUT P0, RZ, R28, 0x40, RZ, 0xc0, !PT ;  /* 0x000000401cff7812 */ /* 0x000fe2000780c0ff */
[----:B------:R-:W2:Y:S03]  /*40460*/  LDL.LU R66, [R1+0x5d4] ;  /* 0x0005d40001427983 */ /* 0x000ea60000300800 */
[----:B------:R-:W-:Y:S01]  /*40470*/  F2FP.SATFINITE.E4M3.F32.PACK_AB_MERGE_C R37, RZ, R37, RZ ;  /* 0x00000025ff25723e */ /* 0x000fe200048070ff */
[----:B------:R-:W-:Y:S01]  /*40480*/  IMAD.U32 R33, RZ, RZ, UR10 ;  /* 0x0000000aff217e24 */ /* 0x000fe2000f8e00ff */
[----:B------:R-:W-:Y:S01]  /*40490*/  ISETP.LT.OR P2, PT, R26, 0x59, !P3 ;  /* 0x000000591a00780c */ /* 0x000fe20005f41670 */
[----:B------:R-:W4:Y:S04]  /*404a0*/  LDL.LU R80, [R1+0x5d8] ;  /* 0x0005d80001507983 */ /* 0x000f280000300800 */
[----:B------:R0:W-:Y:S01]  /*404b0*/  @!P1 STG.E.U8 desc[UR8][R34.64+0x38], R37 ;  /* 0x0000382522009986 */ /* 0x0001e2000c101108 */
[----:B------:R-:W-:-:S02]  /*404c0*/  @!P4 IADD3.X R33, R33, UR13, R27, P5, P6 ;  /* 0x0000000d2121cc10 */ /* 0x000fc4000afec41b */
[----:B------:R-:W-:Y:S01]  /*404d0*/  LOP3.LUT R28, R28, 0xffffffef, RZ, 0xc0, !PT ;  /* 0xffffffef1c1c7812 */ /* 0x000fe200078ec0ff */
[----:B------:R-:W4:Y:S01]  /*404e0*/  LDL.LU R78, [R1+0x5dc] ;  /* 0x0005dc00014e7983 */ /* 0x000f220000300800 */
[----:B0-----:R-:W0:Y:S02]  /*404f0*/  @!P4 LDC.64 R34, c[0x0][0x5c0] ;  /* 0x00017000ff22cb82 */ /* 0x001e240000000a00 */
[----:B------:R-:W-:Y:S01]  /*40500*/  @P3 LOP3.LUT R28, R28, 0x10, RZ, 0xfc, !PT ;  /* 0x000000101c1c3812 */ /* 0x000fe200078efcff */
[----:B------:R-:W4:Y:S01]  /*40510*/  LDL.LU R79, [R1+0x5e0] ;  /* 0x0005e000014f7983 */ /* 0x000f220000300800 */
[----:B0-----:R-:W-:-:S05]  /*40520*/  @!P4 IADD3 R34, P1, R36, R34, RZ ;  /* 0x000000222422c210 */ /* 0x001fca0007f3e0ff */
[----:B------:R-:W-:Y:S01]  /*40530*/  @!P4 IMAD.X R35, R33, 0x1, R35, P1 ;  /* 0x000000012123c824 */ /* 0x000fe200008e0623 */
[----:B------:R-:W-:-:S06]  /*40540*/  PRMT R33, RZ, 0x7610, R33 ;  /* 0x00007610ff217816 */ /* 0x000fcc0000000021 */
[----:B------:R-:W3:Y:S01]  /*40550*/  @!P4 LDG.E.U8 R33, desc[UR8][R18.64+0x39] ;  /* 0x000039081221c981 */ /* 0x000ee2000c1e1100 */
[----:B------:R-:W-:-:S13]  /*40560*/  ISETP.LT.OR P1, PT, R26, 0x31, !P0 ;  /* 0x000000311a00780c */ /* 0x000fda0004721670 */
[----:B------:R-:W-:Y:S02]  /*40570*/  @!P1 IMAD.MOV.U32 R36, RZ, RZ, R8 ;  /* 0x000000ffff249224 */ /* 0x000fe400078e0008 */
[----:B------:R-:W-:Y:S02]  /*40580*/  @!P1 IMAD.MOV.U32 R37, RZ, RZ, R27 ;  /* 0x000000ffff259224 */ /* 0x000fe400078e001b */
[----:B------:R-:W-:Y:S01]  /*40590*/  @!P1 IMAD.WIDE.U32 R36, R6, 0x180, R36 ;  /* 0x0000018006249825 */ /* 0x000fe200078e0024 */
[----:B---3--:R-:W-:-:S04]  /*405a0*/  LOP3.LUT R33, R33, 0xff, RZ, 0xc0, !PT ;  /* 0x000000ff21217812 */ /* 0x008fc800078ec0ff */
[----:B------:R-:W-:-:S05]  /*405b0*/  F2FP.F16.E4M3.UNPACK_B R33, R33 ;  /* 0x00000021ff21723e */ /* 0x000fca00020006ff */
[----:B------:R-:W-:-:S05]  /*405c0*/  HADD2.F32 R33, -RZ, R33.H0_H0 ;  /* 0x20000021ff217230 */ /* 0x000fca0000004100 */
[----:B------:R-:W-:-:S04]  /*405d0*/  FMUL R33, R33, UR12 ;  /* 0x0000000c21217c20 */ /* 0x000fc80008400000 */
[----:B------:R-:W-:-:S05]  /*405e0*/  FFMA R33, R67, UR61, R33 ;  /* 0x0000003d43217c23 */ /* 0x000fca0008000021 */
[----:B------:R-:W-:-:S05]  /*405f0*/  F2FP.SATFINITE.E4M3.F32.PACK_AB_MERGE_C R33, RZ, R33, RZ ;  /* 0x00000021ff21723e */ /* 0x000fca00048070ff */
[----:B------:R0:W-:Y:S02]  /*40600*/  @!P4 STG.E.U8 desc[UR8][R34.64+0x39], R33 ;  /* 0x000039212200c986 */ /* 0x0001e4000c101108 */
[----:B0-----:R-:W0:Y:S01]  /*40610*/  @!P1 LDC.64 R34, c[0x0][0x5c0] ;  /* 0x00017000ff229b82 */ /* 0x001e220000000a00 */
[----:B------:R-:W-:Y:S01]  /*40620*/  @!P1 IMAD R33, R7, 0x180, RZ ;  /* 0x0000018007219824 */ /* 0x000fe200078e02ff */
[----:B0-----:R-:W-:-:S04]  /*40630*/  @!P1 IADD3 R36, P4, R36, R34, RZ ;  /* 0x0000002224249210 */ /* 0x001fc80007f9e0ff */
[--C-:B------:R-:W-:Y:S02]  /*40640*/  @!P1 IADD3.X R37, R35, R37, R33.reuse, P4, !PT ;  /* 0x0000002523259210 */ /* 0x100fe400027fe421 */
[----:B------:R-:W-:Y:S01]  /*40650*/  PRMT R33, RZ, 0x7610, R33 ;  /* 0x00007610ff217816 */ /* 0x000fe20000000021 */
[----:B------:R-:W0:Y:S05]  /*40660*/  @!P2 LDC.64 R34, c[0x0][0x5c0] ;  /* 0x00017000ff22ab82 */ /* 0x000e2a0000000a00 */
[----:B------:R-:W3:Y:S01]  /*40670*/  @!P1 LDG.E.U8 R33, desc[UR8][R20.64+0x30] ;  /* 0x0000300814219981 */ /* 0x000ee2000c1e1100 */
[----:B0-----:R-:W-:-:S04]  /*40680*/  @!P2 IADD3 R68, P4, P5, R8, UR11, R34 ;  /* 0x0000000b0844ac10 */ /* 0x001fc8000fd9e022 */
[----:B------:R-:W-:Y:S02]  /*40690*/  @!P2 IADD3.X R69, R27, UR10, R35, P4, P5 ;  /* 0x0000000a1b45ac10 */ /* 0x000fe4000a7ea423 */
[----:B---3--:R-:W-:-:S04]  /*406a0*/  LOP3.LUT R33, R33, 0xff, RZ, 0xc0, !PT ;  /* 0x000000ff21217812 */ /* 0x008fc800078ec0ff */
[----:B------:R-:W-:-:S05]  /*406b0*/  F2FP.F16.E4M3.UNPACK_B R33, R33 ;  /* 0x00000021ff21723e */ /* 0x000fca00020006ff */
[----:B------:R-:W-:-:S05]  /*406c0*/  HADD2.F32 R33, -RZ, R33.H0_H0 ;  /* 0x20000021ff217230 */ /* 0x000fca0000004100 */
[----:B------:R-:W-:-:S04]  /*406d0*/  FMUL R33, R33, UR12 ;  /* 0x0000000c21217c20 */ /* 0x000fc80008400000 */
[----:B--2---:R-:W-:-:S05]  /*406e0*/  FFMA R33, R66, UR61, R33 ;  /* 0x0000003d42217c23 */ /* 0x004fca0008000021 */
        /* <DEDUP_REMOVED lines=9> */
[--C-:B------:R-:W-:Y:S02]  /*40780*/  @!P1 IADD3.X R37, R37, R35, R33.reuse, P4, !PT ;  /* 0x0000002325259210 */ /* 0x100fe400027fe421 */
[----:B------:R-:W-:-:S06]  /*40790*/  PRMT R33, RZ, 0x7610, R33 ;  /* 0x00007610ff217816 */ /* 0x000fcc0000000021 */
[----:B------:R-:W2:Y:S01]  /*407a0*/  @!P1 LDG.E.U8 R33, desc[UR8][R20.64+0x31] ;  /* 0x0000310814219981 */ /* 0x000ea2000c1e1100 */
[----:B------:R-:W-:Y:S02]  /*407b0*/  ISETP.LT.OR P2, PT, R26, 0x5a, !P3 ;  /* 0x0000005a1a00780c */ /* 0x000fe40005f41670 */
[C---:B------:R-:W-:Y:S02]  /*407c0*/  LOP3.LUT P3, RZ, R0.reuse, 0x100000, RZ, 0xc0, !PT ;  /* 0x0010000000ff7812 */ /* 0x040fe4000786c0ff */
[----:B------:R-:W-:-:S09]  /*407d0*/  LOP3.LUT P6, RZ, R0, 0x80000, RZ, 0xc0, !PT ;  /* 0x0008000000ff7812 */ /* 0x000fd200078cc0ff */
[----:B------:R-:W0:Y:S01]  /*407e0*/  @!P2 LDC.64 R34, c[0x0][0x5c0] ;  /* 0x00017000ff22ab82 */ /* 0x000e220000000a00 */
[----:B--2---:R-:W-:-:S04]  /*407f0*/  LOP3.LUT R33, R33, 0xff, RZ, 0xc0, !PT ;  /* 0x000000ff21217812 */ /* 0x004fc800078ec0ff */
[----:B------:R-:W-:-:S05]  /*40800*/  F2FP.F16.E4M3.UNPACK_B R33, R33 ;  /* 0x00000021ff21723e */ /* 0x000fca00020006ff */
[----:B------:R-:W-:-:S05]  /*40810*/  HADD2.F32 R33, -RZ, R33.H0_H0 ;  /* 0x20000021ff217230 */ /* 0x000fca0000004100 */
[----:B------:R-:W-:-:S04]  /*40820*/  FMUL R33, R33, UR12 ;  /* 0x0000000c21217c20 */ /* 0x000fc80008400000 */
[----:B----4-:R-:W-:-:S05]  /*40830*/  FFMA R33, R80, UR61, R33 ;  /* 0x0000003d50217c23 */ /* 0x010fca0008000021 */
[----:B------:R-:W-:-:S05]  /*40840*/  F2FP.SATFINITE.E4M3.F32.PACK_AB_MERGE_C R33, RZ, R33, RZ ;  /* 0x00000021ff21723e */ /* 0x000fca00048070ff */
[----:B------:R1:W-:Y:S02]  /*40850*/  @!P1 STG.E.U8 desc[UR8][R36.64+0x31], R33 ;  /* 0x0000312124009986 */ /* 0x0003e4000c101108 */
[----:B-1----:R-:W-:-:S06]  /*40860*/  PRMT R33, RZ, 0x7610, R33 ;  /* 0x00007610ff217816 */ /* 0x002fcc0000000021 */
[----:B------:R-:W2:Y:S01]  /*40870*/  @!P3 LDG.E.U8 R33, desc[UR8][R22.64+0x30] ;  /* 0x000030081621b981 */ /* 0x000ea2000c1e1100 */
[----:B0-----:R-:W-:-:S04]  /*40880*/  @!P2 IADD3 R66, P4, P5, R8, UR11, R34 ;  /* 0x0000000b0842ac10 */ /* 0x001fc8000fd9e022 */
[----:B------:R-:W-:Y:S02]  /*40890*/  @!P2 IADD3.X R67, R27, UR10, R35, P4, P5 ;  /* 0x0000000a1b43ac10 */ /* 0x000fe4000a7ea423 */
[----:B------:R-:W-:-:S04]  /*408a0*/  LOP3.LUT P2, RZ, R28, 0x20, RZ, 0xc0, !PT ;  /* 0x000000201cff7812 */ /* 0x000fc8000784c0ff */
[----:B------:R-:W-:-:S13]  /*408b0*/  ISETP.LT.OR P5, PT, R26, 0x51, !P2 ;  /* 0x000000511a00780c */ /* 0x000fda00057a1670 */
[----:B------:R-:W0:Y:S01]  /*408c0*/  @!P5 LDC.64 R34, c[0x0][0x5c0] ;  /* 0x00017000ff22db82 */ /* 0x000e220000000a00 */
[----:B--2---:R-:W-:-:S04]  /*408d0*/  LOP3.LUT R33, R33, 0xff, RZ, 0xc0, !PT ;  /* 0x000000ff21217812 */ /* 0x004fc800078ec0ff */
[----:B------:R-:W-:-:S05]  /*408e0*/  F2FP.F16.E4M3.UNPACK_B R33, R33 ;  /* 0x00000021ff21723e */ /* 0x000fca00020006ff */
[----:B------:R-:W-:-:S05]  /*408f0*/  HADD2.F32 R33, -RZ, R33.H0_H0 ;  /* 0x20000021ff217230 */ /* 0x000fca0000004100 */
[----:B------:R-:W-:-:S04]  /*40900*/  FMUL R33, R33, UR12 ;  /* 0x0000000c21217c20 */ /* 0x000fc80008400000 */
[----:B------:R-:W-:Y:S01]  /*40910*/  FFMA R33, R78, UR61, R33 ;  /* 0x0000003d4e217c23 */ /* 0x000fe20008000021 */
[----:B0-----:R-:W-:Y:S01]  /*40920*/  @!P5 IADD3 R52, P1, P4, R8, UR16, R34 ;  /* 0x000000100834dc10 */ /* 0x001fe2000fc3e022 */
[----:B------:R-:W2:Y:S03]  /*40930*/  LDL.LU R78, [R1+0x5e4] ;  /* 0x0005e400014e7983 */ /* 0x000ea60000300800 */
[----:B------:R-:W-:-:S05]  /*40940*/  F2FP.SATFINITE.E4M3.F32.PACK_AB_MERGE_C R33, RZ, R33, RZ ;  /* 0x00000021ff21723e */ /* 0x000fca00048070ff */
[----:B------:R0:W-:Y:S02]  /*40950*/  @!P3 STG.E.U8 desc[UR8][R74.64+0x30], R33 ;  /* 0x000030214a00b986 */ /* 0x0001e4000c101108 */
[----:B0-----:R-:W-:-:S06]  /*40960*/  PRMT R33, RZ, 0x7610, R33 ;  /* 0x00007610ff217816 */ /* 0x001fcc0000000021 */
[----:B------:R-:W3:Y:S01]  /*40970*/  @!P6 LDG.E.U8 R33, desc[UR8][R22.64+0x31] ;  /* 0x000031081621e981 */ /* 0x000ee2000c1e1100 */
[----:B------:R-:W-:Y:S02]  /*40980*/  @!P5 IADD3.X R53, R27, UR15, R35, P1, P4 ;  /* 0x0000000f1b35dc10 */ /* 0x000fe40008fe8423 */
[----:B------:R-:W-:-:S13]  /*40990*/  ISETP.LT.OR P5, PT, R26, 0x52, !P2 ;  /* 0x000000521a00780c */ /* 0x000fda00057a1670 */
[----:B------:R-:W0:Y:S02]  /*409a0*/  @!P5 LDC.64 R34, c[0x0][0x5c0] ;  /* 0x00017000ff22db82 */ /* 0x000e240000000a00 */
[----:B0-----:R-:W-:-:S04]  /*409b0*/  @!P5 IADD3 R48, P1, P4, R8, UR16, R34 ;  /* 0x000000100830dc10 */ /* 0x001fc8000fc3e022 */
[----:B------:R-:W-:Y:S02]  /*409c0*/  @!P5 IADD3.X R49, R27, UR15, R35, P1, P4 ;  /* 0x0000000f1b31dc10 */ /* 0x000fe40008fe8423 */
[----:B------:R-:W-:-:S13]  /*409d0*/  ISETP.LT.OR P1, PT, R26, 0x39, !P0 ;  /* 0x000000391a00780c */ /* 0x000fda0004721670 */
[----:B------:R-:W0:Y:S01]  /*409e0*/  @!P1 LDC.64 R34, c[0x0][0x5c0] ;  /* 0x00017000ff229b82 */ /* 0x000e220000000a00 */
[----:B------:R-:W-:Y:S02]  /*409f0*/  @!P1 IMAD.MOV.U32 R36, RZ, RZ, R8 ;  /* 0x000000ffff249224 */ /* 0x000fe400078e0008 */
[----:B------:R-:W-:Y:S02]  /*40a00*/  @!P1 IMAD.MOV.U32 R37, RZ, RZ, R27 ;  /* 0x000000ffff259224 */ /* 0x000fe400078e001b */
[----:B------:R-:W-:-:S03]  /*40a10*/  @!P1 IMAD.WIDE.U32 R36, R6, 0x180, R36 ;  /* 0x0000018006249825 */ /* 0x000fc600078e0024 */
[----:B0-----:R-:W-:Y:S02]  /*40a20*/  @!P1 IADD3 R36, P4, R36, R34, RZ ;  /* 0x0000002224249210 */ /* 0x001fe40007f9e0ff */
[----:B---3--:R-:W-:-:S04]  /*40a30*/  LOP3.LUT R33, R33, 0xff, RZ, 0xc0, !PT ;  /* 0x000000ff21217812 */ /* 0x008fc800078ec0ff */
[----:B------:R-:W-:-:S05]  /*40a40*/  F2FP.F16.E4M3.UNPACK_B R33, R33 ;  /* 0x00000021ff21723e */ /* 0x000fca00020006ff */
[----:B------:R-:W-:-:S05]  /*40a50*/  HADD2.F32 R33, -RZ, R33.H0_H0 ;  /* 0x20000021ff217230 */ /* 0x000fca0000004100 */
[----:B------:R-:W-:-:S04]  /*40a60*/  FMUL R33, R33, UR12 ;  /* 0x0000000c21217c20 */ /* 0x000fc80008400000 */
[----:B------:R-:W-:Y:S01]  /*40a70*/  FFMA R33, R79, UR61, R33 ;  /* 0x0000003d4f217c23 */ /* 0x000fe20008000021 */
[----:B------:R-:W-:Y:S01]  /*40a80*/  ISETP.LT.OR P3, PT, R26, 0x59, !P2 ;  /* 0x000000591a00780c */ /* 0x000fe20005761670 */
[----:B------:R-:W3:Y:S03]  /*40a90*/  LDL.LU R79, [R1+0x5e8] ;  /* 0x0005e800014f7983 */ /* 0x000ee60000300800 */
[----:B------:R-:W-:-:S05]  /*40aa0*/  F2FP.SATFINITE.E4M3.F32.PACK_AB_MERGE_C R33, RZ, R33, RZ ;  /* 0x00000021ff21723e */ /* 0x000fca00048070ff */
[----:B------:R0:W-:Y:S02]  /*40ab0*/  @!P6 STG.E.U8 desc[UR8][R70.64+0x31], R33 ;  /* 0x000031214600e986 */ /* 0x0001e4000c101108 */
[----:B0-----:R-:W-:-:S05]  /*40ac0*/  @!P1 IMAD R33, R7, 0x180, RZ ;  /* 0x0000018007219824 */ /* 0x001fca00078e02ff */
[--C-:B------:R-:W-:Y:S02]  /*40ad0*/  @!P1 IADD3.X R37, R35, R37, R33.reuse, P4, !PT ;  /* 0x0000002523259210 */ /* 0x100fe400027fe421 */
[----:B------:R-:W-:Y:S01]  /*40ae0*/  PRMT R33, RZ, 0x7610, R33 ;  /* 0x00007610ff217816 */ /* 0x000fe20000000021 */
[----:B------:R-:W0:Y:S05]  /*40af0*/  @!P3 LDC.64 R34, c[0x0][0x5c0] ;  /* 0x00017000ff22bb82 */ /* 0x000e2a0000000a00 */
[----:B------:R-:W4:Y:S01]  /*40b00*/  @!P1 LDG.E.U8 R33, desc[UR8][R20.64+0x38] ;  /* 0x0000380814219981 */ /* 0x000f22000c1e1100 */
[----:B0-----:R-:W-:-:S04]  /*40b10*/  @!P3 IADD3 R74, P4, P5, R8, UR16, R34 ;  /* 0x00000010084abc10 */ /* 0x001fc8000fd9e022 */
[----:B------:R-:W-:Y:S02]  /*40b20*/  @!P3 IADD3.X R75, R27, UR15, R35, P4, P5 ;  /* 0x0000000f1b4bbc10 */ /* 0x000fe4000a7ea423 */
        /* <DEDUP_REMOVED lines=10> */
[----:B------:R-:W-:-:S02]  /*40bd0*/  ISETP.LT.OR P1, PT, R26, 0x3a, !P0 ;  /* 0x0000003a1a00780c */ /* 0x000fc40004721670 */
[----:B------:R-:W-:Y:S01]  /*40be0*/  LOP3.LUT P6, RZ, R0, 0x800000, RZ, 0xc0, !PT ;  /* 0x0080000000ff7812 */ /* 0x000fe200078cc0ff */
[----:B------:R-:W4:Y:S10]  /*40bf0*/  LDL.LU R87, [R1+0x5f4] ;  /* 0x0005f40001577983 */ /* 0x000f340000300800 */
[----:B0-----:R-:W0:Y:S01]  /*40c00*/  @!P1 LDC.64 R36, c[0x0][0x5c0] ;  /* 0x00017000ff249b82 */ /* 0x001e220000000a00 */
[----:B------:R-:W-:-:S02]  /*40c10*/  @!P1 IMAD.MOV.U32 R34, RZ, RZ, R8 ;  /* 0x000000ffff229224 */ /* 0x000fc400078e0008 */
[----:B------:R-:W-:Y:S02]  /*40c20*/  @!P1 IMAD.MOV.U32 R35, RZ, RZ, R27 ;  /* 0x000000ffff239224 */ /* 0x000fe400078e001b */
[----:B------:R-:W-:-:S04]  /*40c30*/  @!P1 IMAD.WIDE.U32 R34, R6, 0x180, R34 ;  /* 0x0000018006229825 */ /* 0x000fc800078e0022 */
        /* <DEDUP_REMOVED lines=8> */
[----:B------:R-:W-:Y:S02]  /*40cc0*/  LOP3.LUT P5, RZ, R0, 0x1000000, RZ, 0xc0, !PT ;  /* 0x0100000000ff7812 */ /* 0x000fe400078ac0ff */
[----:B---3--:R-:W-:-:S04]  /*40cd0*/  LOP3.LUT R33, R33, 0xff, RZ, 0xc0, !PT ;  /* 0x000000ff21217812 */ /* 0x008fc800078ec0ff */
[----:B------:R-:W-:-:S05]  /*40ce0*/  F2FP.F16.E4M3.UNPACK_B R33, R33 ;  /* 0x00000021ff21723e */ /* 0x000fca00020006ff */
[----:B------:R-:W-:-:S05]  /*40cf0*/  HADD2.F32 R33, -RZ, R33.H0_H0 ;  /* 0x20000021ff217230 */ /* 0x000fca0000004100 */
[----:B------:R-:W-:-:S04]  /*40d00*/  FMUL R33, R33, UR12 ;  /* 0x0000000c21217c20 */ /* 0x000fc80008400000 */
[----:B------:R-:W-:-:S05]  /*40d10*/  FFMA R33, R79, UR61, R33 ;  /* 0x0000003d4f217c23 */ /* 0x000fca0008000021 */
[----:B------:R-:W-:-:S05]  /*40d20*/  F2FP.SATFINITE.E4M3.F32.PACK_AB_MERGE_C R33, RZ, R33, RZ ;  /* 0x00000021ff21723e */ /* 0x000fca00048070ff */
[----:B------:R0:W-:Y:S02]  /*40d30*/  @!P1 STG.E.U8 desc[UR8][R36.64+0x39], R33 ;  /* 0x0000392124009986 */ /* 0x0001e4000c101108 */
[----:B0-----:R-:W-:-:S06]  /*40d40*/  PRMT R33, RZ, 0x7610, R33 ;  /* 0x00007610ff217816 */ /* 0x001fcc0000000021 */
[----:B------:R-:W3:Y:S01]  /*40d50*/  @!P5 LDG.E.U8 R33, desc[UR8][R22.64+0x38] ;  /* 0x000038081621d981 */ /* 0x000ee2000c1e1100 */
[----:B------:R-:W-:-:S04]  /*40d60*/  LOP3.LUT R28, R28, 0xfffffffe, RZ, 0xc0, !PT ;  /* 0xfffffffe1c1c7812 */ /* 0x000fc800078ec0ff */
[----:B------:R-:W-:Y:S02]  /*40d70*/  @P0 LOP3.LUT R28, R28, 0x1, RZ, 0xfc, !PT ;  /* 0x000000011c1c0812 */ /* 0x000fe400078efcff */
[----:B------:R-:W-:-:S04]  /*40d80*/  ISETP.GE.AND P0, PT, R5, 0x101, PT ;  /* 0x000001010500780c */ /* 0x000fc80003f06270 */
[----:B------:R-:W-:-:S13]  /*40d90*/  ISETP.LT.OR P3, PT, R26, 0x51, !P0 ;  /* 0x000000511a00780c */ /* 0x000fda0004761670 */
[----:B------:R-:W0:Y:S01]  /*40da0*/  @!P3 LDC.64 R34, c[0x0][0x5c0] ;  /* 0x00017000ff22bb82 */ /* 0x000e220000000a00 */
[----:B------:R-:W-:-:S04]  /*40db0*/  LOP3.LUT R0, R0, 0xffbfffff, RZ, 0xc0, !PT ;  /* 0xffbfffff00007812 */ /* 0x000fc800078ec0ff */
[----:B------:R-:W-:Y:S02]  /*40dc0*/  @P3 LOP3.LUT R0, R0, 0x400000, RZ, 0xfc, !PT ;  /* 0x0040000000003812 */ /* 0x000fe400078efcff */
[----:B0-----:R-:W-:Y:S02]  /*40dd0*/  @!P3 IADD3 R80, P1, P4, R8, UR14, R34 ;  /* 0x0000000e0850bc10 */ /* 0x001fe4000fc3e022 */
[----:B---3--:R-:W-:-:S04]  /*40de0*/  LOP3.LUT R33, R33, 0xff, RZ, 0xc0, !PT ;  /* 0x000000ff21217812 */ /* 0x008fc800078ec0ff */
[----:B------:R-:W-:-:S05]  /*40df0*/  F2FP.F16.E4M3.UNPACK_B R33, R33 ;  /* 0x00000021ff21723e */ /* 0x000fca00020006ff */
[----:B------:R-:W-:-:S05]  /*40e00*/  HADD2.F32 R33, -RZ, R33.H0_H0 ;  /* 0x20000021ff217230 */ /* 0x000fca0000004100 */
[----:B------:R-:W-:-:S04]  /*40e10*/  FMUL R33, R33, UR12 ;  /* 0x0000000c21217c20 */ /* 0x000fc80008400000 */
[----:B--2---:R-:W-:-:S05]  /*40e20*/  FFMA R33, R78, UR61, R33 ;  /* 0x0000003d4e217c23 */ /* 0x004fca0008000021 */
[----:B------:R-:W-:-:S05]  /*40e30*/  F2FP.SATFINITE.E4M3.F32.PACK_AB_MERGE_C R33, RZ, R33, RZ ;  /* 0x00000021ff21723e */ /* 0x000fca00048070ff */
[----:B------:R0:W-:Y:S02]  /*40e40*/  @!P5 STG.E.U8 desc[UR8][R84.64+0x38], R33 ;  /* 0x000038215400d986 */ /* 0x0001e4000c101108 */
[----:B0-----:R-:W-:-:S06]  /*40e50*/  PRMT R33, RZ, 0x7610, R33 ;  /* 0x00007610ff217816 */ /* 0x001fcc0000000021 */
[----:B------:R-:W2:Y:S01]  /*40e60*/  @!P6 LDG.E.U8 R33, desc[UR8][R22.64+0x39] ;  /* 0x000039081621e981 */ /* 0x000ea2000c1e1100 */
[----:B------:R-:W-:Y:S02]  /*40e70*/  @!P3 IADD3.X R81, R27, UR13, R35, P1, P4 ;  /* 0x0000000d1b51bc10 */ /* 0x000fe40008fe8423 */
[----:B------:R-:W-:-:S13]  /*40e80*/  ISETP.LT.OR P3, PT, R26, 0x52, !P0 ;  /* 0x000000521a00780c */ /* 0x000fda0004761670 */
[----:B------:R-:W0:Y:S01]  /*40e90*/  @!P3 LDC.64 R34, c[0x0][0x5c0] ;  /* 0x00017000ff22bb82 */ /* 0x000e220000000a00 */
[----:B------:R-:W-:Y:S02]  /*40ea0*/  ISETP.LT.OR P5, PT, R26, 0x59, !P0 ;  /* 0x000000591a00780c */ /* 0x000fe400047a1670 */
[----:B------:R-:W-:Y:S02]  /*40eb0*/  LOP3.LUT R0, R0, 0xffdfffff, RZ, 0xc0, !PT ;  /* 0xffdfffff00007812 */ /* 0x000fe400078ec0ff */
[----:B0-----:R-:W-:-:S04]  /*40ec0*/  @!P3 IADD3 R78, P1, P4, R8, UR14, R34 ;  /* 0x0000000e084ebc10 */ /* 0x001fc8000fc3e022 */
[----:B------:R-:W-:-:S05]  /*40ed0*/  @!P3 IADD3.X R79, R27, UR13, R35, P1, P4 ;  /* 0x0000000d1b4fbc10 */ /* 0x000fca0008fe8423 */
[----:B------:R-:W0:Y:S01]  /*40ee0*/  @!P5 LDC.64 R34, c[0x0][0x5c0] ;  /* 0x00017000ff22db82 */ /* 0x000e220000000a00 */
[----:B------:R-:W-:-:S04]  /*40ef0*/  @P3 LOP3.LUT R0, R0, 0x200000, RZ, 0xfc, !PT ;  /* 0x0020000000003812 */ /* 0x000fc800078efcff */
        /* <DEDUP_REMOVED lines=8> */
[----:B--2---:R-:W-:-:S04]  /*40f80*/  LOP3.LUT R33, R33, 0xff, RZ, 0xc0, !PT ;  /* 0x000000ff21217812 */ /* 0x004fc800078ec0ff */
[----:B------:R-:W-:-:S05]  /*40f90*/  F2FP.F16.E4M3.UNPACK_B R33, R33 ;  /* 0x00000021ff21723e */ /* 0x000fca00020006ff */
[----:B------:R-:W-:-:S05]  /*40fa0*/  HADD2.F32 R33, -RZ, R33.H0_H0 ;  /* 0x20000021ff217230 */ /* 0x000fca0000004100 */
[----:B------:R-:W-:-:S04]  /*40fb0*/  FMUL R33, R33, UR12 ;  /* 0x0000000c21217c20 */ /* 0x000fc80008400000 */
[----:B----4-:R-:W-:Y:S02]  /*40fc0*/  FFMA R33, R86, UR61, R33 ;  /* 0x0000003d56217c23 */ /* 0x010fe40008000021 */
[----:B------:R-:W2:Y:S03]  /*40fd0*/  LDL.LU R86, [R1+0x5f8] ;  /* 0x0005f80001567983 */ /* 0x000ea60000300800 */
[----:B------:R-:W-:Y:S01]  /*40fe0*/  F2FP.SATFINITE.E4M3.F32.PACK_AB_MERGE_C R33, RZ, R33, RZ ;  /* 0x00000021ff21723e */ /* 0x000fe200048070ff */
[----:B------:R-:W3:Y:S04]  /*40ff0*/  LDL.LU R88, [R1+0x5fc] ;  /* 0x0005fc0001587983 */ /* 0x000ee80000300800 */
[----:B------:R0:W-:Y:S01]  /*41000*/  @!P6 STG.E.U8 desc[UR8][R82.64+0x39], R33 ;  /* 0x000039215200e986 */ /* 0x0001e2000c101108 */
[----:B------:R-:W-:-:S03]  /*41010*/  LOP3.LUT P3, RZ, R28, 0x10, RZ, 0xc0, !PT ;  /* 0x000000101cff7812 */ /* 0x000fc6000786c0ff */
[----:B------:R-:W4:Y:S01]  /*41020*/  LDL.LU R90, [R1+0x600] ;  /* 0x00060000015a7983 */ /* 0x000f220000300800 */
[----:B0-----:R-:W-:-:S03]  /*41030*/  @!P5 IADD3 R82, P1, P4, R8, UR14, R34 ;  /* 0x0000000e0852dc10 */ /* 0x001fc6000fc3e022 */
[----:B------:R-:W4:Y:S01]  /*41040*/  LDL.LU R94, [R1+0x604] ;  /* 0x00060400015e7983 */ /* 0x000f220000300800 */
[----:B------:R-:W-:-:S03]  /*41050*/  @!P5 IADD3.X R83, R27, UR13, R35, P1, P4 ;  /* 0x0000000d1b53dc10 */ /* 0x000fc60008fe8423 */
[----:B------:R-:W4:Y:S01]  /*41060*/  LDL.LU R95, [R1+0x608] ;  /* 0x00060800015f7983 */ /* 0x000f220000300800 */
[----:B------:R-:W-:-:S04]  /*41070*/  ISETP.GE.AND P5, PT, R5, 0x1, PT ;  /* 0x000000010500780c */ /* 0x000fc80003fa6270 */
[----:B------:R-:W-:Y:S02]  /*41080*/  ISETP.LT.OR P1, PT, R26, 0x41, !P5 ;  /* 0x000000411a00780c */ /* 0x000fe40006f21670 */
[----:B------:R-:W-:-:S11]  /*41090*/  PRMT R33, RZ, 0x7610, R33 ;  /* 0x00007610ff217816 */ /* 0x000fd60000000021 */
[----:B------:R-:W2:Y:S01]  /*410a0*/  @!P1 LDG.E.U8 R33, desc[UR8][R24.64+0x40] ;  /* 0x0000400818219981 */ /* 0x000ea2000c1e1100 */
[----:B------:R-:W0:Y:S02]  /*410b0*/  @!P1 LDC.64 R34, c[0x0][0x5c0] ;  /* 0x00017000ff229b82 */ /* 0x000e240000000a00 */
        /* <DEDUP_REMOVED lines=9> */
[----:B------:R-:W-:Y:S02]  /*41150*/  ISETP.LT.OR P1, PT, R26, 0x42, !P5 ;  /* 0x000000421a00780c */ /* 0x000fe40006f21670 */
[----:B0-----:R-:W-:-:S11]  /*41160*/  PRMT R33, RZ, 0x7610, R33 ;  /* 0x00007610ff217816 */ /* 0x001fd60000000021 */
[----:B------:R-:W0:Y:S01]  /*41170*/  @!P1 LDC.64 R34, c[0x0][0x5c0] ;  /* 0x00017000ff229b82 */ /* 0x000e220000000a00 */
[----:B------:R-:W2:Y:S01]  /*41180*/  @!P1 LDG.E.U8 R33, desc[UR8][R24.64+0x41] ;  /* 0x0000410818219981 */ /* 0x000ea2000c1e1100 */
[----:B------:R-:W-:Y:S02]  /*41190*/  ISETP.LT.OR P6, PT, R26, 0x41, !P3 ;  /* 0x000000411a00780c */ /* 0x000fe40005fc1670 */
        /* <DEDUP_REMOVED lines=8> */
[----:B------:R0:W-:Y:S02]  /*41220*/  @!P1 STG.E.U8 desc[UR8][R34.64+0x41], R33 ;  /* 0x0000412122009986 */ /* 0x0001e4000c101108 */
[----:B0-----:R-:W-:-:S06]  /*41230*/  PRMT R33, RZ, 0x7610, R33 ;  /* 0x00007610ff217816 */ /* 0x001fcc0000000021 */
[----:B------:R-:W2:Y:S01]  /*41240*/  @!P6 LDG.E.U8 R33, desc[UR8][R10.64+0x40] ;  /* 0x000040080a21e981 */ /* 0x000ea2000c1e1100 */
[----:B------:R-:W-:-:S04]  /*41250*/  LOP3.LUT R28, R28, 0xfffffff7, RZ, 0xc0, !PT ;  /* 0xfffffff71c1c7812 */ /* 0x000fc800078ec0ff */
[----:B------:R-:W-:Y:S02]  /*41260*/  @P0 LOP3.LUT R28, R28, 0x8, RZ, 0xfc, !PT ;  /* 0x000000081c1c0812 */ /* 0x000fe400078efcff */
[----:B------:R-:W-:-:S13]  /*41270*/  ISETP.LT.OR P0, PT, R26, 0x61, !P3 ;  /* 0x000000611a00780c */ /* 0x000fda0005f01670 */
[----:B------:R-:W0:Y:S02]  /*41280*/  @!P0 LDC.64 R34, c[0x0][0x5c0] ;  /* 0x00017000ff228b82 */ /* 0x000e240000000a00 */
[----:B0-----:R-:W-:-:S04]  /*41290*/  @!P0 IADD3 R86, P1, P4, R8, UR11, R34 ;  /* 0x0000000b08568c10 */ /* 0x001fc8000fc3e022 */
[----:B------:R-:W-:Y:S02]  /*412a0*/  @!P0 IADD3.X R87, R27, UR10, R35, P1, P4 ;  /* 0x0000000a1b578c10 */ /* 0x000fe40008fe8423 */
[----:B------:R-:W-:-:S13]  /*412b0*/  ISETP.LT.OR P0, PT, R26, 0x62, !P3 ;  /* 0x000000621a00780c */ /* 0x000fda0005f01670 */
[----:B------:R-:W0:Y:S01]  /*412c0*/  @!P0 LDC.64 R34, c[0x0][0x5c0] ;  /* 0x00017000ff228b82 */ /* 0x000e220000000a00 */
[----:B--2---:R-:W-:-:S04]  /*412d0*/  LOP3.LUT R33, R33, 0xff, RZ, 0xc0, !PT ;  /* 0x000000ff21217812 */ /* 0x004fc800078ec0ff */
[----:B------:R-:W-:-:S05]  /*412e0*/  F2FP.F16.E4M3.UNPACK_B R33, R33 ;  /* 0x00000021ff21723e */ /* 0x000fca00020006ff */
[----:B------:R-:W-:-:S05]  /*412f0*/  HADD2.F32 R33, -RZ, R33.H0_H0 ;  /* 0x20000021ff217230 */ /* 0x000fca0000004100 */
[----:B------:R-:W-:-:S04]  /*41300*/  FMUL R33, R33, UR12 ;  /* 0x0000000c21217c20 */ /* 0x000fc80008400000 */
[----:B---3--:R-:W-:-:S05]  /*41310*/  FFMA R33, R88, UR61, R33 ;  /* 0x0000003d58217c23 */ /* 0x008fca0008000021 */
[----:B------:R-:W-:-:S05]  /*41320*/  F2FP.SATFINITE.E4M3.F32.PACK_AB_MERGE_C R33, RZ, R33, RZ ;  /* 0x00000021ff21723e */ /* 0x000fca00048070ff */
[----:B------:R1:W-:Y:S01]  /*41330*/  @!P6 STG.E.U8 desc[UR8][R58.64+0x40], R33 ;  /* 0x000040213a00e986 */ /* 0x0003e2000c101108 */
[----:B------:R-:W-:Y:S02]  /*41340*/  ISETP.LT.OR P6, PT, R26, 0x42, !P3 ;  /* 0x000000421a00780c */ /* 0x000fe40005fc1670 */
[----:B-1----:R-:W-:-:S11]  /*41350*/  PRMT R33, RZ, 0x7610, R33 ;  /* 0x00007610ff217816 */ /* 0x002fd60000000021 */
[----:B------:R-:W2:Y:S01]  /*41360*/  @!P6 LDG.E.U8 R33, desc[UR8][R10.64+0x41] ;  /* 0x000041080a21e981 */ /* 0x000ea2000c1e1100 */
[----:B0-----:R-:W-:-:S04]  /*41370*/  @!P0 IADD3 R88, P1, P4, R8, UR11, R34 ;  /* 0x0000000b08588c10 */ /* 0x001fc8000fc3e022 */
[----:B------:R-:W-:Y:S02]  /*41380*/  @!P0 IADD3.X R89, R27, UR10, R35, P1, P4 ;  /* 0x0000000a1b598c10 */ /* 0x000fe40008fe8423 */
        /* <DEDUP_REMOVED lines=10> */
[----:B----4-:R-:W-:Y:S01]  /*41430*/  FFMA R33, R90, UR61, R33 ;  /* 0x0000003d5a217c23 */ /* 0x010fe20008000021 */
[----:B0-----:R-:W-:-:S04]  /*41440*/  @!P0 IADD3 R90, P1, P4, R8, UR11, R34 ;  /* 0x0000000b085a8c10 */ /* 0x001fc8000fc3e022 */
[----:B------:R-:W-:Y:S02]  /*41450*/  @!P0 IADD3.X R91, R27, UR10, R35, P1, P4 ;  /* 0x0000000a1b5b8c10 */ /* 0x000fe40008fe8423 */
[----:B------:R-:W-:Y:S02]  /*41460*/  ISETP.LT.OR P1, PT, R26, 0x49, !P5 ;  /* 0x000000491a00780c */ /* 0x000fe40006f21670 */
[----:B------:R-:W-:-:S05]  /*41470*/  F2FP.SATFINITE.E4M3.F32.PACK_AB_MERGE_C R33, RZ, R33, RZ ;  /* 0x00000021ff21723e */ /* 0x000fca00048070ff */
[----:B------:R0:W-:Y:S06]  /*41480*/  @!P6 STG.E.U8 desc[UR8][R56.64+0x41], R33 ;  /* 0x000041213800e986 */ /* 0x0001ec000c101108 */
[----:B------:R-:W1:Y:S01]  /*41490*/  @!P1 LDC.64 R34, c[0x0][0x5c0] ;  /* 0x00017000ff229b82 */ /* 0x000e620000000a00 */
[----:B0-----:R-:W-:-:S06]  /*414a0*/  PRMT R33, RZ, 0x7610, R33 ;  /* 0x00007610ff217816 */ /* 0x001fcc0000000021 */
[----:B------:R-:W2:Y:S01]  /*414b0*/  @!P1 LDG.E.U8 R33, desc[UR8][R24.64+0x48] ;  /* 0x0000480818219981 */ /* 0x000ea2000c1e1100 */
[----:B-1----:R-:W-:-:S05]  /*414c0*/  @!P1 IADD3 R34, P4, R8, R34, RZ ;  /* 0x0000002208229210 */ /* 0x002fca0007f9e0ff */
[----:B------:R-:W-:Y:S01]  /*414d0*/  @!P1 IMAD.X R35, R27, 0x1, R35, P4 ;  /* 0x000000011b239824 */ /* 0x000fe200020e0623 */
[----:B--2---:R-:W-:-:S04]  /*414e0*/  LOP3.LUT R33, R33, 0xff, RZ, 0xc0, !PT ;  /* 0x000000ff21217812 */ /* 0x004fc800078ec0ff */
[----:B------:R-:W-:-:S05]  /*414f0*/  F2FP.F16.E4M3.UNPACK_B R33, R33 ;  /* 0x00000021ff21723e */ /* 0x000fca00020006ff */
[----:B------:R-:W-:-:S05]  /*41500*/  HADD2.F32 R33, -RZ, R33.H0_H0 ;  /* 0x20000021ff217230 */ /* 0x000fca0000004100 */
[----:B------:R-:W-:-:S04]  /*41510*/  FMUL R33, R33, UR12 ;  /* 0x0000000c21217c20 */ /* 0x000fc80008400000 */
[----:B------:R-:W-:Y:S01]  /*41520*/  FFMA R33, R94, UR61, R33 ;  /* 0x0000003d5e217c23 */ /* 0x000fe20008000021 */
[----:B------:R-:W-:Y:S01]  /*41530*/  LOP3.LUT P6, RZ, R0, 0x400, RZ, 0xc0, !PT ;  /* 0x0000040000ff7812 */ /* 0x000fe200078cc0ff */
[----:B------:R-:W2:Y:S03]  /*41540*/  LDL.LU R94, [R1+0x60c] ;  /* 0x00060c00015e7983 */ /* 0x000ea60000300800 */
[----:B------:R-:W-:-:S05]  /*41550*/  F2FP.SATFINITE.E4M3.F32.PACK_AB_MERGE_C R33, RZ, R33, RZ ;  /* 0x00000021ff21723e */ /* 0x000fca00048070ff */
[----:B------:R0:W-:Y:S01]  /*41560*/  @!P1 STG.E.U8 desc[UR8][R34.64+0x48], R33 ;  /* 0x0000482122009986 */ /* 0x0001e2000c101108 */
[----:B------:R-:W-:Y:S02]  /*41570*/  ISETP.LT.OR P1, PT, R26, 0x4a, !P5 ;  /* 0x0000004a1a00780c */ /* 0x000fe40006f21670 */
[----:B0-----:R-:W-:-:S11]  /*41580*/  PRMT R33, RZ, 0x7610, R33 ;  /* 0x00007610ff217816 */ /* 0x001fd60000000021 */
[----:B------:R-:W0:Y:S01]  /*41590*/  @!P1 LDC.64 R34, c[0x0][0x5c0] ;  /* 0x00017000ff229b82 */ /* 0x000e220000000a00 */
[----:B------:R-:W3:Y:S01]  /*415a0*/  @!P1 LDG.E.U8 R33, desc[UR8][R24.64+0x49] ;  /* 0x0000490818219981 */ /* 0x000ee2000c1e1100 */
[----:B0-----:R-:W-:-:S05]  /*415b0*/  @!P1 IADD3 R34, P4, R8, R34, RZ ;  /* 0x0000002208229210 */ /* 0x001fca0007f9e0ff */
[----:B------:R-:W-:Y:S01]  /*415c0*/  @!P1 IMAD.X R35, R27, 0x1, R35, P4 ;  /* 0x000000011b239824 */ /* 0x000fe200020e0623 */
[----:B---3--:R-:W-:-:S04]  /*415d0*/  LOP3.LUT R33, R33, 0xff, RZ, 0xc0, !PT ;  /* 0x000000ff21217812 */ /* 0x008fc800078ec0ff */
[----:B------:R-:W-:-:S05]  /*415e0*/  F2FP.F16.E4M3.UNPACK_B R33, R33 ;  /* 0x00000021ff21723e */ /* 0x000fca00020006ff */
[----:B------:R-:W-:-:S05]  /*415f0*/  HADD2.F32 R33, -RZ, R33.H0_H0 ;  /* 0x20000021ff217230 */ /* 0x000fca0000004100 */
[----:B------:R-:W-:-:S04]  /*41600*/  FMUL R33, R33, UR12 ;  /* 0x0000000c21217c20 */ /* 0x000fc80008400000 */
[----:B------:R-:W-:Y:S01]  /*41610*/  FFMA R33, R95, UR61, R33 ;  /* 0x0000003d5f217c23 */ /* 0x000fe20008000021 */
[----:B------:R-:W-:Y:S01]  /*41620*/  LOP3.LUT R28, R28, 0xfffffffb, RZ, 0xc0, !PT ;  /* 0xfffffffb1c1c7812 */ /* 0x000fe200078ec0ff */
[----:B------:R-:W3:Y:S03]  /*41630*/  LDL.LU R95, [R1+0x610] ;  /* 0x00061000015f7983 */ /* 0x000ee60000300800 */
[----:B------:R-:W-:-:S05]  /*41640*/  F2FP.SATFINITE.E4M3.F32.PACK_AB_MERGE_C R33, RZ, R33, RZ ;  /* 0x00000021ff21723e */ /* 0x000fca00048070ff */
[----:B------:R0:W-:Y:S02]  /*41650*/  @!P1 STG.E.U8 desc[UR8][R34.64+0x49], R33 ;  /* 0x0000492122009986 */ /* 0x0001e4000c101108 */
[----:B0-----:R-:W-:-:S06]  /*41660*/  PRMT R33, RZ, 0x7610, R33 ;  /* 0x00007610ff217816 */ /* 0x001fcc0000000021 */
[----:B------:R-:W4:Y:S01]  /*41670*/  @!P6 LDG.E.U8 R33, desc[UR8][R10.64+0x48] ;  /* 0x000048080a21e981 */ /* 0x000f22000c1e1100 */
[----:B------:R-:W-:Y:S02]  /*41680*/  @P3 LOP3.LUT R28, R28, 0x4, RZ, 0xfc, !PT ;  /* 0x000000041c1c3812 */ /* 0x000fe400078efcff */
[----:B------:R-:W-:Y:S02]  /*41690*/  LOP3.LUT P3, RZ, R0, 0x80, RZ, 0xc0, !PT ;  /* 0x0000008000ff7812 */ /* 0x000fe4000786c0ff */
[----:B----4-:R-:W-:-:S04]  /*416a0*/  LOP3.LUT R33, R33, 0xff, RZ, 0xc0, !PT ;  /* 0x000000ff21217812 */ /* 0x010fc800078ec0ff */
[----:B------:R-:W-:-:S05]  /*416b0*/  F2FP.F16.E4M3.UNPACK_B R33, R33 ;  /* 0x00000021ff21723e */ /* 0x000fca00020006ff */
[----:B------:R-:W-:-:S05]  /*416c0*/  HADD2.F32 R33, -RZ, R33.H0_H0 ;  /* 0x20000021ff217230 */ /* 0x000fca0000004100 */
[----:B------:R-:W-:-:S04]  /*416d0*/  FMUL R33, R33, UR12 ;  /* 0x0000000c21217c20 */ /* 0x000fc80008400000 */
[----:B--2---:R-:W-:Y:S01]  /*416e0*/  FFMA R33, R94, UR61, R33 ;  /* 0x0000003d5e217c23 */ /* 0x004fe20008000021 */
[----:B------:R-:W-:Y:S01]  /*416f0*/  ISETP.LT.OR P0, PT, R26, 0x61, !P2 ;  /* 0x000000611a00780c */ /* 0x000fe20005701670 */
[----:B------:R-:W2:Y:S03]  /*41700*/  LDL.LU R94, [R1+0x614] ;  /* 0x00061400015e7983 */ /* 0x000ea60000300800 */
[----:B------:R-:W-:Y:S01]  /*41710*/  F2FP.SATFINITE.E4M3.F32.PACK_AB_MERGE_C R33, RZ, R33, RZ ;  /* 0x00000021ff21723e */ /* 0x000fe200048070ff */
[----:B------:R-:W4:Y:S04]  /*41720*/  LDL.LU R96, [R1+0x618] ;  /* 0x0006180001607983 */ /* 0x000f280000300800 */
[----:B------:R0:W-:Y:S01]  /*41730*/  @!P6 STG.E.U8 desc[UR8][R60.64+0x48], R33 ;  /* 0x000048213c00e986 */ /* 0x0001e2000c101108 */
[----:B------:R-:W-:-:S03]  /*41740*/  LOP3.LUT R0, R0, 0xfffff7ff, RZ, 0xc0, !PT ;  /* 0xfffff7ff00007812 */ /* 0x000fc600078ec0ff */
[----:B------:R-:W1:Y:S01]  /*41750*/  @!P0 LDC.64 R34, c[0x0][0x5c0] ;  /* 0x00017000ff228b82 */ /* 0x000e620000000a00 */
[----:B------:R-:W4:Y:S01]  /*41760*/  LDL.LU R97, [R1+0x61c] ;  /* 0x00061c0001617983 */ /* 0x000f220000300800 */
[----:B0-----:R-:W-:-:S06]  /*41770*/  PRMT R33, RZ, 0x7610, R33 ;  /* 0x00007610ff217816 */ /* 0x001fcc0000000021 */
[----:B------:R-:W3:Y:S01]  /*41780*/  @!P3 LDG.E.U8 R33, desc[UR8][R10.64+0x49] ;  /* 0x000049080a21b981 */ /* 0x000ee2000c1e1100 */
[----:B------:R-:W-:-:S04]  /*41790*/  @P0 LOP3.LUT R0, R0, 0x800, RZ, 0xfc, !PT ;  /* 0x0000080000000812 */ /* 0x000fc800078efcff */
[----:B------:R-:W-:Y:S02]  /*417a0*/  LOP3.LUT P5, RZ, R0, 0x200, RZ, 0xc0, !PT ;  /* 0x0000020000ff7812 */ /* 0x000fe400078ac0ff */
[----:B-1----:R-:W-:-:S04]  /*417b0*/  @!P0 IADD3 R56, P1, P4, R8, UR16, R34 ;  /* 0x0000001008388c10 */ /* 0x002fc8000fc3e022 */
[----:B------:R-:W-:Y:S02]  /*417c0*/  @!P0 IADD3.X R57, R27, UR15, R35, P1, P4 ;  /* 0x0000000f1b398c10 */ /* 0x000fe40008fe8423 */
        /* <DEDUP_REMOVED lines=9> */
[----:B------:R-:W-:-:S13]  /*41860*/  ISETP.LT.OR P0, PT, R26, 0x62, !P2 ;  /* 0x000000621a00780c */ /* 0x000fda0005701670 */
[----:B------:R-:W0:Y:S01]  /*41870*/  @!P0 LDC.64 R34, c[0x0][0x5c0] ;  /* 0x00017000ff228b82 */ /* 0x000e220000000a00 */
[----:B------:R-:W-:Y:S02]  /*41880*/  ISETP.LT.OR P6, PT, R26, 0x69, !P2 ;  /* 0x000000691a00780c */ /* 0x000fe400057c1670 */
[----:B0-----:R-:W-:-:S04]  /*41890*/  @!P0 IADD3 R58, P1, P4, R8, UR16, R34 ;  /* 0x00000010083a8c10 */ /* 0x001fc8000fc3e022 */
[----:B------:R-:W-:-:S07]  /*418a0*/  @!P0 IADD3.X R59, R27, UR15, R35, P1, P4 ;  /* 0x0000000f1b3b8c10 */ /* 0x000fce0008fe8423 */
[----:B------:R-:W0:Y:S01]  /*418b0*/  @!P6 LDC.64 R34, c[0x0][0x5c0] ;  /* 0x00017000ff22eb82 */ /* 0x000e220000000a00 */
[----:B------:R-:W-:-:S04]  /*418c0*/  LOP3.LUT R0, R0, 0xfffffeff, RZ, 0xc0, !PT ;  /* 0xfffffeff00007812 */ /* 0x000fc800078ec0ff */
[----:B------:R-:W-:Y:S02]  /*418d0*/  @P0 LOP3.LUT R0, R0, 0x100, RZ, 0xfc, !PT ;  /* 0x0000010000000812 */ /* 0x000fe400078efcff */
[----:B0-----:R-:W-:-:S04]  /*418e0*/  @!P6 IADD3 R60, P1, P4, R8, UR16, R34 ;  /* 0x00000010083cec10 */ /* 0x001fc8000fc3e022 */
[----:B------:R-:W-:Y:S02]  /*418f0*/  @!P6 IADD3.X R61, R27, UR15, R35, P1, P4 ;  /* 0x0000000f1b3dec10 */ /* 0x000fe40008fe8423 */
[----:B------:R-:W-:Y:S02]  /*41900*/  LOP3.LUT P6, RZ, R0, 0x10, RZ, 0xc0, !PT ;  /* 0x0000001000ff7812 */ /* 0x000fe400078cc0ff */
[----:B------:R-:W-:Y:S02]  /*41910*/  ISETP.LT.OR P3, PT, R26, 0x6a, !P2 ;  /* 0x0000006a1a00780c */ /* 0x000fe40005761670 */
[----:B---3--:R-:W-:-:S11]  /*41920*/  LOP3.LUT R33, R33, 0xff, RZ, 0xc0, !PT ;  /* 0x000000ff21217812 */ /* 0x008fd600078ec0ff */
[----:B------:R-:W0:Y:S01]  /*41930*/  @!P3 LDC.64 R34, c[0x0][0x5c0] ;  /* 0x00017000ff22bb82 */ /* 0x000e220000000a00 */
[----:B------:R-:W-:-:S05]  /*41940*/  F2FP.F16.E4M3.UNPACK_B R33, R33 ;  /* 0x00000021ff21723e */ /* 0x000fca00020006ff */
[----:B------:R-:W-:-:S05]  /*41950*/  HADD2.F32 R33, -RZ, R33.H0_H0 ;  /* 0x20000021ff217230 */ /* 0x000fca0000004100 */
[----:B------:R-:W-:-:S04]  /*41960*/  FMUL R33, R33, UR12 ;  /* 0x0000000c21217c20 */ /* 0x000fc80008400000 */
[----:B--2---:R-:W-:-:S05]  /*41970*/  FFMA R33, R94, UR61, R33 ;  /* 0x0000003d5e217c23 */ /* 0x004fca0008000021 */
[----:B------:R-:W-:-:S05]  /*41980*/  F2FP.SATFINITE.E4M3.F32.PACK_AB_MERGE_C R33, RZ, R33, RZ ;  /* 0x00000021ff21723e */ /* 0x000fca00048070ff */
[----:B------:R1:W-:Y:S02]  /*41990*/  @!P5 STG.E.U8 desc[UR8][R42.64+0x40], R33 ;  /* 0x000040212a00d986 */ /* 0x0003e4000c101108 */
[----:B-1----:R-:W-:-:S06]  /*419a0*/  PRMT R33, RZ, 0x7610, R33 ;  /* 0x00007610ff217816 */ /* 0x002fcc0000000021 */
[----:B------:R-:W2:Y:S01]  /*419b0*/  @!P6 LDG.E.U8 R33, desc[UR8][R12.64+0x41] ;  /* 0x000041080c21e981 */ /* 0x000ea2000c1e1100 */
[C---:B------:R-:W-:Y:S02]  /*419c0*/  LOP3.LUT P0, RZ, R28.reuse, 0x8, RZ, 0xc0, !PT ;  /* 0x000000081cff7812 */ /* 0x040fe4000780c0ff */
[----:B------:R-:W-:-:S04]  /*419d0*/  LOP3.LUT R28, R28, 0xfffffffd, RZ, 0xc0, !PT ;  /* 0xfffffffd1c1c7812 */ /* 0x000fc800078ec0ff */
[----:B------:R-:W-:Y:S02]  /*419e0*/  @P2 LOP3.LUT R28, R28, 0x2, RZ, 0xfc, !PT ;  /* 0x000000021c1c2812 */ /* 0x000fe400078efcff */
        /* <DEDUP_REMOVED lines=28> */
[----:B------:R-:W-:-:S02]  /*41bb0*/  ISETP.LT.OR P0, PT, R26, 0x69, !P0 ;  /* 0x000000691a00780c */ /* 0x000fc40004701670 */
[----:B------:R-:W-:Y:S01]  /*41bc0*/  LOP3.LUT R0, R0, 0xbfffffff, RZ, 0xc0, !PT ;  /* 0xbfffffff00007812 */ /* 0x000fe200078ec0ff */
[----:B------:R-:W4:Y:S01]  /*41bd0*/  LDL.LU R103, [R1+0x628] ;  /* 0x0006280001677983 */ /* 0x000f220000300800 */
[----:B------:R-:W-:-:S03]  /*41be0*/  LOP3.LUT P3, RZ, R28, 0x4, RZ, 0xc0, !PT ;  /* 0x000000041cff7812 */ /* 0x000fc6000786c0ff */
[----:B------:R-:W4:Y:S01]  /*41bf0*/  LDL.LU R102, [R1+0x62c] ;  /* 0x00062c0001667983 */ /* 0x000f220000300800 */
[----:B-1----:R-:W-:-:S03]  /*41c00*/  IMAD.U32 R33, RZ, RZ, UR10 ;  /* 0x0000000aff217e24 */ /* 0x002fc6000f8e00ff */
[----:B------:R-:W4:Y:S02]  /*41c10*/  LDL.LU R105, [R1+0x630] ;  /* 0x0006300001697983 */ /* 0x000f240000300800 */
[----:B------:R-:W-:Y:S02]  /*41c20*/  @!P4 IADD3.X R33, R33, UR15, R27, P1, P5 ;  /* 0x0000000f2121cc10 */ /* 0x000fe40008fea41b */
[----:B------:R-:W4:Y:S01]  /*41c30*/  LDL.LU R104, [R1+0x634] ;  /* 0x0006340001687983 */ /* 0x000f220000300800 */
[----:B0-----:R-:W-:Y:S02]  /*41c40*/  @!P4 IADD3 R34, P1, R36, R34, RZ ;  /* 0x000000222422c210 */ /* 0x001fe40007f3e0ff */
[----:B------:R-:W-:Y:S01]  /*41c50*/  @P0 LOP3.LUT R0, R0, 0x40000000, RZ, 0xfc, !PT ;  /* 0x4000000000000812 */ /* 0x000fe200078efcff */
[----:B------:R-:W4:Y:S02]  /*41c60*/  LDL.LU R109, [R1+0x638] ;  /* 0x00063800016d7983 */ /* 0x000f240000300800 */
[----:B------:R-:W-:Y:S01]  /*41c70*/  @!P4 IMAD.X R35, R33, 0x1, R35, P1 ;  /* 0x000000012123c824 */ /* 0x000fe200008e0623 */
[----:B------:R-:W-:Y:S01]  /*41c80*/  PRMT R33, RZ, 0x7610, R33 ;  /* 0x00007610ff217816 */ /* 0x000fe20000000021 */
[----:B------:R-:W-:Y:S01]  /*41c90*/  IMAD.U32 R36, RZ, RZ, UR11 ;  /* 0x0000000bff247e24 */ /* 0x000fe2000f8e00ff */
[----:B------:R-:W-:Y:S01]  /*41ca0*/  LOP3.LUT R29, R29, 0xffffffbf, RZ, 0xc0, !PT ;  /* 0xffffffbf1d1d7812 */ /* 0x000fe200078ec0ff */
[----:B------:R-:W4:Y:S04]  /*41cb0*/  LDL.LU R108, [R1+0x63c] ;  /* 0x00063c00016c7983 */ /* 0x000f280000300800 */
[----:B------:R-:W2:Y:S01]  /*41cc0*/  @!P4 LDG.E.U8 R33, desc[UR8][R14.64+0x40] ;  /* 0x000040080e21c981 */ /* 0x000ea2000c1e1100 */
[----:B------:R-:W-:-:S03]  /*41cd0*/  ISETP.LT.OR P1, PT, R26, 0x42, !P2 ;  /* 0x000000421a00780c */ /* 0x000fc60005721670 */
[----:B------:R-:W4:Y:S04]  /*41ce0*/  LDL.LU R111, [R1+0x640] ;  /* 0x00064000016f7983 */ /* 0x000f280000300800 */
[----:B------:R-:W4:Y:S01]  /*41cf0*/  LDL.LU R110, [R1+0x644] ;  /* 0x00064400016e7983 */ /* 0x000f220000300800 */
[----:B------:R-:W-:-:S03]  /*41d00*/  LOP3.LUT R2, R2, 0x7fffffff, RZ, 0xc0, !PT ;  /* 0x7fffffff02027812 */ /* 0x000fc600078ec0ff */
[----:B------:R-:W4:Y:S02]  /*41d10*/  LDL.LU R113, [R1+0x648] ;  /* 0x0006480001717983 */ /* 0x000f240000300800 */
[----:B------:R-:W-:Y:S02]  /*41d20*/  @!P1 IADD3 R38, P5, P6, R36, UR16, R8 ;  /* 0x0000001024269c10 */ /* 0x000fe4000febe008 */
[----:B------:R-:W4:Y:S01]  /*41d30*/  LDL.LU R112, [R1+0x64c] ;  /* 0x00064c0001707983 */ /* 0x000f220000300800 */
        /* <DEDUP_REMOVED lines=14> */
[----:B------:R-:W2:Y:S01]  /*41e20*/  @!P1 LDG.E.U8 R33, desc[UR8][R14.64+0x41] ;  /* 0x000041080e219981 */ /* 0x000ea2000c1e1100 */
[----:B-1----:R-:W-:-:S04]  /*41e30*/  @!P0 IADD3 R98, P5, P6, R8, UR14, R34 ;  /* 0x0000000e08628c10 */ /* 0x002fc8000febe022 */
[----:B------:R-:W-:Y:S02]  /*41e40*/  @!P0 IADD3.X R99, R27, UR13, R35, P5, P6 ;  /* 0x0000000d1b638c10 */ /* 0x000fe4000afec423 */
[----:B------:R-:W-:Y:S02]  /*41e50*/  LOP3.LUT P6, RZ, R0, 0x1000, RZ, 0xc0, !PT ;  /* 0x0000100000ff7812 */ /* 0x000fe400078cc0ff */
        /* <DEDUP_REMOVED lines=9> */
[----:B------:R-:W-:Y:S02]  /*41ef0*/  LOP3.LUT P0, RZ, R0, 0x1, RZ, 0xc0, !PT ;  /* 0x0000000100ff7812 */ /* 0x000fe4000780c0ff */
        /* <DEDUP_REMOVED lines=15> */
[----:B------:R1:W-:Y:S02]  /*41ff0*/  @!P6 STG.E.U8 desc[UR8][R50.64+0x48], R33 ;  /* 0x000048213200e986 */ /* 0x0003e4000c101108 */
[----:B-1----:R-:W-:-:S06]  /*42000*/  PRMT R33, RZ, 0x7610, R33 ;  /* 0x00007610ff217816 */ /* 0x002fcc0000000021 */
[----:B------:R-:W2:Y:S01]  /*42010*/  @!P0 LDG.E.U8 R33, desc[UR8][R12.64+0x49] ;  /* 0x000049080c218981 */ /* 0x000ea2000c1e1100 */
[----:B0-----:R-:W-:-:S04]  /*42020*/  @!P5 IADD3 R100, P1, P4, R8, UR11, R34 ;  /* 0x0000000b0864dc10 */ /* 0x001fc8000fc3e022 */
        /* <DEDUP_REMOVED lines=16> */
[----:B-1----:R-:W-:-:S05]  /*42130*/  IMAD.U32 R33, RZ, RZ, UR10 ;  /* 0x0000000aff217e24 */ /* 0x002fca000f8e00ff */
[----:B------:R-:W-:Y:S02]  /*42140*/  @!P4 IADD3.X R33, R33, UR15, R27, P1, P5 ;  /* 0x0000000f2121cc10 */ /* 0x000fe40008fea41b */
[----:B0-----:R-:W-:-:S05]  /*42150*/  @!P4 IADD3 R34, P1, R36, R34, RZ ;  /* 0x000000222422c210 */ /* 0x001fca0007f3e0ff */
[----:B------:R-:W-:Y:S01]  /*42160*/  @!P4 IMAD.X R35, R33, 0x1, R35, P1 ;  /* 0x000000012123c824 */ /* 0x000fe200008e0623 */
[----:B------:R-:W-:-:S06]  /*42170*/  PRMT R33, RZ, 0x7610, R33 ;  /* 0x00007610ff217816 */ /* 0x000fcc0000000021 */
[----:B------:R-:W2:Y:S01]  /*42180*/  @!P4 LDG.E.U8 R33, desc[UR8][R14.64+0x48] ;  /* 0x000048080e21c981 */ /* 0x000ea2000c1e1100 */
[----:B------:R-:W-:Y:S01]  /*42190*/  ISETP.LT.OR P1, PT, R26, 0x4a, !P2 ;  /* 0x0000004a1a00780c */ /* 0x000fe20005721670 */
[----:B------:R-:W-:-:S12]  /*421a0*/  IMAD.U32 R36, RZ, RZ, UR11 ;  /* 0x0000000bff247e24 */ /* 0x000fd8000f8e00ff */
        /* <DEDUP_REMOVED lines=14> */
[----:B------:R-:W2:Y:S01]  /*42290*/  @!P1 LDG.E.U8 R33, desc[UR8][R14.64+0x49] ;  /* 0x000049080e219981 */ /* 0x000ea2000c1e1100 */
        /* <DEDUP_REMOVED lines=10> */
[----:B------:R-:W-:-:S13]  /*42340*/  ISETP.LT.OR P2, PT, R26, 0x79, !P3 ;  /* 0x000000791a00780c */ /* 0x000fda0005f41670 */
[----:B------:R-:W0:Y:S02]  /*42350*/  @!P2 LDC.64 R34, c[0x0][0x5c0] ;  /* 0x00017000ff22ab82 */ /* 0x000e240000000a00 */
[----:B0-----:R-:W-:-:S04]  /*42360*/  @!P2 IADD3 R102, P5, P6, R8, UR11, R34 ;  /* 0x0000000b0866ac10 */ /* 0x001fc8000febe022 */
[----:B------:R-:W-:Y:S02]  /*42370*/  @!P2 IADD3.X R103, R27, UR10, R35, P5, P6 ;  /* 0x0000000a1b67ac10 */ /* 0x000fe4000afec423 */
[----:B------:R-:W-:Y:S02]  /*42380*/  LOP3.LUT P6, RZ, R0, 0x40, RZ, 0xc0, !PT ;  /* 0x0000004000ff7812 */ /* 0x000fe400078cc0ff */
[----:B------:R-:W-:-:S13]  /*42390*/  ISETP.LT.OR P5, PT, R26, 0x7a, !P3 ;  /* 0x0000007a1a00780c */ /* 0x000fda0005fa1670 */
[----:B------:R-:W0:Y:S01]  /*423a0*/  @!P5 LDC.64 R34, c[0x0][0x5c0] ;  /* 0x00017000ff22db82 */ /* 0x000e220000000a00 */
[----:B--2---:R-:W-:-:S04]  /*423b0*/  LOP3.LUT R33, R33, 0xff, RZ, 0xc0, !PT ;  /* 0x000000ff21217812 */ /* 0x004fc800078ec0ff */
[----:B------:R-:W-:-:S05]  /*423c0*/  F2FP.F16.E4M3.UNPACK_B R33, R33 ;  /* 0x00000021ff21723e */ /* 0x000fca00020006ff */
[----:B------:R-:W-:-:S05]  /*423d0*/  HADD2.F32 R33, -RZ, R33.H0_H0 ;  /* 0x20000021ff217230 */ /* 0x000fca0000004100 */
[----:B------:R-:W-:-:S04]  /*423e0*/  FMUL R33, R33, UR12 ;  /* 0x0000000c21217c20 */ /* 0x000fc80008400000 */
[----:B------:R-:W-:-:S05]  /*423f0*/  FFMA R33, R104, UR61, R33 ;  /* 0x0000003d68217c23 */ /* 0x000fca0008000021 */
[----:B------:R-:W-:-:S05]  /*42400*/  F2FP.SATFINITE.E4M3.F32.PACK_AB_MERGE_C R33, RZ, R33, RZ ;  /* 0x00000021ff21723e */ /* 0x000fca00048070ff */
[----:B------:R1:W-:Y:S02]  /*42410*/  @!P0 STG.E.U8 desc[UR8][R62.64+0x40], R33 ;  /* 0x000040213e008986 */ /* 0x0003e4000c101108 */
[----:B-1----:R-:W-:-:S06]  /*42420*/  PRMT R33, RZ, 0x7610, R33 ;  /* 0x00007610ff217816 */ /* 0x002fcc0000000021 */
[----:B------:R-:W2:Y:S01]  /*42430*/  @!P6 LDG.E.U8 R33, desc[UR8][R16.64+0x41] ;  /* 0x000041081021e981 */ /* 0x000ea2000c1e1100 */
[----:B------:R-:W-:Y:S02]  /*42440*/  @P2 LOP3.LUT R29, R29, 0x40, RZ, 0xfc, !PT ;  /* 0x000000401d1d2812 */ /* 0x000fe400078efcff */
[----:B------:R-:W-:Y:S02]  /*42450*/  LOP3.LUT R0, R0, 0xfffffffe, RZ, 0xc0, !PT ;  /* 0xfffffffe00007812 */ /* 0x000fe400078ec0ff */
[----:B0-----:R-:W-:Y:S02]  /*42460*/  @!P5 IADD3 R44, P1, P4, R8, UR11, R34 ;  /* 0x0000000b082cdc10 */ /* 0x001fe4000fc3e022 */
[----:B------:R-:W-:Y:S02]  /*42470*/  LOP3.LUT P2, RZ, R28, 0x2, RZ, 0xc0, !PT ;  /* 0x000000021cff7812 */ /* 0x000fe4000784c0ff */
[----:B------:R-:W-:Y:S02]  /*42480*/  @P5 LOP3.LUT R0, R0, 0x1, RZ, 0xfc, !PT ;  /* 0x0000000100005812 */ /* 0x000fe400078efcff */
[----:B------:R-:W-:-:S02]  /*42490*/  @!P5 IADD3.X R45, R27, UR10, R35, P1, P4 ;  /* 0x0000000a1b2ddc10 */ /* 0x000fc40008fe8423 */
        /* <DEDUP_REMOVED lines=8> */
[----:B------:R-:W-:Y:S02]  /*42520*/  LOP3.LUT R29, R29, 0xffffffdf, RZ, 0xc0, !PT ;  /* 0xffffffdf1d1d7812 */ /* 0x000fe400078ec0ff */
[----:B0-----:R-:W-:-:S04]  /*42530*/  @!P0 IADD3 R106, P1, P4, R8, UR16, R34 ;  /* 0x00000010086a8c10 */ /* 0x001fc8000fc3e022 */
[----:B------:R-:W-:Y:S02]  /*42540*/  @!P0 IADD3.X R107, R27, UR15, R35, P1, P4 ;  /* 0x0000000f1b6b8c10 */ /* 0x000fe40008fe8423 */
[----:B------:R-:W-:-:S04]  /*42550*/  ISETP.GE.AND P0, PT, R5, 0x109, PT ;  /* 0x000001090500780c */ /* 0x000fc80003f06270 */
[----:B------:R-:W-:Y:S01]  /*42560*/  ISETP.LT.OR P4, PT, R26, 0x41, !P0 ;  /* 0x000000411a00780c */ /* 0x000fe20004781670 */
[----:B------:R-:W-:Y:S01]  /*42570*/  IMAD.U32 R34, RZ, RZ, UR11 ;  /* 0x0000000bff227e24 */ /* 0x000fe2000f8e00ff */
[----:B------:R-:W-:-:S11]  /*42580*/  @P5 LOP3.LUT R29, R29, 0x20, RZ, 0xfc, !PT ;  /* 0x000000201d1d5812 */ /* 0x000fd600078efcff */
[----:B------:R-:W-:Y:S02]  /*42590*/  @!P4 IADD3 R36, P1, P5, R34, UR14, R8 ;  /* 0x0000000e2224cc10 */ /* 0x000fe4000fd3e008 */
        /* <DEDUP_REMOVED lines=31> */
[----:B------:R-:W-:-:S13]  /*42790*/  ISETP.LT.OR P0, PT, R26, 0x79, !P2 ;  /* 0x000000791a00780c */ /* 0x000fda0005701670 */
[----:B------:R-:W0:Y:S01]  /*427a0*/  @!P0 LDC.64 R34, c[0x0][0x5c0] ;  /* 0x00017000ff228b82 */ /* 0x000e220000000a00 */
[----:B------:R-:W-:-:S04]  /*427b0*/  LOP3.LUT R0, R0, 0xffffdfff, RZ, 0xc0, !PT ;  /* 0xffffdfff00007812 */ /* 0x000fc800078ec0ff */
[----:B------:R-:W-:Y:S02]  /*427c0*/  @P0 LOP3.LUT R0, R0, 0x2000, RZ, 0xfc, !PT ;  /* 0x0000200000000812 */ /* 0x000fe400078efcff */
[----:B0-----:R-:W-:-:S04]  /*427d0*/  @!P0 IADD3 R108, P5, P6, R8, UR16, R34 ;  /* 0x00000010086c8c10 */ /* 0x001fc8000febe022 */
        /* <DEDUP_REMOVED lines=12> */
[----:B------:R-:W0:Y:S01]  /*428a0*/  @!P0 LDC.64 R34, c[0x0][0x5c0] ;  /* 0x00017000ff228b82 */ /* 0x000e220000000a00 */
[----:B------:R-:W-:Y:S02]  /*428b0*/  LOP3.LUT P5, RZ, R0, 0x2, RZ, 0xc0, !PT ;  /* 0x0000000200ff7812 */ /* 0x000fe400078ac0ff */
[----:B------:R-:W-:Y:S02]  /*428c0*/  @P2 LOP3.LUT R2, R2, 0x80000000, RZ, 0xfc, !PT ;  /* 0x8000000002022812 */ /* 0x000fe400078efcff */
[----:B------:R-:W-:Y:S02]  /*428d0*/  LOP3.LUT R0, R0, 0xffffffbf, RZ, 0xc0, !PT ;  /* 0xffffffbf00007812 */ /* 0x000fe400078ec0ff */
[----:B------:R-:W-:Y:S02]  /*428e0*/  ISETP.GE.AND P2, PT, R5, 0x101, PT ;  /* 0x000001010500780c */ /* 0x000fe40003f46270 */
        /* <DEDUP_REMOVED lines=11> */
[----:B------:R-:W-:Y:S01]  /*429a0*/  FFMA R33, R110, UR61, R33 ;  /* 0x0000003d6e217c23 */ /* 0x000fe20008000021 */
[----:B0-----:R-:W-:-:S04]  /*429b0*/  @!P0 IADD3 R110, P1, P4, R8, UR14, R34 ;  /* 0x0000000e086e8c10 */ /* 0x001fc8000fc3e022 */
[----:B------:R-:W-:Y:S02]  /*429c0*/  @!P0 IADD3.X R111, R27, UR13, R35, P1, P4 ;  /* 0x0000000d1b6f8c10 */ /* 0x000fe40008fe8423 */
[----:B------:R-:W-:Y:S02]  /*429d0*/  LOP3.LUT P0, RZ, R28, 0x1, RZ, 0xc0, !PT ;  /* 0x000000011cff7812 */ /* 0x000fe4000780c0ff */
[----:B------:R-:W-:Y:S02]  /*429e0*/  F2FP.SATFINITE.E4M3.F32.PACK_AB_MERGE_C R33, RZ, R33, RZ ;  /* 0x00000021ff21723e */ /* 0x000fe400048070ff */
[----:B------:R-:W-:-:S03]  /*429f0*/  PRMT R28, RZ, 0x7610, R28 ;  /* 0x00007610ff1c7816 */ /* 0x000fc6000000001c */
[----:B------:R0:W-:Y:S04]  /*42a00*/  @!P6 STG.E.U8 desc[UR8][R64.64+0x48], R33 ;  /* 0x000048214000e986 */ /* 0x0001e8000c101108 */
[----:B------:R-:W2:Y:S01]  /*42a10*/  @!P5 LDG.E.U8 R28, desc[UR8][R16.64+0x49] ;  /* 0x00004908101cd981 */ /* 0x000ea2000c1e1100 */
[----:B------:R-:W-:-:S13]  /*42a20*/  ISETP.LT.OR P6, PT, R26, 0x72, !P2 ;  /* 0x000000721a00780c */ /* 0x000fda00057c1670 */
[----:B------:R-:W0:Y:S01]  /*42a30*/  @!P6 LDC.64 R34, c[0x0][0x5c0] ;  /* 0x00017000ff22eb82 */ /* 0x000e220000000a00 */
[----:B------:R-:W-:-:S04]  /*42a40*/  LOP3.LUT R0, R0, 0xffffbfff, RZ, 0xc0, !PT ;  /* 0xffffbfff00007812 */ /* 0x000fc800078ec0ff */
[----:B------:R-:W-:Y:S02]  /*42a50*/  @P6 LOP3.LUT R0, R0, 0x4000, RZ, 0xfc, !PT ;  /* 0x0000400000006812 */ /* 0x000fe400078efcff */
[----:B0-----:R-:W-:-:S04]  /*42a60*/  @!P6 IADD3 R64, P1, P4, R8, UR14, R34 ;  /* 0x0000000e0840ec10 */ /* 0x001fc8000fc3e022 */
[----:B------:R-:W-:Y:S02]  /*42a70*/  @!P6 IADD3.X R65, R27, UR13, R35, P1, P4 ;  /* 0x0000000d1b41ec10 */ /* 0x000fe40008fe8423 */
[----:B------:R-:W-:-:S04]  /*42a80*/  ISETP.GE.AND P6, PT, R5, 0x109, PT ;  /* 0x000001090500780c */ /* 0x000fc80003fc6270 */
[----:B------:R-:W-:-:S13]  /*42a90*/  ISETP.LT.OR P1, PT, R26, 0x49, !P6 ;  /* 0x000000491a00780c */ /* 0x000fda0007721670 */
[----:B------:R-:W0:Y:S01]  /*42aa0*/  @!P1 LDC.64 R34, c[0x0][0x5c0] ;  /* 0x00017000ff229b82 */ /* 0x000e220000000a00 */
[----:B------:R-:W-:Y:S01]  /*42ab0*/  IMAD.U32 R33, RZ, RZ, UR11 ;  /* 0x0000000bff217e24 */ /* 0x000fe2000f8e00ff */
[----:B--2---:R-:W-:-:S04]  /*42ac0*/  LOP3.LUT R28, R28, 0xff, RZ, 0xc0, !PT ;  /* 0x000000ff1c1c7812 */ /* 0x004fc800078ec0ff */
[----:B------:R-:W-:-:S05]  /*42ad0*/  F2FP.F16.E4M3.UNPACK_B R28, R28 ;  /* 0x0000001cff1c723e */ /* 0x000fca00020006ff */
[----:B------:R-:W-:-:S05]  /*42ae0*/  HADD2.F32 R28, -RZ, R28.H0_H0 ;  /* 0x2000001cff1c7230 */ /* 0x000fca0000004100 */
[----:B------:R-:W-:-:S04]  /*42af0*/  FMUL R28, R28, UR12 ;  /* 0x0000000c1c1c7c20 */ /* 0x000fc80008400000 */
[----:B------:R-:W-:Y:S02]  /*42b00*/  FFMA R28, R113, UR61, R28 ;  /* 0x0000003d711c7c23 */ /* 0x000fe4000800001c */
[----:B------:R-:W2:Y:S03]  /*42b10*/  LDL.LU R113, [R1+0x650] ;  /* 0x0006500001717983 */ /* 0x000ea60000300800 */
[----:B------:R-:W-:-:S05]  /*42b20*/  F2FP.SATFINITE.E4M3.F32.PACK_AB_MERGE_C R28, RZ, R28, RZ ;  /* 0x0000001cff1c723e */ /* 0x000fca00048070ff */
[----:B------:R1:W-:Y:S01]  /*42b30*/  @!P5 STG.E.U8 desc[UR8][R40.64+0x49], R28 ;  /* 0x0000491c2800d986 */ /* 0x0003e2000c101108 */
[----:B------:R-:W-:Y:S01]  /*42b40*/  @!P1 IADD3 R33, P4, P5, R33, UR14, R8 ;  /* 0x0000000e21219c10 */ /* 0x000fe2000fd9e008 */
[----:B-1----:R-:W-:-:S05]  /*42b50*/  IMAD.U32 R28, RZ, RZ, UR10 ;  /* 0x0000000aff1c7e24 */ /* 0x002fca000f8e00ff */
[----:B------:R-:W-:Y:S02]  /*42b60*/  @!P1 IADD3.X R28, R28, UR13, R27, P4, P5 ;  /* 0x0000000d1c1c9c10 */ /* 0x000fe4000a7ea41b */
[----:B0-----:R-:W-:-:S05]  /*42b70*/  @!P1 IADD3 R34, P4, R33, R34, RZ ;  /* 0x0000002221229210 */ /* 0x001fca0007f9e0ff */
[----:B------:R-:W-:Y:S01]  /*42b80*/  @!P1 IMAD.X R35, R28, 0x1, R35, P4 ;  /* 0x000000011c239824 */ /* 0x000fe200020e0623 */
[----:B------:R-:W-:-:S06]  /*42b90*/  PRMT R28, RZ, 0x7610, R28 ;  /* 0x00007610ff1c7816 */ /* 0x000fcc000000001c */
[----:B------:R-:W3:Y:S01]  /*42ba0*/  @!P1 LDG.E.U8 R28, desc[UR8][R18.64+0x48] ;  /* 0x00004808121c9981 */ /* 0x000ee2000c1e1100 */
[----:B------:R-:W-:Y:S01]  /*42bb0*/  ISETP.LT.OR P4, PT, R26, 0x4a, !P6 ;  /* 0x0000004a1a00780c */ /* 0x000fe20007781670 */
[----:B------:R-:W-:-:S12]  /*42bc0*/  IMAD.U32 R33, RZ, RZ, UR11 ;  /* 0x0000000bff217e24 */ /* 0x000fd8000f8e00ff */
[----:B------:R-:W-:Y:S02]  /*42bd0*/  @!P4 IADD3 R33, P5, P6, R33, UR14, R8 ;  /* 0x0000000e2121cc10 */ /* 0x000fe4000febe008 */
[----:B---3--:R-:W-:-:S04]  /*42be0*/  LOP3.LUT R28, R28, 0xff, RZ, 0xc0, !PT ;  /* 0x000000ff1c1c7812 */ /* 0x008fc800078ec0ff */
[----:B------:R-:W-:-:S05]  /*42bf0*/  F2FP.F16.E4M3.UNPACK_B R28, R28 ;  /* 0x0000001cff1c723e */ /* 0x000fca00020006ff */
[----:B------:R-:W-:-:S05]  /*42c00*/  HADD2.F32 R28, -RZ, R28.H0_H0 ;  /* 0x2000001cff1c7230 */ /* 0x000fca0000004100 */
[----:B------:R-:W-:-:S04]  /*42c10*/  FMUL R28, R28, UR12 ;  /* 0x0000000c1c1c7c20 */ /* 0x000fc80008400000 */
[----:B------:R-:W-:Y:S02]  /*42c20*/  FFMA R36, R112, UR61, R28 ;  /* 0x0000003d70247c23 */ /* 0x000fe4000800001c */
[----:B------:R-:W3:Y:S03]  /*42c30*/  LDL.LU R112, [R1+0x654] ;  /* 0x0006540001707983 */ /* 0x000ee60000300800 */
[----:B------:R-:W-:Y:S01]  /*42c40*/  F2FP.SATFINITE.E4M3.F32.PACK_AB_MERGE_C R36, RZ, R36, RZ ;  /* 0x00000024ff24723e */ /* 0x000fe200048070ff */
[----:B------:R-:W-:Y:S01]  /*42c50*/  IMAD.U32 R28, RZ, RZ, UR10 ;  /* 0x0000000aff1c7e24 */ /* 0x000fe2000f8e00ff */
[----:B------:R-:W4:Y:S04]  /*42c60*/  LDL.LU R124, [R1+0x658] ;  /* 0x00065800017c7983 */ /* 0x000f280000300800 */
[----:B------:R0:W-:Y:S01]  /*42c70*/  @!P1 STG.E.U8 desc[UR8][R34.64+0x48], R36 ;  /* 0x0000482422009986 */ /* 0x0001e2000c101108 */
[----:B------:R-:W-:-:S02]  /*42c80*/  @!P4 IADD3.X R28, R28, UR13, R27, P5, P6 ;  /* 0x0000000d1c1ccc10 */ /* 0x000fc4000afec41b */
[----:B------:R-:W-:Y:S01]  /*42c90*/  LOP3.LUT R29, R29, 0xfeffffff, RZ, 0xc0, !PT ;  /* 0xfeffffff1d1d7812 */ /* 0x000fe200078ec0ff */
[----:B------:R-:W4:Y:S01]  /*42ca0*/  LDL.LU R126, [R1+0x65c] ;  /* 0x00065c00017e7983 */ /* 0x000f220000300800 */
[----:B0-----:R-:W0:Y:S01]  /*42cb0*/  @!P4 LDC.64 R34, c[0x0][0x5c0] ;  /* 0x00017000ff22cb82 */ /* 0x001e220000000a00 */
[----:B------:R-:W-:Y:S02]  /*42cc0*/  ISETP.LT.OR P6, PT, R26, 0x79, !P2 ;  /* 0x000000791a00780c */ /* 0x000fe400057c1670 */
[----:B------:R-:W4:Y:S01]  /*42cd0*/  LDL.LU R129, [R1+0x660] ;  /* 0x0006600001817983 */ /* 0x000f220000300800 */
[----:B0-----:R-:W-:-:S03]  /*42ce0*/  @!P4 IADD3 R34, P1, R33, R34, RZ ;  /* 0x000000222122c210 */ /* 0x001fc60007f3e0ff */
[----:B------:R-:W4:Y:S02]  /*42cf0*/  LDL.LU R128, [R1+0x664] ;  /* 0x0006640001807983 */ /* 0x000f240000300800 */
[----:B------:R-:W-:Y:S01]  /*42d00*/  @!P4 IMAD.X R35, R28, 0x1, R35, P1 ;  /* 0x000000011c23c824 */ /* 0x000fe200008e0623 */
[----:B------:R-:W-:Y:S01]  /*42d10*/  PRMT R28, RZ, 0x7610, R28 ;  /* 0x00007610ff1c7816 */ /* 0x000fe2000000001c */
[----:B------:R-:W4:Y:S01]  /*42d20*/  LDL.LU R130, [R1+0x668] ;  /* 0x0006680001827983 */ /* 0x000f220000300800 */
[C---:B------:R-:W-:Y:S02]  /*42d30*/  ISETP.LT.OR P1, PT, R26.reuse, 0x41, !P0 ;  /* 0x000000411a00780c */ /* 0x040fe40004721670 */
[----:B------:R-:W-:Y:S01]  /*42d40*/  ISETP.LT.OR P2, PT, R26, 0x7a, !P2 ;  /* 0x0000007a1a00780c */ /* 0x000fe20005741670 */
[----:B------:R-:W4:Y:S04]  /*42d50*/  LDL.LU R132, [R1+0x66c] ;  /* 0x00066c0001847983 */ /* 0x000f280000300800 */
[----:B------:R-:W2:Y:S01]  /*42d60*/  @!P4 LDG.E.U8 R28, desc[UR8][R18.64+0x49] ;  /* 0x00004908121cc981 */ /* 0x000ea2000c1e1100 */
[----:B------:R-:W-:-:S02]  /*42d70*/  @P6 LOP3.LUT R29, R29, 0x1000000, RZ, 0xfc, !PT ;  /* 0x010000001d1d6812 */ /* 0x000fc400078efcff */
[----:B------:R-:W-:Y:S01]  /*42d80*/  LOP3.LUT R32, R32, 0xffefffff, RZ, 0xc0, !PT ;  /* 0xffefffff20207812 */ /* 0x000fe200078ec0ff */
[----:B------:R-:W4:Y:S02]  /*42d90*/  LDL.LU R136, [R1+0x670] ;  /* 0x0006700001887983 */ /* 0x000f240000300800 */
[----:B------:R-:W0:Y:S01]  /*42da0*/  @!P1 LDC.64 R36, c[0x0][0x5c0] ;  /* 0x00017000ff249b82 */ /* 0x000e220000000a00 */
[----:B------:R-:W-:Y:S01]  /*42db0*/  LOP3.LUT R30, R30, 0xfffffffd, RZ, 0xc0, !PT ;  /* 0xfffffffd1e1e7812 */ /* 0x000fe200078ec0ff */
[----:B------:R-:W4:Y:S04]  /*42dc0*/  LDL.LU R143, [R1+0x674] ;  /* 0x00067400018f7983 */ /* 0x000f280000300800 */
[----:B------:R-:W4:Y:S04]  /*42dd0*/  LDL.LU R142, [R1+0x678] ;  /* 0x00067800018e7983 */ /* 0x000f280000300800 */
[----:B------:R-:W4:Y:S04]  /*42de0*/  LDL.LU R144, [R1+0x67c] ;  /* 0x00067c0001907983 */ /* 0x000f280000300800 */
[----:B------:R-:W4:Y:S04]  /*42df0*/  LDL.LU R148, [R1+0x680] ;  /* 0x0006800001947983 */ /* 0x000f280000300800 */
[----:B------:R-:W4:Y:S04]  /*42e00*/  LDL.LU R156, [R1+0x684] ;  /* 0x00068400019c7983 */ /* 0x000f280000300800 */
        /* <DEDUP_REMOVED lines=8> */
[----:B-1----:R-:W-:Y:S02]  /*42e90*/  @!P1 IMAD.MOV.U32 R34, RZ, RZ, R8 ;  /* 0x000000ffff229224 */ /* 0x002fe400078e0008 */
[----:B------:R-:W-:Y:S02]  /*42ea0*/  @!P1 IMAD.MOV.U32 R35, RZ, RZ, R27 ;  /* 0x000000ffff239224 */ /* 0x000fe400078e001b */
[----:B------:R-:W-:-:S04]  /*42eb0*/  @!P1 IMAD.WIDE.U32 R34, R6, 0x180, R34 ;  /* 0x0000018006229825 */ /* 0x000fc800078e0022 */
[----:B------:R-:W-:Y:S01]  /*42ec0*/  @!P1 IMAD R28, R7, 0x180, RZ ;  /* 0x00000180071c9824 */ /* 0x000fe200078e02ff */
[----:B0-----:R-:W-:-:S04]  /*42ed0*/  @!P1 IADD3 R36, P4, R34, R36, RZ ;  /* 0x0000002422249210 */ /* 0x001fc80007f9e0ff */
[--C-:B------:R-:W-:Y:S02]  /*42ee0*/  @!P1 IADD3.X R37, R37, R35, R28.reuse, P4, !PT ;  /* 0x0000002325259210 */ /* 0x100fe400027fe41c */
[----:B------:R-:W-:Y:S01]  /*42ef0*/  PRMT R28, RZ, 0x7610, R28 ;  /* 0x00007610ff1c7816 */ /* 0x000fe2000000001c */
[----:B------:R-:W0:Y:S05]  /*42f00*/  @!P6 LDC.64 R34, c[0x0][0x5c0] ;  /* 0x00017000ff22eb82 */ /* 0x000e2a0000000a00 */
[----:B------:R-:W2:Y:S01]  /*42f10*/  @!P1 LDG.E.U8 R28, desc[UR8][R20.64+0x40] ;  /* 0x00004008141c9981 */ /* 0x000ea2000c1e1100 */
[----:B0-----:R-:W-:-:S04]  /*42f20*/  @!P6 IADD3 R114, P4, P5, R8, UR14, R34 ;  /* 0x0000000e0872ec10 */ /* 0x001fc8000fd9e022 */
[----:B------:R-:W-:Y:S02]  /*42f30*/  @!P6 IADD3.X R115, R27, UR13, R35, P4, P5 ;  /* 0x0000000d1b73ec10 */ /* 0x000fe4000a7ea423 */
[----:B--2---:R-:W-:-:S04]  /*42f40*/  LOP3.LUT R28, R28, 0xff, RZ, 0xc0, !PT ;  /* 0x000000ff1c1c7812 */ /* 0x004fc800078ec0ff */
[----:B------:R-:W-:-:S05]  /*42f50*/  F2FP.F16.E4M3.UNPACK_B R28, R28 ;  /* 0x0000001cff1c723e */ /* 0x000fca00020006ff */
[----:B------:R-:W-:-:S05]  /*42f60*/  HADD2.F32 R28, -RZ, R28.H0_H0 ;  /* 0x2000001cff1c7230 */ /* 0x000fca0000004100 */
[----:B------:R-:W-:-:S04]  /*42f70*/  FMUL R28, R28, UR12 ;  /* 0x0000000c1c1c7c20 */ /* 0x000fc80008400000 */
[----:B---3--:R-:W-:-:S05]  /*42f80*/  FFMA R28, R112, UR61, R28 ;  /* 0x0000003d701c7c23 */ /* 0x008fca000800001c */
[----:B------:R-:W-:-:S05]  /*42f90*/  F2FP.SATFINITE.E4M3.F32.PACK_AB_MERGE_C R28, RZ, R28, RZ ;  /* 0x0000001cff1c723e */ /* 0x000fca00048070ff */
[----:B------:R0:W-:Y:S01]  /*42fa0*/  @!P1 STG.E.U8 desc[UR8][R36.64+0x40], R28 ;  /* 0x0000401c24009986 */ /* 0x0001e2000c101108 */
[----:B------:R-:W-:-:S13]  /*42fb0*/  ISETP.LT.OR P1, PT, R26, 0x42, !P0 ;  /* 0x000000421a00780c */ /* 0x000fda0004721670 */
[----:B------:R-:W1:Y:S01]  /*42fc0*/  @!P1 LDC.64 R34, c[0x0][0x5c0] ;  /* 0x00017000ff229b82 */ /* 0x000e620000000a00 */
[----:B0-----:R-:W-:Y:S02]  /*42fd0*/  @!P1 IMAD.MOV.U32 R36, RZ, RZ, R8 ;  /* 0x000000ffff249224 */ /* 0x001fe400078e0008 */
[----:B------:R-:W-:Y:S02]  /*42fe0*/  @!P1 IMAD.MOV.U32 R37, RZ, RZ, R27 ;  /* 0x000000ffff259224 */ /* 0x000fe400078e001b */
[----:B------:R-:W-:-:S04]  /*42ff0*/  @!P1 IMAD.WIDE.U32 R36, R6, 0x180, R36 ;  /* 0x0000018006249825 */ /* 0x000fc800078e0024 */
[----:B------:R-:W-:Y:S01]  /*43000*/  @!P1 IMAD R28, R7, 0x180, RZ ;  /* 0x00000180071c9824 */ /* 0x000fe200078e02ff */
[----:B-1----:R-:W-:-:S04]  /*43010*/  @!P1 IADD3 R36, P4, R36, R34, RZ ;  /* 0x0000002224249210 */ /* 0x002fc80007f9e0ff */
[--C-:B------:R-:W-:Y:S02]  /*43020*/  @!P1 IADD3.X R37, R35, R37, R28.reuse, P4, !PT ;  /* 0x0000002523259210 */ /* 0x100fe400027fe41c */
[----:B------:R-:W-:Y:S01]  /*43030*/  PRMT R28, RZ, 0x7610, R28 ;  /* 0x00007610ff1c7816 */ /* 0x000fe2000000001c */
[----:B------:R-:W0:Y:S05]  /*43040*/  @!P2 LDC.64 R34, c[0x0][0x5c0] ;  /* 0x00017000ff22ab82 */ /* 0x000e2a0000000a00 */
[----:B------:R-:W2:Y:S01]  /*43050*/  @!P1 LDG.E.U8 R28, desc[UR8][R20.64+0x41] ;  /* 0x00004108141c9981 */ /* 0x000ea2000c1e1100 */
[C---:B------:R-:W-:Y:S02]  /*43060*/  LOP3.LUT P6, RZ, R29.reuse, 0x1, RZ, 0xc0, !PT ;  /* 0x000000011dff7812 */ /* 0x040fe400078cc0ff */
        /* <DEDUP_REMOVED lines=9> */
[----:B----4-:R-:W-:-:S05]  /*43100*/  FFMA R28, R124, UR61, R28 ;  /* 0x0000003d7c1c7c23 */ /* 0x010fca000800001c */
[----:B------:R-:W-:-:S05]  /*43110*/  F2FP.SATFINITE.E4M3.F32.PACK_AB_MERGE_C R28, RZ, R28, RZ ;  /* 0x0000001cff1c723e */ /* 0x000fca00048070ff */
[----:B------:R0:W-:Y:S02]  /*43120*/  @!P1 STG.E.U8 desc[UR8][R36.64+0x41], R28 ;  /* 0x0000411c24009986 */ /* 0x0001e4000c101108 */
[----:B0-----:R-:W-:-:S06]  /*43130*/  PRMT R28, RZ, 0x7610, R28 ;  /* 0x00007610ff1c7816 */ /* 0x001fcc000000001c */
[----:B------:R-:W2:Y:S01]  /*43140*/  @!P5 LDG.E.U8 R28, desc[UR8][R22.64+0x40] ;  /* 0x00004008161cd981 */ /* 0x000ea2000c1e1100 */
[----:B------:R-:W-:-:S13]  /*43150*/  ISETP.LT.OR P2, PT, R26, 0x81, !P3 ;  /* 0x000000811a00780c */ /* 0x000fda0005f41670 */
[----:B------:R-:W0:Y:S01]  /*43160*/  @!P2 LDC.64 R34, c[0x0][0x5c0] ;  /* 0x00017000ff22ab82 */ /* 0x000e220000000a00 */
[----:B------:R-:W-:Y:S02]  /*43170*/  @P2 LOP3.LUT R32, R32, 0x100000, RZ, 0xfc, !PT ;  /* 0x0010000020202812 */ /* 0x000fe400078efcff */
        /* <DEDUP_REMOVED lines=21> */
[----:B--2---:R-:W-:-:S04]  /*432d0*/  LOP3.LUT R28, R28, 0xff, RZ, 0xc0, !PT ;  /* 0x000000ff1c1c7812 */ /* 0x004fc800078ec0ff */
[----:B------:R-:W-:-:S05]  /*432e0*/  F2FP.F16.E4M3.UNPACK_B R28, R28 ;  /* 0x0000001cff1c723e */ /* 0x000fca00020006ff */
[----:B------:R-:W-:-:S05]  /*432f0*/  HADD2.F32 R28, -RZ, R28.H0_H0 ;  /* 0x2000001cff1c7230 */ /* 0x000fca0000004100 */
[----:B------:R-:W-:-:S04]  /*43300*/  FMUL R28, R28, UR12 ;  /* 0x0000000c1c1c7c20 */ /* 0x000fc80008400000 */
[----:B------:R-:W-:-:S05]  /*43310*/  FFMA R28, R129, UR61, R28 ;  /* 0x0000003d811c7c23 */ /* 0x000fca000800001c */
[----:B------:R-:W-:-:S05]  /*43320*/  F2FP.SATFINITE.E4M3.F32.PACK_AB_MERGE_C R28, RZ, R28, RZ ;  /* 0x0000001cff1c723e */ /* 0x000fca00048070ff */
[----:B------:R0:W-:Y:S02]  /*43330*/  @!P6 STG.E.U8 desc[UR8][R116.64+0x41], R28 ;  /* 0x0000411c7400e986 */ /* 0x0001e4000c101108 */
[----:B0-----:R-:W-:-:S05]  /*43340*/  @!P1 IMAD R28, R7, 0x180, RZ ;  /* 0x00000180071c9824 */ /* 0x001fca00078e02ff */
[--C-:B------:R-:W-:Y:S02]  /*43350*/  @!P1 IADD3.X R37, R37, R35, R28.reuse, P4, !PT ;  /* 0x0000002325259210 */ /* 0x100fe400027fe41c */
[----:B------:R-:W-:-:S06]  /*43360*/  PRMT R28, RZ, 0x7610, R28 ;  /* 0x00007610ff1c7816 */ /* 0x000fcc000000001c */
[----:B------:R-:W2:Y:S01]  /*43370*/  @!P1 LDG.E.U8 R28, desc[UR8][R20.64+0x48] ;  /* 0x00004808141c9981 */ /* 0x000ea2000c1e1100 */
[----:B------:R-:W-:-:S13]  /*43380*/  ISETP.LT.OR P6, PT, R26, 0x89, !P3 ;  /* 0x000000891a00780c */ /* 0x000fda0005fc1670 */
[----:B------:R-:W0:Y:S02]  /*43390*/  @!P6 LDC.64 R34, c[0x0][0x5c0] ;  /* 0x00017000ff22eb82 */ /* 0x000e240000000a00 */
        /* <DEDUP_REMOVED lines=17> */
[----:B------:R-:W-:-:S06]  /*434b0*/  PRMT R28, RZ, 0x7610, R28 ;  /* 0x00007610ff1c7816 */ /* 0x000fcc000000001c */
[----:B------:R-:W2:Y:S01]  /*434c0*/  @!P1 LDG.E.U8 R28, desc[UR8][R20.64+0x49] ;  /* 0x00004908141c9981 */ /* 0x000ea2000c1e1100 */
[----:B------:R-:W-:-:S04]  /*434d0*/  LOP3.LUT R32, R32, 0xff7fffff, RZ, 0xc0, !PT ;  /* 0xff7fffff20207812 */ /* 0x000fc800078ec0ff */
[----:B------:R-:W-:Y:S02]  /*434e0*/  @P2 LOP3.LUT R32, R32, 0x800000, RZ, 0xfc, !PT ;  /* 0x0080000020202812 */ /* 0x000fe400078efcff */
[C---:B------:R-:W-:Y:S02]  /*434f0*/  LOP3.LUT P2, RZ, R2.reuse, 0x80000000, RZ, 0xc0, !PT ;  /* 0x8000000002ff7812 */ /* 0x040fe4000784c0ff */
[----:B------:R-:W-:-:S04]  /*43500*/  LOP3.LUT R2, R2, 0xefffffff, RZ, 0xc0, !PT ;  /* 0xefffffff02027812 */ /* 0x000fc800078ec0ff */
[----:B------:R-:W-:Y:S02]  /*43510*/  @P0 LOP3.LUT R2, R2, 0x10000000, RZ, 0xfc, !PT ;  /* 0x1000000002020812 */ /* 0x000fe400078efcff */
        /* <DEDUP_REMOVED lines=13> */
[----:B------:R-:W0:Y:S01]  /*435f0*/  @!P6 LDC.64 R34, c[0x0][0x5c0] ;  /* 0x00017000ff22eb82 */ /* 0x000e220000000a00 */
[----:B------:R-:W-:-:S04]  /*43600*/  LOP3.LUT R29, R29, 0xfffffffe, RZ, 0xc0, !PT ;  /* 0xfffffffe1d1d7812 */ /* 0x000fc800078ec0ff */
[----:B------:R-:W-:Y:S02]  /*43610*/  @P6 LOP3.LUT R29, R29, 0x1, RZ, 0xfc, !PT ;  /* 0x000000011d1d6812 */ /* 0x000fe400078efcff */
        /* <DEDUP_REMOVED lines=14> */
[----:B------:R-:W-:Y:S02]  /*43700*/  LOP3.LUT R32, R32, 0x7fffffff, RZ, 0xc0, !PT ;  /* 0x7fffffff20207812 */ /* 0x000fe400078ec0ff */
[----:B0-----:R-:W-:Y:S02]  /*43710*/  @!P5 IADD3 R130, P1, P4, R8, UR16, R34 ;  /* 0x000000100882dc10 */ /* 0x001fe4000fc3e022 */
[----:B------:R-:W-:Y:S02]  /*43720*/  @P5 LOP3.LUT R32, R32, 0x80000000, RZ, 0xfc, !PT ;  /* 0x8000000020205812 */ /* 0x000fe400078efcff */
[----:B------:R-:W-:Y:S02]  /*43730*/  @!P5 IADD3.X R131, R27, UR15, R35, P1, P4 ;  /* 0x0000000f1b83dc10 */ /* 0x000fe40008fe8423 */
[----:B------:R-:W-:-:S13]  /*43740*/  ISETP.LT.OR P5, PT, R26, 0x82, !P2 ;  /* 0x000000821a00780c */ /* 0x000fda00057a1670 */
[----:B------:R-:W0:Y:S01]  /*43750*/  @!P5 LDC.64 R34, c[0x0][0x5c0] ;  /* 0x00017000ff22db82 */ /* 0x000e220000000a00 */
[----:B------:R-:W-:Y:S02]  /*43760*/  ISETP.LT.OR P0, PT, R26, 0x89, !P2 ;  /* 0x000000891a00780c */ /* 0x000fe40005701670 */
[----:B0-----:R-:W-:-:S04]  /*43770*/  @!P5 IADD3 R132, P1, P4, R8, UR16, R34 ;  /* 0x000000100884dc10 */ /* 0x001fc8000fc3e022 */
[----:B------:R-:W-:-:S07]  /*43780*/  @!P5 IADD3.X R133, R27, UR15, R35, P1, P4 ;  /* 0x0000000f1b85dc10 */ /* 0x000fce0008fe8423 */
        /* <DEDUP_REMOVED lines=12> */
[----:B------:R-:W-:-:S05]  /*43850*/  FFMA R28, R136, UR61, R28 ;  /* 0x0000003d881c7c23 */ /* 0x000fca000800001c */
[----:B------:R-:W-:Y:S02]  /*43860*/  F2FP.SATFINITE.E4M3.F32.PACK_AB_MERGE_C R28, RZ, R28, RZ ;  /* 0x0000001cff1c723e */ /* 0x000fe400048070ff */
[----:B0-----:R-:W-:-:S03]  /*43870*/  @!P0 IADD3 R136, P1, P4, R8, UR16, R34 ;  /* 0x0000001008888c10 */ /* 0x001fc6000fc3e022 */
[----:B------:R0:W-:Y:S01]  /*43880*/  @!P6 STG.E.U8 desc[UR8][R120.64+0x49], R28 ;  /* 0x0000491c7800e986 */ /* 0x0001e2000c101108 */
[----:B------:R-:W-:Y:S02]  /*43890*/  ISETP.GE.AND P6, PT, R5, 0x1, PT ;  /* 0x000000010500780c */ /* 0x000fe40003fc6270 */
[----:B------:R-:W-:Y:S02]  /*438a0*/  @!P0 IADD3.X R137, R27, UR15, R35, P1, P4 ;  /* 0x0000000f1b898c10 */ /* 0x000fe40008fe8423 */
[----:B------:R-:W-:Y:S02]  /*438b0*/  ISETP.LT.OR P1, PT, R26, 0x51, !P6 ;  /* 0x000000511a00780c */ /* 0x000fe40007721670 */
[----:B0-----:R-:W-:-:S11]  /*438c0*/  PRMT R28, RZ, 0x7610, R28 ;  /* 0x00007610ff1c7816 */ /* 0x001fd6000000001c */
        /* <DEDUP_REMOVED lines=27> */
[----:B------:R-:W-:Y:S02]  /*43a80*/  LOP3.LUT R30, R30, 0xfffeffff, RZ, 0xc0, !PT ;  /* 0xfffeffff1e1e7812 */ /* 0x000fe400078ec0ff */
[----:B------:R-:W-:Y:S02]  /*43a90*/  LOP3.LUT R2, R2, 0xbfffffff, RZ, 0xc0, !PT ;  /* 0xbfffffff02027812 */ /* 0x000fe400078ec0ff */
[----:B------:R-:W-:Y:S02]  /*43aa0*/  @P0 LOP3.LUT R30, R30, 0x10000, RZ, 0xfc, !PT ;  /* 0x000100001e1e0812 */ /* 0x000fe400078efcff */
[----:B------:R-:W-:Y:S02]  /*43ab0*/  ISETP.GE.AND P0, PT, R5, 0x101, PT ;  /* 0x000001010500780c */ /* 0x000fe40003f06270 */
[----:B------:R-:W-:Y:S02]  /*43ac0*/  @P2 LOP3.LUT R2, R2, 0x40000000, RZ, 0xfc, !PT ;  /* 0x4000000002022812 */ /* 0x000fe400078efcff */
[----:B------:R-:W-:-:S13]  /*43ad0*/  ISETP.LT.OR P2, PT, R26, 0x81, !P0 ;  /* 0x000000811a00780c */ /* 0x000fda0004741670 */
[----:B------:R-:W0:Y:S01]  /*43ae0*/  @!P2 LDC.64 R34, c[0x0][0x5c0] ;  /* 0x00017000ff22ab82 */ /* 0x000e220000000a00 */
[----:B------:R-:W-:-:S04]  /*43af0*/  LOP3.LUT R30, R30, 0xfff7ffff, RZ, 0xc0, !PT ;  /* 0xfff7ffff1e1e7812 */ /* 0x000fc800078ec0ff */
[----:B------:R-:W-:Y:S02]  /*43b00*/  @P2 LOP3.LUT R30, R30, 0x80000, RZ, 0xfc, !PT ;  /* 0x000800001e1e2812 */ /* 0x000fe400078efcff */
[----:B0-----:R-:W-:Y:S02]  /*43b10*/  @!P2 IADD3 R142, P1, P4, R8, UR14, R34 ;  /* 0x0000000e088eac10 */ /* 0x001fe4000fc3e022 */
        /* <DEDUP_REMOVED lines=9> */
[----:B------:R-:W2:Y:S01]  /*43bb0*/  @!P5 LDG.E.U8 R28, desc[UR8][R10.64+0x51] ;  /* 0x000051080a1cd981 */ /* 0x000ea2000c1e1100 */
[----:B------:R-:W-:Y:S02]  /*43bc0*/  @!P2 IADD3.X R143, R27, UR13, R35, P1, P4 ;  /* 0x0000000d1b8fac10 */ /* 0x000fe40008fe8423 */
        /* <DEDUP_REMOVED lines=8> */
[----:B------:R-:W-:Y:S02]  /*43c50*/  ISETP.LT.OR P0, PT, R26, 0x8a, !P0 ;  /* 0x0000008a1a00780c */ /* 0x000fe40004701670 */
[----:B0-----:R-:W-:-:S04]  /*43c60*/  @!P2 IADD3 R150, P1, P4, R8, UR14, R34 ;  /* 0x0000000e0896ac10 */ /* 0x001fc8000fc3e022 */
[----:B------:R-:W-:-:S07]  /*43c70*/  @!P2 IADD3.X R151, R27, UR13, R35, P1, P4 ;  /* 0x0000000d1b97ac10 */ /* 0x000fce0008fe8423 */
[----:B------:R-:W0:Y:S01]  /*43c80*/  @!P0 LDC.64 R34, c[0x0][0x5c0] ;  /* 0x00017000ff228b82 */ /* 0x000e220000000a00 */
[----:B--2---:R-:W-:-:S04]  /*43c90*/  LOP3.LUT R28, R28, 0xff, RZ, 0xc0, !PT ;  /* 0x000000ff1c1c7812 */ /* 0x004fc800078ec0ff */
[----:B------:R-:W-:-:S05]  /*43ca0*/  F2FP.F16.E4M3.UNPACK_B R28, R28 ;  /* 0x0000001cff1c723e */ /* 0x000fca00020006ff */
[----:B------:R-:W-:-:S05]  /*43cb0*/  HADD2.F32 R28, -RZ, R28.H0_H0 ;  /* 0x2000001cff1c7230 */ /* 0x000fca0000004100 */
[----:B------:R-:W-:-:S04]  /*43cc0*/  FMUL R28, R28, UR12 ;  /* 0x0000000c1c1c7c20 */ /* 0x000fc80008400000 */
[----:B------:R-:W-:Y:S01]  /*43cd0*/  FFMA R28, R148, UR61, R28 ;  /* 0x0000003d941c7c23 */ /* 0x000fe2000800001c */
        /* <DEDUP_REMOVED lines=18> */
[----:B------:R-:W-:Y:S02]  /*43e00*/  ISETP.LT.OR P1, PT, R26, 0x5a, !P6 ;  /* 0x0000005a1a00780c */ /* 0x000fe40007721670 */
[----:B0-----:R-:W-:-:S11]  /*43e10*/  PRMT R28, RZ, 0x7610, R28 ;  /* 0x00007610ff1c7816 */ /* 0x001fd6000000001c */
[----:B------:R-:W0:Y:S01]  /*43e20*/  @!P1 LDC.64 R34, c[0x0][0x5c0] ;  /* 0x00017000ff229b82 */ /* 0x000e220000000a00 */
[----:B------:R-:W3:Y:S01]  /*43e30*/  @!P1 LDG.E.U8 R28, desc[UR8][R24.64+0x59] ;  /* 0x00005908181c9981 */ /* 0x000ee2000c1e1100 */
[----:B------:R-:W-:Y:S02]  /*43e40*/  ISETP.LT.OR P6, PT, R26, 0x59, !P3 ;  /* 0x000000591a00780c */ /* 0x000fe40005fc1670 */
[----:B0-----:R-:W-:-:S05]  /*43e50*/  @!P1 IADD3 R34, P4, R8, R34, RZ ;  /* 0x0000002208229210 */ /* 0x001fca0007f9e0ff */
[----:B------:R-:W-:Y:S01]  /*43e60*/  @!P1 IMAD.X R35, R27, 0x1, R35, P4 ;  /* 0x000000011b239824 */ /* 0x000fe200020e0623 */
[----:B---3--:R-:W-:-:S04]  /*43e70*/  LOP3.LUT R28, R28, 0xff, RZ, 0xc0, !PT ;  /* 0x000000ff1c1c7812 */ /* 0x008fc800078ec0ff */
[----:B------:R-:W-:-:S05]  /*43e80*/  F2FP.F16.E4M3.UNPACK_B R28, R28 ;  /* 0x0000001cff1c723e */ /* 0x000fca00020006ff */
[----:B------:R-:W-:-:S05]  /*43e90*/  HADD2.F32 R28, -RZ, R28.H0_H0 ;  /* 0x2000001cff1c7230 */ /* 0x000fca0000004100 */
[----:B------:R-:W-:-:S04]  /*43ea0*/  FMUL R28, R28, UR12 ;  /* 0x0000000c1c1c7c20 */ /* 0x000fc80008400000 */
[----:B------:R-:W-:Y:S02]  /*43eb0*/  FFMA R28, R157, UR61, R28 ;  /* 0x0000003d9d1c7c23 */ /* 0x000fe4000800001c */
[----:B------:R-:W3:Y:S03]  /*43ec0*/  LDL.LU R157, [R1+0x690] ;  /* 0x00069000019d7983 */ /* 0x000ee60000300800 */
[----:B------:R-:W-:-:S05]  /*43ed0*/  F2FP.SATFINITE.E4M3.F32.PACK_AB_MERGE_C R28, RZ, R28, RZ ;  /* 0x0000001cff1c723e */ /* 0x000fca00048070ff */
[----:B------:R0:W-:Y:S02]  /*43ee0*/  @!P1 STG.E.U8 desc[UR8][R34.64+0x59], R28 ;  /* 0x0000591c22009986 */ /* 0x0001e4000c101108 */
[----:B0-----:R-:W-:-:S06]  /*43ef0*/  PRMT R28, RZ, 0x7610, R28 ;  /* 0x00007610ff1c7816 */ /* 0x001fcc000000001c */
[----:B------:R-:W4:Y:S02]  /*43f00*/  @!P6 LDG.E.U8 R28, desc[UR8][R10.64+0x58] ;  /* 0x000058080a1ce981 */ /* 0x000f24000c1e1100 */
        /* <DEDUP_REMOVED lines=11> */
[----:B------:R-:W4:Y:S01]  /*43fc0*/  @!P6 LDG.E.U8 R28, desc[UR8][R10.64+0x59] ;  /* 0x000059080a1ce981 */ /* 0x000f22000c1e1100 */
[----:B------:R-:W-:Y:S02]  /*43fd0*/  @P2 LOP3.LUT R30, R30, 0x20000000, RZ, 0xfc, !PT ;  /* 0x200000001e1e2812 */ /* 0x000fe400078efcff */
[----:B------:R-:W-:Y:S02]  /*43fe0*/  LOP3.LUT P2, RZ, R2, 0x40000000, RZ, 0xc0, !PT ;  /* 0x4000000002ff7812 */ /* 0x000fe4000784c0ff */
        /* <DEDUP_REMOVED lines=50> */
[----:B------:R-:W-:Y:S01]  /*44310*/  IMAD.U32 R33, RZ, RZ, UR11 ;  /* 0x0000000bff217e24 */ /* 0x000fe2000f8e00ff */
[----:B------:R-:W2:Y:S02]  /*44320*/  LDL.LU R156, [R1+0x69c] ;  /* 0x00069c00019c7983 */ /* 0x000ea40000300800 */
[----:B------:R-:W-:-:S05]  /*44330*/  F2FP.SATFINITE.E4M3.F32.PACK_AB_MERGE_C R28, RZ, R28, RZ ;  /* 0x0000001cff1c723e */ /* 0x000fca00048070ff */
[----:B------:R0:W-:Y:S02]  /*44340*/  @!P6 STG.E.U8 desc[UR8][R52.64+0x50], R28 ;  /* 0x0000501c3400e986 */ /* 0x0001e4000c101108 */
[----:B0-----:R-:W-:-:S06]  /*44350*/  PRMT R28, RZ, 0x7610, R28 ;  /* 0x00007610ff1c7816 */ /* 0x001fcc000000001c */
[----:B------:R-:W4:Y:S01]  /*44360*/  @!P0 LDG.E.U8 R28, desc[UR8][R12.64+0x51] ;  /* 0x000051080c1c8981 */ /* 0x000f22000c1e1100 */
[----:B------:R-:W-:Y:S02]  /*44370*/  @P3 LOP3.LUT R2, R2, 0x20000000, RZ, 0xfc, !PT ;  /* 0x2000000002023812 */ /* 0x000fe400078efcff */
[----:B------:R-:W-:-:S13]  /*44380*/  ISETP.LT.OR P3, PT, R26, 0x92, !P2 ;  /* 0x000000921a00780c */ /* 0x000fda0005761670 */
[----:B------:R-:W0:Y:S01]  /*44390*/  @!P3 LDC.64 R34, c[0x0][0x5c0] ;  /* 0x00017000ff22bb82 */ /* 0x000e220000000a00 */
[----:B------:R-:W-:Y:S02]  /*443a0*/  ISETP.GE.AND P6, PT, R5, 0x89, PT ;  /* 0x000000890500780c */ /* 0x000fe40003fc6270 */
[----:B0-----:R-:W-:-:S04]  /*443b0*/  @!P3 IADD3 R174, P1, P4, R8, UR16, R34 ;  /* 0x0000001008aebc10 */ /* 0x001fc8000fc3e022 */
[----:B------:R-:W-:Y:S02]  /*443c0*/  @!P3 IADD3.X R175, R27, UR15, R35, P1, P4 ;  /* 0x0000000f1bafbc10 */ /* 0x000fe40008fe8423 */
[----:B------:R-:W-:-:S13]  /*443d0*/  ISETP.LT.OR P4, PT, R26, 0x51, !P6 ;  /* 0x000000511a00780c */ /* 0x000fda0007781670 */
[----:B------:R-:W0:Y:S01]  /*443e0*/  @!P4 LDC.64 R34, c[0x0][0x5c0] ;  /* 0x00017000ff22cb82 */ /* 0x000e220000000a00 */
        /* <DEDUP_REMOVED lines=35> */
[----:B------:R-:W-:-:S04]  /*44620*/  LOP3.LUT R31, R31, 0xfffffffb, RZ, 0xc0, !PT ;  /* 0xfffffffb1f1f7812 */ /* 0x000fc800078ec0ff */
[----:B------:R-:W-:Y:S02]  /*44630*/  @P3 LOP3.LUT R31, R31, 0x4, RZ, 0xfc, !PT ;  /* 0x000000041f1f3812 */ /* 0x000fe400078efcff */
[----:B-1----:R-:W-:Y:S02]  /*44640*/  @!P0 IADD3 R172, P5, P6, R8, UR16, R34 ;  /* 0x0000001008ac8c10 */ /* 0x002fe4000febe022 */
[----:B------:R-:W-:Y:S02]  /*44650*/  LOP3.LUT R31, R31, 0xfffffffd, RZ, 0xc0, !PT ;  /* 0xfffffffd1f1f7812 */ /* 0x000fe400078ec0ff */
[----:B------:R-:W-:Y:S02]  /*44660*/  @!P0 IADD3.X R173, R27, UR15, R35, P5, P6 ;  /* 0x0000000f1bad8c10 */ /* 0x000fe4000afec423 */
[----:B------:R-:W-:Y:S02]  /*44670*/  @P0 LOP3.LUT R31, R31, 0x2, RZ, 0xfc, !PT ;  /* 0x000000021f1f0812 */ /* 0x000fe400078efcff */
[----:B------:R-:W-:-:S02]  /*44680*/  ISETP.LT.OR P0, PT, R26, 0x59, !P2 ;  /* 0x000000591a00780c */ /* 0x000fc40005701670 */
        /* <DEDUP_REMOVED lines=16> */
[----:B------:R-:W-:Y:S02]  /*44790*/  ISETP.GE.AND P3, PT, R5, 0x101, PT ;  /* 0x000001010500780c */ /* 0x000fe40003f66270 */
[----:B----4-:R-:W-:-:S04]  /*447a0*/  LOP3.LUT R28, R28, 0xff, RZ, 0xc0, !PT ;  /* 0x000000ff1c1c7812 */ /* 0x010fc800078ec0ff */
[----:B------:R-:W-:-:S05]  /*447b0*/  F2FP.F16.E4M3.UNPACK_B R28, R28 ;  /* 0x0000001cff1c723e */ /* 0x000fca00020006ff */
[----:B------:R-:W-:-:S05]  /*447c0*/  HADD2.F32 R28, -RZ, R28.H0_H0 ;  /* 0x2000001cff1c7230 */ /* 0x000fca0000004100 */
[----:B------:R-:W-:-:S04]  /*447d0*/  FMUL R28, R28, UR12 ;  /* 0x0000000c1c1c7c20 */ /* 0x000fc80008400000 */
[----:B--2---:R-:W-:Y:S01]  /*447e0*/  FFMA R28, R156, UR61, R28 ;  /* 0x0000003d9c1c7c23 */ /* 0x004fe2000800001c */
[----:B------:R-:W-:Y:S02]  /*447f0*/  ISETP.LT.OR P5, PT, R26, 0x91, !P3 ;  /* 0x000000911a00780c */ /* 0x000fe40005fa1670 */
[----:B------:R-:W-:Y:S01]  /*44800*/  LOP3.LUT R30, R30, 0x7fffffff, RZ, 0xc0, !PT ;  /* 0x7fffffff1e1e7812 */ /* 0x000fe200078ec0ff */
[----:B------:R-:W-:Y:S01]  /*44810*/  IMAD.U32 R33, RZ, RZ, UR11 ;  /* 0x0000000bff217e24 */ /* 0x000fe2000f8e00ff */
[----:B------:R-:W-:Y:S01]  /*44820*/  F2FP.SATFINITE.E4M3.F32.PACK_AB_MERGE_C R28, RZ, R28, RZ ;  /* 0x0000001cff1c723e */ /* 0x000fe200048070ff */
[----:B------:R-:W2:Y:S04]  /*44830*/  LDL.LU R156, [R1+0x6ac] ;  /* 0x0006ac00019c7983 */ /* 0x000ea80000300800 */
[----:B------:R0:W-:Y:S01]  /*44840*/  @!P0 STG.E.U8 desc[UR8][R74.64+0x58], R28 ;  /* 0x0000581c4a008986 */ /* 0x0001e2000c101108 */
[----:B------:R-:W-:-:S03]  /*44850*/  ISETP.LT.OR P0, PT, R26, 0x5a, !P2 ;  /* 0x0000005a1a00780c */ /* 0x000fc60005701670 */
[----:B------:R-:W1:Y:S01]  /*44860*/  @!P5 LDC.64 R34, c[0x0][0x5c0] ;  /* 0x00017000ff22db82 */ /* 0x000e620000000a00 */
[----:B0-----:R-:W-:-:S09]  /*44870*/  PRMT R28, RZ, 0x7610, R28 ;  /* 0x00007610ff1c7816 */ /* 0x001fd2000000001c */
[----:B------:R-:W4:Y:S01]  /*44880*/  @!P0 LDG.E.U8 R28, desc[UR8][R12.64+0x59] ;  /* 0x000059080c1c8981 */ /* 0x000f22000c1e1100 */
[----:B------:R-:W-:Y:S02]  /*44890*/  @P5 LOP3.LUT R30, R30, 0x80000000, RZ, 0xfc, !PT ;  /* 0x800000001e1e5812 */ /* 0x000fe400078efcff */
[----:B-1----:R-:W-:-:S04]  /*448a0*/  @!P5 IADD3 R182, P1, P4, R8, UR14, R34 ;  /* 0x0000000e08b6dc10 */ /* 0x002fc8000fc3e022 */
[----:B------:R-:W-:Y:S02]  /*448b0*/  @!P5 IADD3.X R183, R27, UR13, R35, P1, P4 ;  /* 0x0000000d1bb7dc10 */ /* 0x000fe40008fe8423 */
[----:B------:R-:W-:-:S13]  /*448c0*/  ISETP.LT.OR P5, PT, R26, 0x92, !P3 ;  /* 0x000000921a00780c */ /* 0x000fda0005fa1670 */
[----:B------:R-:W0:Y:S01]  /*448d0*/  @!P5 LDC.64 R34, c[0x0][0x5c0] ;  /* 0x00017000ff22db82 */ /* 0x000e220000000a00 */
[----:B------:R-:W-:Y:S02]  /*448e0*/  ISETP.GE.AND P6, PT, R5, 0x89, PT ;  /* 0x000000890500780c */ /* 0x000fe40003fc6270 */
[----:B0-----:R-:W-:-:S04]  /*448f0*/  @!P5 IADD3 R186, P1, P4, R8, UR14, R34 ;  /* 0x0000000e08badc10 */ /* 0x001fc8000fc3e022 */
[----:B------:R-:W-:Y:S02]  /*44900*/  @!P5 IADD3.X R187, R27, UR13, R35, P1, P4 ;  /* 0x0000000d1bbbdc10 */ /* 0x000fe40008fe8423 */
[----:B------:R-:W-:-:S13]  /*44910*/  ISETP.LT.OR P4, PT, R26, 0x59, !P6 ;  /* 0x000000591a00780c */ /* 0x000fda0007781670 */
[----:B------:R-:W0:Y:S01]  /*44920*/  @!P4 LDC.64 R34, c[0x0][0x5c0] ;  /* 0x00017000ff22cb82 */ /* 0x000e220000000a00 */
[----:B------:R-:W-:-:S04]  /*44930*/  LOP3.LUT R30, R30, 0xf7ffffff, RZ, 0xc0, !PT ;  /* 0xf7ffffff1e1e7812 */ /* 0x000fc800078ec0ff */
[----:B------:R-:W-:Y:S02]  /*44940*/  @P5 LOP3.LUT R30, R30, 0x8000000, RZ, 0xfc, !PT ;  /* 0x080000001e1e5812 */ /* 0x000fe400078efcff */
        /* <DEDUP_REMOVED lines=33> */
[----:B------:R-:W4:Y:S02]  /*44b60*/  @!P1 LDG.E.U8 R28, desc[UR8][R14.64+0x59] ;  /* 0x000059080e1c9981 */ /* 0x000f24000c1e1100 */
        /* <DEDUP_REMOVED lines=8> */
[----:B------:R0:W-:Y:S04]  /*44bf0*/  @!P1 STG.E.U8 desc[UR8][R36.64+0x59], R28 ;  /* 0x0000591c24009986 */ /* 0x0001e8000c101108 */
[----:B------:R-:W1:Y:S01]  /*44c00*/  @!P3 LDC.64 R34, c[0x0][0x5c0] ;  /* 0x00017000ff22bb82 */ /* 0x000e620000000a00 */
[----:B0-----:R-:W-:-:S06]  /*44c10*/  PRMT R28, RZ, 0x7610, R28 ;  /* 0x00007610ff1c7816 */ /* 0x001fcc000000001c */
[----:B------:R-:W4:Y:S01]  /*44c20*/  @!P0 LDG.E.U8 R28, desc[UR8][R16.64+0x50] ;  /* 0x00005008101c8981 */ /* 0x000f22000c1e1100 */
[----:B-1----:R-:W-:-:S04]  /*44c30*/  @!P3 IADD3 R184, P5, P6, R8, UR14, R34 ;  /* 0x0000000e08b8bc10 */ /* 0x002fc8000febe022 */
[----:B------:R-:W-:Y:S02]  /*44c40*/  @!P3 IADD3.X R185, R27, UR13, R35, P5, P6 ;  /* 0x0000000d1bb9bc10 */ /* 0x000fe4000afec423 */
[----:B------:R-:W-:Y:S02]  /*44c50*/  LOP3.LUT P6, RZ, R0, 0x200000, RZ, 0xc0, !PT ;  /* 0x0020000000ff7812 */ /* 0x000fe400078cc0ff */
[----:B------:R-:W-:-:S04]  /*44c60*/  ISETP.GE.AND P5, PT, R5, 0x101, PT ;  /* 0x000001010500780c */ /* 0x000fc80003fa6270 */
[----:B------:R-:W-:-:S13]  /*44c70*/  ISETP.LT.OR P5, PT, R26, 0x9a, !P5 ;  /* 0x0000009a1a00780c */ /* 0x000fda0006fa1670 */
[----:B------:R-:W0:Y:S01]  /*44c80*/  @!P5 LDC.64 R34, c[0x0][0x5c0] ;  /* 0x00017000ff22db82 */ /* 0x000e220000000a00 */
[----:B------:R-:W-:-:S04]  /*44c90*/  LOP3.LUT R30, R30, 0xfdffffff, RZ, 0xc0, !PT ;  /* 0xfdffffff1e1e7812 */ /* 0x000fc800078ec0ff */
[----:B------:R-:W-:Y:S02]  /*44ca0*/  @P3 LOP3.LUT R30, R30, 0x2000000, RZ, 0xfc, !PT ;  /* 0x020000001e1e3812 */ /* 0x000fe400078efcff */
[----:B------:R-:W-:Y:S02]  /*44cb0*/  LOP3.LUT P3, RZ, R2, 0x20000000, RZ, 0xc0, !PT ;  /* 0x2000000002ff7812 */ /* 0x000fe4000786c0ff */
[----:B------:R-:W-:Y:S02]  /*44cc0*/  LOP3.LUT R30, R30, 0xff7fffff, RZ, 0xc0, !PT ;  /* 0xff7fffff1e1e7812 */ /* 0x000fe400078ec0ff */
[----:B----4-:R-:W-:-:S04]  /*44cd0*/  LOP3.LUT R28, R28, 0xff, RZ, 0xc0, !PT ;  /* 0x000000ff1c1c7812 */ /* 0x010fc800078ec0ff */
[----:B------:R-:W-:-:S05]  /*44ce0*/  F2FP.F16.E4M3.UNPACK_B R28, R28 ;  /* 0x0000001cff1c723e */ /* 0x000fca00020006ff */
[----:B------:R-:W-:-:S05]  /*44cf0*/  HADD2.F32 R28, -RZ, R28.H0_H0 ;  /* 0x2000001cff1c7230 */ /* 0x000fca0000004100 */
[----:B------:R-:W-:-:S04]  /*44d00*/  FMUL R28, R28, UR12 ;  /* 0x0000000c1c1c7c20 */ /* 0x000fc80008400000 */
[----:B--2---:R-:W-:Y:S01]  /*44d10*/  FFMA R28, R156, UR61, R28 ;  /* 0x0000003d9c1c7c23 */ /* 0x004fe2000800001c */
[----:B0-----:R-:W-:Y:S01]  /*44d20*/  @!P5 IADD3 R180, P1, P4, R8, UR14, R34 ;  /* 0x0000000e08b4dc10 */ /* 0x001fe2000fc3e022 */
[----:B------:R-:W-:Y:S01]  /*44d30*/  IMAD.U32 R33, RZ, RZ, UR11 ;  /* 0x0000000bff217e24 */ /* 0x000fe2000f8e00ff */
[----:B------:R-:W-:Y:S01]  /*44d40*/  @P5 LOP3.LUT R30, R30, 0x800000, RZ, 0xfc, !PT ;  /* 0x008000001e1e5812 */ /* 0x000fe200078efcff */
[----:B------:R-:W2:Y:S01]  /*44d50*/  LDL.LU R156, [R1+0x6bc] ;  /* 0x0006bc00019c7983 */ /* 0x000ea20000300800 */
[----:B------:R-:W-:-:S05]  /*44d60*/  F2FP.SATFINITE.E4M3.F32.PACK_AB_MERGE_C R28, RZ, R28, RZ ;  /* 0x0000001cff1c723e */ /* 0x000fca00048070ff */
[----:B------:R0:W-:Y:S02]  /*44d70*/  @!P0 STG.E.U8 desc[UR8][R80.64+0x50], R28 ;  /* 0x0000501c50008986 */ /* 0x0001e4000c101108 */
[----:B0-----:R-:W-:-:S06]  /*44d80*/  PRMT R28, RZ, 0x7610, R28 ;  /* 0x00007610ff1c7816 */ /* 0x001fcc000000001c */
[----:B------:R-:W4:Y:S01]  /*44d90*/  @!P6 LDG.E.U8 R28, desc[UR8][R16.64+0x51] ;  /* 0x00005108101ce981 */ /* 0x000f22000c1e1100 */
        /* <DEDUP_REMOVED lines=13> */
[----:B------:R-:W-:-:S04]  /*44e70*/  ISETP.GE.AND P0, PT, R5, 0x109, PT ;  /* 0x000001090500780c */ /* 0x000fc80003f06270 */
        /* <DEDUP_REMOVED lines=37> */
[----:B-1----:R-:W-:-:S04]  /*450d0*/  @!P0 IADD3 R220, P5, P6, R8, UR11, R34 ;  /* 0x0000000b08dc8c10 */ /* 0x002fc8000febe022 */
        /* <DEDUP_REMOVED lines=13> */
[----:B------:R-:W-:-:S04]  /*451b0*/  LOP3.LUT R30, R30, 0xfeffffff, RZ, 0xc0, !PT ;  /* 0xfeffffff1e1e7812 */ /* 0x000fc800078ec0ff */
[----:B------:R-:W-:Y:S02]  /*451c0*/  @P0 LOP3.LUT R30, R30, 0x1000000, RZ, 0xfc, !PT ;  /* 0x010000001e1e0812 */ /* 0x000fe400078efcff */
[----:B------:R-:W-:Y:S02]  /*451d0*/  ISETP.LT.OR P0, PT, R26, 0xaa, !P3 ;  /* 0x000000aa1a00780c */ /* 0x000fe40005f01670 */
[----:B------:R-:W-:-:S11]  /*451e0*/  LOP3.LUT R2, R2, 0xfbffffff, RZ, 0xc0, !PT ;  /* 0xfbffffff02027812 */ /* 0x000fd600078ec0ff */
[----:B------:R-:W0:Y:S01]  /*451f0*/  @!P0 LDC.64 R34, c[0x0][0x5c0] ;  /* 0x00017000ff228b82 */ /* 0x000e220000000a00 */
[----:B------:R-:W-:Y:S02]  /*45200*/  @P3 LOP3.LUT R2, R2, 0x4000000, RZ, 0xfc, !PT ;  /* 0x0400000002023812 */ /* 0x000fe400078efcff */
[----:B------:R-:W-:Y:S02]  /*45210*/  ISETP.LT.OR P3, PT, R26, 0xa1, !P2 ;  /* 0x000000a11a00780c */ /* 0x000fe40005761670 */
[----:B----4-:R-:W-:-:S04]  /*45220*/  LOP3.LUT R28, R28, 0xff, RZ, 0xc0, !PT ;  /* 0x000000ff1c1c7812 */ /* 0x010fc800078ec0ff */
[----:B------:R-:W-:-:S05]  /*45230*/  F2FP.F16.E4M3.UNPACK_B R28, R28 ;  /* 0x0000001cff1c723e */ /* 0x000fca00020006ff */
[----:B------:R-:W-:-:S05]  /*45240*/  HADD2.F32 R28, -RZ, R28.H0_H0 ;  /* 0x2000001cff1c7230 */ /* 0x000fca0000004100 */
[----:B------:R-:W-:-:S04]  /*45250*/  FMUL R28, R28, UR12 ;  /* 0x0000000c1c1c7c20 */ /* 0x000fc80008400000 */
[----:B--2---:R-:W-:Y:S01]  /*45260*/  FFMA R28, R156, UR61, R28 ;  /* 0x0000003d9c1c7c23 */ /* 0x004fe2000800001c */
[----:B0-----:R-:W-:Y:S01]  /*45270*/  @!P0 IADD3 R210, P1, P4, R8, UR11, R34 ;  /* 0x0000000b08d28c10 */ /* 0x001fe2000fc3e022 */
[----:B------:R-:W-:Y:S01]  /*45280*/  IMAD.U32 R33, RZ, RZ, UR11 ;  /* 0x0000000bff217e24 */ /* 0x000fe2000f8e00ff */
[----:B------:R-:W-:Y:S01]  /*45290*/  LOP3.LUT R30, R30, 0xffbfffff, RZ, 0xc0, !PT ;  /* 0xffbfffff1e1e7812 */ /* 0x000fe200078ec0ff */
[----:B------:R-:W2:Y:S01]  /*452a0*/  LDL.LU R156, [R1+0x6cc] ;  /* 0x0006cc00019c7983 */ /* 0x000ea20000300800 */
[----:B------:R-:W-:-:S05]  /*452b0*/  F2FP.SATFINITE.E4M3.F32.PACK_AB_MERGE_C R28, RZ, R28, RZ ;  /* 0x0000001cff1c723e */ /* 0x000fca00048070ff */
[----:B------:R0:W-:Y:S02]  /*452c0*/  @!P6 STG.E.U8 desc[UR8][R84.64+0x58], R28 ;  /* 0x0000581c5400e986 */ /* 0x0001e4000c101108 */
[----:B0-----:R-:W-:-:S06]  /*452d0*/  PRMT R28, RZ, 0x7610, R28 ;  /* 0x00007610ff1c7816 */ /* 0x001fcc000000001c */
[----:B------:R-:W4:Y:S01]  /*452e0*/  @!P5 LDG.E.U8 R28, desc[UR8][R16.64+0x59] ;  /* 0x00005908101cd981 */ /* 0x000f22000c1e1100 */
[----:B------:R-:W-:Y:S02]  /*452f0*/  @!P0 IADD3.X R211, R27, UR10, R35, P1, P4 ;  /* 0x0000000a1bd38c10 */ /* 0x000fe40008fe8423 */
        /* <DEDUP_REMOVED lines=64> */
[----:B------:R-:W-:-:S06]  /*45700*/  PRMT R28, RZ, 0x7610, R28 ;  /* 0x00007610ff1c7816 */ /* 0x000fcc000000001c */
[----:B------:R-:W4:Y:S01]  /*45710*/  @!P1 LDG.E.U8 R28, desc[UR8][R20.64+0x50] ;  /* 0x00005008141c9981 */ /* 0x000f22000c1e1100 */
[----:B------:R-:W-:Y:S02]  /*45720*/  @P3 LOP3.LUT R30, R30, 0x40000, RZ, 0xfc, !PT ;  /* 0x000400001e1e3812 */ /* 0x000fe400078efcff */
[----:B------:R-:W-:-:S13]  /*45730*/  ISETP.LT.OR P3, PT, R26, 0xa9, !P2 ;  /* 0x000000a91a00780c */ /* 0x000fda0005761670 */
        /* <DEDUP_REMOVED lines=21> */
[----:B------:R-:W4:Y:S01]  /*45890*/  @!P1 LDG.E.U8 R28, desc[UR8][R20.64+0x51] ;  /* 0x00005108141c9981 */ /* 0x000f22000c1e1100 */
[----:B------:R-:W-:Y:S02]  /*458a0*/  @P3 LOP3.LUT R30, R30, 0x4000, RZ, 0xfc, !PT ;  /* 0x000040001e1e3812 */ /* 0x000fe400078efcff */
[----:B------:R-:W-:Y:S02]  /*458b0*/  LOP3.LUT P3, RZ, R29, 0x1000, RZ, 0xc0, !PT ;  /* 0x000010001dff7812 */ /* 0x000fe4000786c0ff */
        /* <DEDUP_REMOVED lines=15> */
[----:B------:R-:W-:Y:S02]  /*459b0*/  LOP3.LUT R30, R30, 0xfffffdff, RZ, 0xc0, !PT ;  /* 0xfffffdff1e1e7812 */ /* 0x000fe400078ec0ff */
[----:B------:R-:W-:Y:S02]  /*459c0*/  LOP3.LUT R2, R2, 0xf7ffffff, RZ, 0xc0, !PT ;  /* 0xf7ffffff02027812 */ /* 0x000fe400078ec0ff */
[----:B------:R-:W-:Y:S02]  /*459d0*/  @P6 LOP3.LUT R30, R30, 0x200, RZ, 0xfc, !PT ;  /* 0x000002001e1e6812 */ /* 0x000fe400078efcff */
[----:B------:R-:W-:-:S02]  /*459e0*/  ISETP.GE.AND P6, PT, R5, 0x101, PT ;  /* 0x000001010500780c */ /* 0x000fc40003fc6270 */
[----:B------:R-:W-:Y:S02]  /*459f0*/  @P0 LOP3.LUT R2, R2, 0x8000000, RZ, 0xfc, !PT ;  /* 0x0800000002020812 */ /* 0x000fe400078efcff */
        /* <DEDUP_REMOVED lines=22> */
[----:B------:R-:W-:-:S04]  /*45b60*/  LOP3.LUT P0, RZ, R2, 0x8000000, RZ, 0xc0, !PT ;  /* 0x0800000002ff7812 */ /* 0x000fc8000780c0ff */
        /* <DEDUP_REMOVED lines=41> */
[----:B------:R-:W-:Y:S02]  /*45e00*/  LOP3.LUT R2, R2, 0xffbfffff, RZ, 0xc0, !PT ;  /* 0xffbfffff02027812 */ /* 0x000fe400078ec0ff */
[----:B------:R-:W-:Y:S02]  /*45e10*/  LOP3.LUT R30, R30, 0xfffffff7, RZ, 0xc0, !PT ;  /* 0xfffffff71e1e7812 */ /* 0x000fe400078ec0ff */
[----:B------:R-:W-:Y:S02]  /*45e20*/  @P0 LOP3.LUT R2, R2, 0x400000, RZ, 0xfc, !PT ;  /* 0x0040000002020812 */ /* 0x000fe400078efcff */
[----:B------:R-:W-:Y:S02]  /*45e30*/  ISETP.GE.AND P0, PT, R5, 0x101, PT ;  /* 0x000001010500780c */ /* 0x000fe40003f06270 */
[----:B------:R-:W-:Y:S02]  /*45e40*/  @P6 LOP3.LUT R30, R30, 0x8, RZ, 0xfc, !PT ;  /* 0x000000081e1e6812 */ /* 0x000fe400078efcff */
[----:B------:R-:W-:-:S13]  /*45e50*/  ISETP.LT.OR P6, PT, R26, 0xaa, !P0 ;  /* 0x000000aa1a00780c */ /* 0x000fda00047c1670 */
[----:B------:R-:W0:Y:S02]  /*45e60*/  @!P6 LDC.64 R34, c[0x0][0x5c0] ;  /* 0x00017000ff22eb82 */ /* 0x000e240000000a00 */
[----:B0-----:R-:W-:-:S04]  /*45e70*/  @!P6 IADD3 R206, P4, P5, R8, UR14, R34 ;  /* 0x0000000e08ceec10 */ /* 0x001fc8000fd9e022 */
[----:B------:R-:W-:Y:S02]  /*45e80*/  @!P6 IADD3.X R207, R27, UR13, R35, P4, P5 ;  /* 0x0000000d1bcfec10 */ /* 0x000fe4000a7ea423 */
        /* <DEDUP_REMOVED lines=43> */
[----:B------:R-:W-:-:S05]  /*46140*/  @!P0 IADD3.X R37, R27, UR10, R35, P1, P4 ;  /* 0x0000000a1b258c10 */ /* 0x000fca0008fe8423 */
[----:B------:R0:W-:Y:S01]  /*46150*/  @!P0 STL.64 [R1+0x20], R36 ;  /* 0x0000202401008387 */ /* 0x0001e20000100a00 */
        /* <DEDUP_REMOVED lines=33> */
[----:B------:R-:W-:Y:S04]  /*46370*/  @!P0 STL.64 [R1+0x18], R36 ;  /* 0x0000182401008387 */ /* 0x000fe80000100a00 */
[----:B------:R-:W4:Y:S01]  /*46380*/  LDL.LU R156, [R1+0x6fc] ;  /* 0x0006fc00019c7983 */ /* 0x000f220000300800 */
[----:B--2---:R-:W-:-:S04]  /*46390*/  LOP3.LUT R28, R28, 0xff, RZ, 0xc0, !PT ;  /* 0x000000ff1c1c7812 */ /* 0x004fc800078ec0ff */
[----:B------:R-:W-:-:S05]  /*463a0*/  F2FP.F16.E4M3.UNPACK_B R28, R28 ;  /* 0x0000001cff1c723e */ /* 0x000fca00020006ff */
[----:B------:R-:W-:-:S05]  /*463b0*/  HADD2.F32 R28, -RZ, R28.H0_H0 ;  /* 0x2000001cff1c7230 */ /* 0x000fca0000004100 */
[----:B------:R-:W-:-:S04]  /*463c0*/  FMUL R28, R28, UR12 ;  /* 0x0000000c1c1c7c20 */ /* 0x000fc80008400000 */
[----:B---3--:R-:W-:Y:S02]  /*463d0*/  FFMA R28, R157, UR61, R28 ;  /* 0x0000003d9d1c7c23 */ /* 0x008fe4000800001c */
[----:B------:R-:W2:Y:S03]  /*463e0*/  LDL.LU R157, [R1+0x700] ;  /* 0x00070000019d7983 */ /* 0x000ea60000300800 */
[----:B------:R-:W-:-:S05]  /*463f0*/  F2FP.SATFINITE.E4M3.F32.PACK_AB_MERGE_C R28, RZ, R28, RZ ;  /* 0x0000001cff1c723e */ /* 0x000fca00048070ff */
[----:B------:R0:W-:Y:S02]  /*46400*/  @!P1 STG.E.U8 desc[UR8][R34.64+0x61], R28 ;  /* 0x0000611c22009986 */ /* 0x0001e4000c101108 */
[----:B0-----:R-:W-:-:S06]  /*46410*/  PRMT R28, RZ, 0x7610, R28 ;  /* 0x00007610ff1c7816 */ /* 0x001fcc000000001c */
[----:B------:R-:W3:Y:S01]  /*46420*/  @!P5 LDG.E.U8 R28, desc[UR8][R10.64+0x60] ;  /* 0x000060080a1cd981 */ /* 0x000ee2000c1e1100 */
[----:B------:R-:W-:-:S04]  /*46430*/  LOP3.LUT R30, R30, 0xffffffef, RZ, 0xc0, !PT ;  /* 0xffffffef1e1e7812 */ /* 0x000fc800078ec0ff */
[----:B------:R-:W-:Y:S02]  /*46440*/  @P0 LOP3.LUT R30, R30, 0x10, RZ, 0xfc, !PT ;  /* 0x000000101e1e0812 */ /* 0x000fe400078efcff */
[----:B------:R-:W-:-:S13]  /*46450*/  ISETP.LT.OR P0, PT, R26, 0xb1, !P2 ;  /* 0x000000b11a00780c */ /* 0x000fda0005701670 */
[----:B------:R-:W0:Y:S01]  /*46460*/  @!P0 LDC.64 R34, c[0x0][0x5c0] ;  /* 0x00017000ff228b82 */ /* 0x000e220000000a00 */
[----:B---3--:R-:W-:-:S04]  /*46470*/  LOP3.LUT R28, R28, 0xff, RZ, 0xc0, !PT ;  /* 0x000000ff1c1c7812 */ /* 0x008fc800078ec0ff */
[----:B------:R-:W-:-:S05]  /*46480*/  F2FP.F16.E4M3.UNPACK_B R28, R28 ;  /* 0x0000001cff1c723e */ /* 0x000fca00020006ff */
[----:B------:R-:W-:-:S05]  /*46490*/  HADD2.F32 R28, -RZ, R28.H0_H0 ;  /* 0x2000001cff1c7230 */ /* 0x000fca0000004100 */
[----:B------:R-:W-:-:S04]  /*464a0*/  FMUL R28, R28, UR12 ;  /* 0x0000000c1c1c7c20 */ /* 0x000fc80008400000 */
[----:B----4-:R-:W-:-:S05]  /*464b0*/  FFMA R28, R156, UR61, R28 ;  /* 0x0000003d9c1c7c23 */ /* 0x010fca000800001c */
[----:B------:R-:W-:-:S05]  /*464c0*/  F2FP.SATFINITE.E4M3.F32.PACK_AB_MERGE_C R28, RZ, R28, RZ ;  /* 0x0000001cff1c723e */ /* 0x000fca00048070ff */
[----:B------:R1:W-:Y:S01]  /*464d0*/  @!P5 STG.E.U8 desc[UR8][R86.64+0x60], R28 ;  /* 0x0000601c5600d986 */ /* 0x0003e2000c101108 */
[----:B------:R-:W-:Y:S02]  /*464e0*/  ISETP.LT.OR P5, PT, R26, 0x62, !P3 ;  /* 0x000000621a00780c */ /* 0x000fe40005fa1670 */
[----:B-1----:R-:W-:-:S11]  /*464f0*/  PRMT R28, RZ, 0x7610, R28 ;  /* 0x00007610ff1c7816 */ /* 0x002fd6000000001c */
[----:B------:R-:W3:Y:S01]  /*46500*/  @!P5 LDG.E.U8 R28, desc[UR8][R10.64+0x61] ;  /* 0x000061080a1cd981 */ /* 0x000ee2000c1e1100 */
[----:B0-----:R-:W-:Y:S02]  /*46510*/  @!P0 IADD3 R36, P1, P4, R8, UR16, R34 ;  /* 0x0000001008248c10 */ /* 0x001fe4000fc3e022 */
[----:B------:R-:W-:Y:S02]  /*46520*/  LOP3.LUT R30, R30, 0xfffffffb, RZ, 0xc0, !PT ;  /* 0xfffffffb1e1e7812 */ /* 0x000fe400078ec0ff */
[----:B------:R-:W-:Y:S02]  /*46530*/  @!P0 IADD3.X R37, R27, UR15, R35, P1, P4 ;  /* 0x0000000f1b258c10 */ /* 0x000fe40008fe8423 */
[----:B------:R-:W-:-:S03]  /*46540*/  @P0 LOP3.LUT R30, R30, 0x4, RZ, 0xfc, !PT ;  /* 0x000000041e1e0812 */ /* 0x000fc600078efcff */
[----:B------:R0:W-:Y:S01]  /*46550*/  @!P0 STL.64 [R1+0x10], R36 ;  /* 0x0000102401008387 */ /* 0x0001e20000100a00 */
[----:B------:R-:W-:Y:S02]  /*46560*/  ISETP.LT.OR P0, PT, R26, 0xb2, !P2 ;  /* 0x000000b21a00780c */ /* 0x000fe40005701670 */
[----:B------:R-:W-:Y:S01]  /*46570*/  LOP3.LUT R32, R32, 0xbfffffff, RZ, 0xc0, !PT ;  /* 0xbfffffff20207812 */ /* 0x000fe200078ec0ff */
[----:B------:R-:W4:Y:S10]  /*46580*/  LDL.LU R156, [R1+0x704] ;  /* 0x00070400019c7983 */ /* 0x000f340000300800 */
[----:B------:R-:W0:Y:S01]  /*46590*/  @!P0 LDC.64 R34, c[0x0][0x5c0] ;  /* 0x00017000ff228b82 */ /* 0x000e220000000a00 */
[----:B------:R-:W-:-:S02]  /*465a0*/  @P0 LOP3.LUT R32, R32, 0x40000000, RZ, 0xfc, !PT ;  /* 0x4000000020200812 */ /* 0x000fc400078efcff */
[----:B0-----:R-:W-:-:S04]  /*465b0*/  @!P0 IADD3 R36, P1, P4, R8, UR16, R34 ;  /* 0x0000001008248c10 */ /* 0x001fc8000fc3e022 */
[----:B------:R-:W-:-:S05]  /*465c0*/  @!P0 IADD3.X R37, R27, UR15, R35, P1, P4 ;  /* 0x0000000f1b258c10 */ /* 0x000fca0008fe8423 */
[----:B------:R0:W-:Y:S01]  /*465d0*/  @!P0 STL.64 [R1+0x8], R36 ;  /* 0x0000082401008387 */ /* 0x0001e20000100a00 */
[----:B------:R-:W-:-:S13]  /*465e0*/  ISETP.LT.OR P0, PT, R26, 0xb9, !P2 ;  /* 0x000000b91a00780c */ /* 0x000fda0005701670 */
[----:B------:R-:W0:Y:S02]  /*465f0*/  @!P0 LDC.64 R34, c[0x0][0x5c0] ;  /* 0x00017000ff228b82 */ /* 0x000e240000000a00 */
[----:B0-----:R-:W-:-:S04]  /*46600*/  @!P0 IADD3 R36, P1, P4, R8, UR16, R34 ;  /* 0x0000001008248c10 */ /* 0x001fc8000fc3e022 */
[----:B------:R-:W-:-:S05]  /*46610*/  @!P0 IADD3.X R37, R27, UR15, R35, P1, P4 ;  /* 0x0000000f1b258c10 */ /* 0x000fca0008fe8423 */
[----:B------:R-:W-:Y:S01]  /*46620*/  @!P0 STL.64 [R1+0x30], R36 ;  /* 0x0000302401008387 */ /* 0x000fe20000100a00 */
[----:B---3--:R-:W-:-:S04]  /*46630*/  LOP3.LUT R28, R28, 0xff, RZ, 0xc0, !PT ;  /* 0x000000ff1c1c7812 */ /* 0x008fc800078ec0ff */
[----:B------:R-:W-:-:S05]  /*46640*/  F2FP.F16.E4M3.UNPACK_B R28, R28 ;  /* 0x0000001cff1c723e */ /* 0x000fca00020006ff */
[----:B------:R-:W-:-:S05]  /*46650*/  HADD2.F32 R28, -RZ, R28.H0_H0 ;  /* 0x2000001cff1c7230 */ /* 0x000fca0000004100 */
[----:B------:R-:W-:-:S04]  /*46660*/  FMUL R28, R28, UR12 ;  /* 0x0000000c1c1c7c20 */ /* 0x000fc80008400000 */
[----:B--2---:R-:W-:Y:S02]  /*46670*/  FFMA R28, R157, UR61, R28 ;  /* 0x0000003d9d1c7c23 */ /* 0x004fe4000800001c */
[----:B------:R-:W2:Y:S03]  /*46680*/  LDL.LU R157, [R1+0x708] ;  /* 0x00070800019d7983 */ /* 0x000ea60000300800 */
[----:B------:R-:W-:-:S05]  /*46690*/  F2FP.SATFINITE.E4M3.F32.PACK_AB_MERGE_C R28, RZ, R28, RZ ;  /* 0x0000001cff1c723e */ /* 0x000fca00048070ff */
[----:B------:R0:W-:Y:S01]  /*466a0*/  @!P5 STG.E.U8 desc[UR8][R88.64+0x61], R28 ;  /* 0x0000611c5800d986 */ /* 0x0001e2000c101108 */
[----:B------:R-:W-:-:S13]  /*466b0*/  ISETP.LT.OR P5, PT, R26, 0xba, !P2 ;  /* 0x000000ba1a00780c */ /* 0x000fda00057a1670 */
[----:B------:R-:W1:Y:S01]  /*466c0*/  @!P5 LDC.64 R34, c[0x0][0x5c0] ;  /* 0x00017000ff22db82 */ /* 0x000e620000000a00 */
[----:B0-----:R-:W-:Y:S02]  /*466d0*/  PRMT R28, RZ, 0x7610, R28 ;  /* 0x00007610ff1c7816 */ /* 0x001fe4000000001c */
[----:B-1----:R-:W-:-:S04]  /*466e0*/  @!P5 IADD3 R36, P1, P4, R8, UR16, R34 ;  /* 0x000000100824dc10 */ /* 0x002fc8000fc3e022 */
[----:B------:R-:W-:Y:S02]  /*466f0*/  @!P5 IADD3.X R37, R27, UR15, R35, P1, P4 ;  /* 0x0000000f1b25dc10 */ /* 0x000fe40008fe8423 */
[----:B------:R-:W-:-:S13]  /*46700*/  ISETP.LT.OR P1, PT, R26, 0x69, !P6 ;  /* 0x000000691a00780c */ /* 0x000fda0007721670 */
[----:B------:R-:W3:Y:S01]  /*46710*/  @!P1 LDG.E.U8 R28, desc[UR8][R24.64+0x68] ;  /* 0x00006808181c9981 */ /* 0x000ee2000c1e1100 */
[----:B------:R-:W0:Y:S02]  /*46720*/  @!P1 LDC.64 R34, c[0x0][0x5c0] ;  /* 0x00017000ff229b82 */ /* 0x000e240000000a00 */
[----:B0-----:R-:W-:-:S05]  /*46730*/  @!P1 IADD3 R34, P4, R8, R34, RZ ;  /* 0x0000002208229210 */ /* 0x001fca0007f9e0ff */
[----:B------:R-:W-:Y:S01]  /*46740*/  @!P1 IMAD.X R35, R27, 0x1, R35, P4 ;  /* 0x000000011b239824 */ /* 0x000fe200020e0623 */
        /* <DEDUP_REMOVED lines=8> */
[----:B0-----:R-:W-:-:S11]  /*467d0*/  PRMT R28, RZ, 0x7610, R28 ;  /* 0x00007610ff1c7816 */ /* 0x001fd6000000001c */
[----:B------:R-:W0:Y:S01]  /*467e0*/  @!P1 LDC.64 R34, c[0x0][0x5c0] ;  /* 0x00017000ff229b82 */ /* 0x000e220000000a00 */
[----:B------:R-:W3:Y:S01]  /*467f0*/  @!P1 LDG.E.U8 R28, desc[UR8][R24.64+0x69] ;  /* 0x00006908181c9981 */ /* 0x000ee2000c1e1100 */
[----:B------:R-:W-:-:S04]  /*46800*/  LOP3.LUT R32, R32, 0xdfffffff, RZ, 0xc0, !PT ;  /* 0xdfffffff20207812 */ /* 0x000fc800078ec0ff */
[----:B------:R-:W-:-:S04]  /*46810*/  @P0 LOP3.LUT R32, R32, 0x20000000, RZ, 0xfc, !PT ;  /* 0x2000000020200812 */ /* 0x000fc800078efcff */
[----:B------:R-:W-:Y:S01]  /*46820*/  LOP3.LUT R32, R32, 0xfbffffff, RZ, 0xc0, !PT ;  /* 0xfbffffff20207812 */ /* 0x000fe200078ec0ff */
[----:B------:R-:W-:Y:S03]  /*46830*/  @!P5 STL.64 [R1+0x28], R36 ;  /* 0x000028240100d387 */ /* 0x000fe60000100a00 */
[----:B------:R-:W-:Y:S01]  /*46840*/  @P5 LOP3.LUT R32, R32, 0x4000000, RZ, 0xfc, !PT ;  /* 0x0400000020205812 */ /* 0x000fe200078efcff */
[----:B------:R-:W4:Y:S01]  /*46850*/  LDL.LU R156, [R1+0x70c] ;  /* 0x00070c00019c7983 */ /* 0x000f220000300800 */
[----:B------:R-:W-:Y:S02]  /*46860*/  ISETP.LT.OR P5, PT, R26, 0x69, !P3 ;  /* 0x000000691a00780c */ /* 0x000fe40005fa1670 */
[----:B0-----:R-:W-:-:S05]  /*46870*/  @!P1 IADD3 R34, P4, R8, R34, RZ ;  /* 0x0000002208229210 */ /* 0x001fca0007f9e0ff */
[----:B------:R-:W-:Y:S01]  /*46880*/  @!P1 IMAD.X R35, R27, 0x1, R35, P4 ;  /* 0x000000011b239824 */ /* 0x000fe200020e0623 */
[C---:B------:R-:W-:Y:S02]  /*46890*/  LOP3.LUT P0, RZ, R2.reuse, 0x2000000, RZ, 0xc0, !PT ;  /* 0x0200000002ff7812 */ /* 0x040fe4000780c0ff */
[----:B------:R-:W-:-:S04]  /*468a0*/  LOP3.LUT R2, R2, 0xfeffffff, RZ, 0xc0, !PT ;  /* 0xfeffffff02027812 */ /* 0x000fc800078ec0ff */
[----:B------:R-:W-:Y:S02]  /*468b0*/  @P2 LOP3.LUT R2, R2, 0x1000000, RZ, 0xfc, !PT ;  /* 0x0100000002022812 */ /* 0x000fe400078efcff */
        /* <DEDUP_REMOVED lines=9> */
[----:B0-----:R-:W-:Y:S02]  /*46950*/  PRMT R28, RZ, 0x7610, R28 ;  /* 0x00007610ff1c7816 */ /* 0x001fe4000000001c */
[----:B------:R-:W0:Y:S04]  /*46960*/  @!P2 LDC.64 R34, c[0x0][0x5c0] ;  /* 0x00017000ff22ab82 */ /* 0x000e280000000a00 */
[----:B------:R-:W3:Y:S01]  /*46970*/  @!P5 LDG.E.U8 R28, desc[UR8][R10.64+0x68] ;  /* 0x000068080a1cd981 */ /* 0x000ee2000c1e1100 */
[----:B------:R-:W-:-:S04]  /*46980*/  LOP3.LUT R32, R32, 0xfeffffff, RZ, 0xc0, !PT ;  /* 0xfeffffff20207812 */ /* 0x000fc800078ec0ff */
[----:B------:R-:W-:Y:S02]  /*46990*/  @P2 LOP3.LUT R32, R32, 0x1000000, RZ, 0xfc, !PT ;  /* 0x0100000020202812 */ /* 0x000fe400078efcff */
[----:B0-----:R-:W-:-:S04]  /*469a0*/  @!P2 IADD3 R36, P1, P4, R8, UR14, R34 ;  /* 0x0000000e0824ac10 */ /* 0x001fc8000fc3e022 */
[----:B------:R-:W-:-:S05]  /*469b0*/  @!P2 IADD3.X R37, R27, UR13, R35, P1, P4 ;  /* 0x0000000d1b25ac10 */ /* 0x000fca0008fe8423 */
[----:B------:R-:W-:Y:S01]  /*469c0*/  @!P2 STL.64 [R1], R36 ;  /* 0x000000240100a387 */ /* 0x000fe20000100a00 */
[----:B------:R-:W-:-:S13]  /*469d0*/  ISETP.LT.OR P2, PT, R26, 0xb2, !P0 ;  /* 0x000000b21a00780c */ /* 0x000fda0004741670 */
[----:B------:R-:W0:Y:S01]  /*469e0*/  @!P2 LDC.64 R34, c[0x0][0x5c0] ;  /* 0x00017000ff22ab82 */ /* 0x000e220000000a00 */
[----:B------:R-:W-:-:S04]  /*469f0*/  LOP3.LUT R32, R32, 0xffbfffff, RZ, 0xc0, !PT ;  /* 0xffbfffff20207812 */ /* 0x000fc800078ec0ff */
[----:B------:R-:W-:Y:S02]  /*46a00*/  @P2 LOP3.LUT R32, R32, 0x400000, RZ, 0xfc, !PT ;  /* 0x0040000020202812 */ /* 0x000fe400078efcff */
[----:B0-----:R-:W-:-:S04]  /*46a10*/  @!P2 IADD3 R228, P1, P4, R8, UR14, R34 ;  /* 0x0000000e08e4ac10 */ /* 0x001fc8000fc3e022 */
[----:B------:R-:W-:Y:S02]  /*46a20*/  @!P2 IADD3.X R229, R27, UR13, R35, P1, P4 ;  /* 0x0000000d1be5ac10 */ /* 0x000fe40008fe8423 */
[----:B------:R-:W-:Y:S02]  /*46a30*/  ISETP.LT.OR P2, PT, R26, 0x6a, !P3 ;  /* 0x0000006a1a00780c */ /* 0x000fe40005f41670 */
        /* <DEDUP_REMOVED lines=20> */
[----:B------:R-:W-:-:S13]  /*46b80*/  ISETP.LT.OR P5, PT, R26, 0xb9, !P0 ;  /* 0x000000b91a00780c */ /* 0x000fda00047a1670 */
[----:B------:R-:W0:Y:S01]  /*46b90*/  @!P5 LDC.64 R34, c[0x0][0x5c0] ;  /* 0x00017000ff22db82 */ /* 0x000e220000000a00 */
[----:B------:R-:W-:-:S04]  /*46ba0*/  LOP3.LUT R32, R32, 0xfff7ffff, RZ, 0xc0, !PT ;  /* 0xfff7ffff20207812 */ /* 0x000fc800078ec0ff */
[----:B------:R-:W-:Y:S02]  /*46bb0*/  @P5 LOP3.LUT R32, R32, 0x80000, RZ, 0xfc, !PT ;  /* 0x0008000020205812 */ /* 0x000fe400078efcff */
[----:B0-----:R-:W-:-:S04]  /*46bc0*/  @!P5 IADD3 R226, P1, P4, R8, UR14, R34 ;  /* 0x0000000e08e2dc10 */ /* 0x001fc8000fc3e022 */
[----:B------:R-:W-:Y:S02]  /*46bd0*/  @!P5 IADD3.X R227, R27, UR13, R35, P1, P4 ;  /* 0x0000000d1be3dc10 */ /* 0x000fe40008fe8423 */
[----:B------:R-:W-:Y:S01]  /*46be0*/  LOP3.LUT P5, RZ, R0, 0x100, RZ, 0xc0, !PT ;  /* 0x0000010000ff7812 */ /* 0x000fe200078ac0ff */
[----:B------:R-:W-:Y:S04]  /*46bf0*/  STL [R1+0xc28], R228 ;  /* 0x000c28e401007387 */ /* 0x000fe80000100800 */
[----:B------:R-:W-:Y:S04]  /*46c00*/  STL [R1+0xc24], R229 ;  /* 0x000c24e501007387 */ /* 0x000fe80000100800 */
[----:B------:R-:W-:Y:S04]  /*46c10*/  STL [R1+0xc18], R226 ;  /* 0x000c18e201007387 */ /* 0x000fe80000100800 */
[----:B------:R-:W-:Y:S04]  /*46c20*/  STL [R1+0xc14], R227 ;  /* 0x000c14e301007387 */ /* 0x000fe80000100800 */
[----:B------:R-:W4:Y:S01]  /*46c30*/  LDL.LU R157, [R1+0x718] ;  /* 0x00071800019d7983 */ /* 0x000f220000300800 */
        /* <DEDUP_REMOVED lines=28> */
[----:B------:R-:W-:Y:S01]  /*46e00*/  IMAD.U32 R33, RZ, RZ, UR11 ;  /* 0x0000000bff217e24 */ /* 0x000fe2000f8e00ff */
[----:B------:R-:W-:Y:S04]  /*46e10*/  STL [R1+0xc20], R224 ;  /* 0x000c20e001007387 */ /* 0x000fe80000100800 */
[----:B------:R-:W-:Y:S04]  /*46e20*/  STL [R1+0xc1c], R225 ;  /* 0x000c1ce101007387 */ /* 0x000fe80000100800 */
[----:B------:R-:W3:Y:S01]  /*46e30*/  LDL.LU R156, [R1+0x71c] ;  /* 0x00071c00019c7983 */ /* 0x000ee20000300800 */
[----:B--2---:R-:W-:-:S04]  /*46e40*/  LOP3.LUT R28, R28, 0xff, RZ, 0xc0, !PT ;  /* 0x000000ff1c1c7812 */ /* 0x004fc800078ec0ff */
[----:B------:R-:W-:-:S05]  /*46e50*/  F2FP.F16.E4M3.UNPACK_B R28, R28 ;  /* 0x0000001cff1c723e */ /* 0x000fca00020006ff */
[----:B------:R-:W-:-:S05]  /*46e60*/  HADD2.F32 R28, -RZ, R28.H0_H0 ;  /* 0x2000001cff1c7230 */ /* 0x000fca0000004100 */
[----:B------:R-:W-:-:S04]  /*46e70*/  FMUL R28, R28, UR12 ;  /* 0x0000000c1c1c7c20 */ /* 0x000fc80008400000 */
[----:B----4-:R-:W-:-:S05]  /*46e80*/  FFMA R28, R157, UR61, R28 ;  /* 0x0000003d9d1c7c23 */ /* 0x010fca000800001c */
        /* <DEDUP_REMOVED lines=11> */
[----:B------:R-:W-:Y:S01]  /*46f40*/  @!P1 IADD3 R33, P5, P6, R33, UR16, R8 ;  /* 0x0000001021219c10 */ /* 0x000fe2000febe008 */
[----:B------:R-:W-:Y:S04]  /*46f50*/  STL [R1+0xc10], R232 ;  /* 0x000c10e801007387 */ /* 0x000fe80000100800 */
[----:B------:R-:W-:Y:S04]  /*46f60*/  STL [R1+0xc0c], R233 ;  /* 0x000c0ce901007387 */ /* 0x000fe80000100800 */
[----:B------:R-:W-:Y:S04]  /*46f70*/  STL [R1+0xc2c], R231 ;  /* 0x000c2ce701007387 */ /* 0x000fe80000100800 */
        /* <DEDUP_REMOVED lines=16> */
[----:B------:R-:W3:Y:S01]  /*47080*/  @!P1 LDG.E.U8 R28, desc[UR8][R14.64+0x61] ;  /* 0x000061080e1c9981 */ /* 0x000ee2000c1e1100 */
[----:B------:R-:W-:Y:S02]  /*47090*/  @P2 LOP3.LUT R32, R32, 0x2000000, RZ, 0xfc, !PT ;  /* 0x0200000020202812 */ /* 0x000fe400078efcff */
[----:B------:R-:W-:-:S13]  /*470a0*/  ISETP.LT.OR P2, PT, R26, 0xc9, !P3 ;  /* 0x000000c91a00780c */ /* 0x000fda0005f41670 */
[----:B------:R-:W0:Y:S01]  /*470b0*/  @!P2 LDC.64 R34, c[0x0][0x5c0] ;  /* 0x00017000ff22ab82 */ /* 0x000e220000000a00 */
[----:B------:R-:W-:-:S04]  /*470c0*/  LOP3.LUT R32, R32, 0xffdfffff, RZ, 0xc0, !PT ;  /* 0xffdfffff20207812 */ /* 0x000fc800078ec0ff */
[----:B------:R-:W-:Y:S02]  /*470d0*/  @P2 LOP3.LUT R32, R32, 0x200000, RZ, 0xfc, !PT ;  /* 0x0020000020202812 */ /* 0x000fe400078efcff */
[----:B0-----:R-:W-:-:S04]  /*470e0*/  @!P2 IADD3 R212, P5, P6, R8, UR11, R34 ;  /* 0x0000000b08d4ac10 */ /* 0x001fc8000febe022 */
[----:B------:R-:W-:Y:S02]  /*470f0*/  @!P2 IADD3.X R213, R27, UR10, R35, P5, P6 ;  /* 0x0000000a1bd5ac10 */ /* 0x000fe4000afec423 */
[----:B------:R-:W-:-:S04]  /*47100*/  LOP3.LUT P2, RZ, R2, 0x1000000, RZ, 0xc0, !PT ;  /* 0x0100000002ff7812 */ /* 0x000fc8000784c0ff */
[----:B------:R-:W-:Y:S02]  /*47110*/  ISETP.LT.OR P6, PT, R26, 0x69, !P2 ;  /* 0x000000691a00780c */ /* 0x000fe400057c1670 */
        /* <DEDUP_REMOVED lines=8> */
[----:B------:R0:W-:Y:S04]  /*471a0*/  @!P1 STG.E.U8 desc[UR8][R36.64+0x61], R28 ;  /* 0x0000611c24009986 */ /* 0x0001e8000c101108 */
[----:B------:R-:W1:Y:S01]  /*471b0*/  @!P5 LDC.64 R34, c[0x0][0x5c0] ;  /* 0x00017000ff22db82 */ /* 0x000e620000000a00 */
[----:B0-----:R-:W-:-:S06]  /*471c0*/  PRMT R28, RZ, 0x7610, R28 ;  /* 0x00007610ff1c7816 */ /* 0x001fcc000000001c */
[----:B------:R-:W4:Y:S01]  /*471d0*/  @!P6 LDG.E.U8 R28, desc[UR8][R12.64+0x68] ;  /* 0x000068080c1ce981 */ /* 0x000f22000c1e1100 */
[----:B------:R-:W-:-:S04]  /*471e0*/  LOP3.LUT R32, R32, 0xfffdffff, RZ, 0xc0, !PT ;  /* 0xfffdffff20207812 */ /* 0x000fc800078ec0ff */
[----:B------:R-:W-:Y:S02]  /*471f0*/  @P5 LOP3.LUT R32, R32, 0x20000, RZ, 0xfc, !PT ;  /* 0x0002000020205812 */ /* 0x000fe400078efcff */
[----:B-1----:R-:W-:-:S04]  /*47200*/  @!P5 IADD3 R198, P1, P4, R8, UR11, R34 ;  /* 0x0000000b08c6dc10 */ /* 0x002fc8000fc3e022 */
[----:B------:R-:W-:Y:S02]  /*47210*/  @!P5 IADD3.X R199, R27, UR10, R35, P1, P4 ;  /* 0x0000000a1bc7dc10 */ /* 0x000fe40008fe8423 */
[----:B------:R-:W-:Y:S02]  /*47220*/  ISETP.LT.OR P5, PT, R26, 0x6a, !P2 ;  /* 0x0000006a1a00780c */ /* 0x000fe400057a1670 */
[----:B------:R-:W-:-:S04]  /*47230*/  LOP3.LUT R2, R2, 0xff7fffff, RZ, 0xc0, !PT ;  /* 0xff7fffff02027812 */ /* 0x000fc800078ec0ff */
        /* <DEDUP_REMOVED lines=9> */
[----:B------:R-:W-:Y:S01]  /*472d0*/  IMAD.U32 R33, RZ, RZ, UR11 ;  /* 0x0000000bff217e24 */ /* 0x000fe2000f8e00ff */
[----:B0-----:R-:W-:Y:S01]  /*472e0*/  @!P3 IADD3 R192, P1, P4, R8, UR16, R34 ;  /* 0x0000001008c0bc10 */ /* 0x001fe2000fc3e022 */
[----:B------:R-:W2:Y:S01]  /*472f0*/  LDL.LU R156, [R1+0x72c] ;  /* 0x00072c00019c7983 */ /* 0x000ea20000300800 */
[----:B------:R-:W-:-:S05]  /*47300*/  F2FP.SATFINITE.E4M3.F32.PACK_AB_MERGE_C R28, RZ, R28, RZ ;  /* 0x0000001cff1c723e */ /* 0x000fca00048070ff */
[----:B------:R0:W-:Y:S02]  /*47310*/  @!P6 STG.E.U8 desc[UR8][R60.64+0x68], R28 ;  /* 0x0000681c3c00e986 */ /* 0x0001e4000c101108 */
[----:B0-----:R-:W-:-:S06]  /*47320*/  PRMT R28, RZ, 0x7610, R28 ;  /* 0x00007610ff1c7816 */ /* 0x001fcc000000001c */
[----:B------:R-:W4:Y:S01]  /*47330*/  @!P5 LDG.E.U8 R28, desc[UR8][R12.64+0x69] ;  /* 0x000069080c1cd981 */ /* 0x000f22000c1e1100 */
[----:B------:R-:W-:Y:S02]  /*47340*/  @P3 LOP3.LUT R32, R32, 0x10000, RZ, 0xfc, !PT ;  /* 0x0001000020203812 */ /* 0x000fe400078efcff */
        /* <DEDUP_REMOVED lines=52> */
[----:B---3--:R-:W-:-:S05]  /*47690*/  FFMA R28, R157, UR61, R28 ;  /* 0x0000003d9d1c7c23 */ /* 0x008fca000800001c */
[----:B------:R-:W-:-:S05]  /*476a0*/  F2FP.SATFINITE.E4M3.F32.PACK_AB_MERGE_C R28, RZ, R28, RZ ;  /* 0x0000001cff1c723e */ /* 0x000fca00048070ff */
[----:B------:R0:W-:Y:S02]  /*476b0*/  @!P1 STG.E.U8 desc[UR8][R36.64+0x69], R28 ;  /* 0x0000691c24009986 */ /* 0x0001e4000c101108 */
[----:B0-----:R-:W-:-:S06]  /*476c0*/  PRMT R28, RZ, 0x7610, R28 ;  /* 0x00007610ff1c7816 */ /* 0x001fcc000000001c */
[----:B------:R-:W3:Y:S01]  /*476d0*/  @!P6 LDG.E.U8 R28, desc[UR8][R16.64+0x60] ;  /* 0x00006008101ce981 */ /* 0x000ee2000c1e1100 */
[----:B------:R-:W-:-:S04]  /*476e0*/  LOP3.LUT R32, R32, 0xffffbfff, RZ, 0xc0, !PT ;  /* 0xffffbfff20207812 */ /* 0x000fc800078ec0ff */
[----:B------:R-:W-:Y:S02]  /*476f0*/  @P3 LOP3.LUT R32, R32, 0x4000, RZ, 0xfc, !PT ;  /* 0x0000400020203812 */ /* 0x000fe400078efcff */
[----:B------:R-:W-:Y:S01]  /*47700*/  LOP3.LUT P3, RZ, R0, 0x200, RZ, 0xc0, !PT ;  /* 0x0000020000ff7812 */ /* 0x000fe2000786c0ff */
[----:B------:R-:W-:Y:S04]  /*47710*/  STL [R1+0xc00], R188 ;  /* 0x000c00bc01007387 */ /* 0x000fe80000100800 */
[----:B------:R-:W-:Y:S04]  /*47720*/  STL [R1+0xbfc], R189 ;  /* 0x000bfcbd01007387 */ /* 0x000fe80000100800 */
[----:B------:R-:W4:Y:S01]  /*47730*/  LDL.LU R157, [R1+0x738] ;  /* 0x00073800019d7983 */ /* 0x000f220000300800 */
[----:B------:R-:W-:-:S02]  /*47740*/  ISETP.LT.OR P5, PT, R26, 0xca, !P2 ;  /* 0x000000ca1a00780c */ /* 0x000fc400057a1670 */
[----:B------:R-:W-:-:S11]  /*47750*/  LOP3.LUT R2, R2, 0xffdfffff, RZ, 0xc0, !PT ;  /* 0xffdfffff02027812 */ /* 0x000fd600078ec0ff */
[----:B------:R-:W0:Y:S01]  /*47760*/  @!P5 LDC.64 R34, c[0x0][0x5c0] ;  /* 0x00017000ff22db82 */ /* 0x000e220000000a00 */
[----:B------:R-:W-:Y:S02]  /*47770*/  @P2 LOP3.LUT R2, R2, 0x200000, RZ, 0xfc, !PT ;  /* 0x0020000002022812 */ /* 0x000fe400078efcff */
[----:B------:R-:W-:Y:S02]  /*47780*/  ISETP.LT.OR P2, PT, R26, 0xc1, !P0 ;  /* 0x000000c11a00780c */ /* 0x000fe40004741670 */
[----:B---3--:R-:W-:-:S04]  /*47790*/  LOP3.LUT R28, R28, 0xff, RZ, 0xc0, !PT ;  /* 0x000000ff1c1c7812 */ /* 0x008fc800078ec0ff */
        /* <DEDUP_REMOVED lines=8> */
[----:B0-----:R-:W-:-:S04]  /*47820*/  @!P5 IADD3 R178, P1, P4, R8, UR16, R34 ;  /* 0x0000001008b2dc10 */ /* 0x001fc8000fc3e022 */
[----:B------:R-:W-:Y:S02]  /*47830*/  @!P5 IADD3.X R179, R27, UR15, R35, P1, P4 ;  /* 0x0000000f1bb3dc10 */ /* 0x000fe40008fe8423 */
[----:B------:R-:W0:Y:S01]  /*47840*/  @!P2 LDC.64 R34, c[0x0][0x5c0] ;  /* 0x00017000ff22ab82 */ /* 0x000e220000000a00 */
[----:B------:R-:W-:-:S04]  /*47850*/  LOP3.LUT R32, R32, 0xffffdfff, RZ, 0xc0, !PT ;  /* 0xffffdfff20207812 */ /* 0x000fc800078ec0ff */
        /* <DEDUP_REMOVED lines=14> */
[----:B------:R-:W-:-:S05]  /*47940*/  IMAD.U32 R33, RZ, RZ, UR11 ;  /* 0x0000000bff217e24 */ /* 0x000fca000f8e00ff */
[----:B------:R-:W-:Y:S01]  /*47950*/  @!P4 IADD3 R33, P1, P5, R33, UR14, R8 ;  /* 0x0000000e2121cc10 */ /* 0x000fe2000fd3e008 */
        /* <DEDUP_REMOVED lines=40> */
[----:B------:R-:W3:Y:S01]  /*47be0*/  @!P1 LDG.E.U8 R28, desc[UR8][R18.64+0x61] ;  /* 0x00006108121c9981 */ /* 0x000ee2000c1e1100 */
[----:B-1----:R-:W-:-:S04]  /*47bf0*/  @!P3 IADD3 R152, P5, P6, R8, UR14, R34 ;  /* 0x0000000e0898bc10 */ /* 0x002fc8000febe022 */
[----:B------:R-:W-:Y:S02]  /*47c00*/  @!P3 IADD3.X R153, R27, UR13, R35, P5, P6 ;  /* 0x0000000d1b99bc10 */ /* 0x000fe4000afec423 */
        /* <DEDUP_REMOVED lines=10> */
[----:B------:R-:W-:-:S03]  /*47cb0*/  LOP3.LUT P6, RZ, R0, 0x10, RZ, 0xc0, !PT ;  /* 0x0000001000ff7812 */ /* 0x000fc600078cc0ff */
[----:B------:R-:W-:Y:S04]  /*47cc0*/  STL [R1+0xbe0], R152 ;  /* 0x000be09801007387 */ /* 0x000fe80000100800 */
[----:B------:R-:W-:Y:S04]  /*47cd0*/  STL [R1+0xbdc], R153 ;  /* 0x000bdc9901007387 */ /* 0x000fe80000100800 */
[----:B------:R-:W4:Y:S01]  /*47ce0*/  LDL.LU R3, [R1+0x748] ;  /* 0x0007480001037983 */ /* 0x000f220000300800 */
[----:B------:R-:W-:-:S13]  /*47cf0*/  ISETP.LT.OR P0, PT, R26, 0xca, !P0 ;  /* 0x000000ca1a00780c */ /* 0x000fda0004701670 */
[----:B------:R-:W0:Y:S01]  /*47d00*/  @!P0 LDC.64 R34, c[0x0][0x5c0] ;  /* 0x00017000ff228b82 */ /* 0x000e220000000a00 */
[----:B------:R-:W-:-:S04]  /*47d10*/  LOP3.LUT R32, R32, 0xfffffeff, RZ, 0xc0, !PT ;  /* 0xfffffeff20207812 */ /* 0x000fc800078ec0ff */
[----:B------:R-:W-:Y:S02]  /*47d20*/  @P3 LOP3.LUT R32, R32, 0x100, RZ, 0xfc, !PT ;  /* 0x0000010020203812 */ /* 0x000fe400078efcff */
[----:B------:R-:W-:Y:S02]  /*47d30*/  LOP3.LUT P3, RZ, R2, 0x800000, RZ, 0xc0, !PT ;  /* 0x0080000002ff7812 */ /* 0x000fe4000786c0ff */
[----:B------:R-:W-:-:S04]  /*47d40*/  LOP3.LUT R32, R32, 0xffffffbf, RZ, 0xc0, !PT ;  /* 0xffffffbf20207812 */ /* 0x000fc800078ec0ff */
[----:B------:R-:W-:Y:S02]  /*47d50*/  @P0 LOP3.LUT R32, R32, 0x40, RZ, 0xfc, !PT ;  /* 0x0000004020200812 */ /* 0x000fe400078efcff */
        /* <DEDUP_REMOVED lines=11> */
[----:B------:R-:W-:-:S13]  /*47e10*/  ISETP.LT.OR P0, PT, R26, 0xd1, !P3 ;  /* 0x000000d11a00780c */ /* 0x000fda0005f01670 */
[----:B------:R-:W0:Y:S01]  /*47e20*/  @!P0 LDC.64 R34, c[0x0][0x5c0] ;  /* 0x00017000ff228b82 */ /* 0x000e220000000a00 */
[----:B------:R-:W-:Y:S02]  /*47e30*/  ISETP.LT.OR P5, PT, R26, 0xd2, !P3 ;  /* 0x000000d21a00780c */ /* 0x000fe40005fa1670 */
[----:B0-----:R-:W-:-:S04]  /*47e40*/  @!P0 IADD3 R156, P1, P4, R8, UR11, R34 ;  /* 0x0000000b089c8c10 */ /* 0x001fc8000fc3e022 */
[----:B------:R-:W-:-:S07]  /*47e50*/  @!P0 IADD3.X R157, R27, UR10, R35, P1, P4 ;  /* 0x0000000a1b9d8c10 */ /* 0x000fce0008fe8423 */
[----:B------:R-:W0:Y:S02]  /*47e60*/  @!P5 LDC.64 R34, c[0x0][0x5c0] ;  /* 0x00017000ff22db82 */ /* 0x000e240000000a00 */
[----:B0-----:R-:W-:-:S04]  /*47e70*/  @!P5 IADD3 R154, P1, P4, R8, UR11, R34 ;  /* 0x0000000b089adc10 */ /* 0x001fc8000fc3e022 */
[----:B------:R-:W-:Y:S02]  /*47e80*/  @!P5 IADD3.X R155, R27, UR10, R35, P1, P4 ;  /* 0x0000000a1b9bdc10 */ /* 0x000fe40008fe8423 */
[----:B------:R-:W-:Y:S02]  /*47e90*/  ISETP.LT.OR P1, PT, R26, 0x69, !P2 ;  /* 0x000000691a00780c */ /* 0x000fe40005721670 */
[----:B------:R-:W-:-:S11]  /*47ea0*/  LOP3.LUT R32, R32, 0xfffff7ff, RZ, 0xc0, !PT ;  /* 0xfffff7ff20207812 */ /* 0x000fd600078ec0ff */
[----:B------:R-:W0:Y:S01]  /*47eb0*/  @!P1 LDC.64 R34, c[0x0][0x5c0] ;  /* 0x00017000ff229b82 */ /* 0x000e220000000a00 */
[----:B------:R-:W-:Y:S01]  /*47ec0*/  @P0 LOP3.LUT R32, R32, 0x800, RZ, 0xfc, !PT ;  /* 0x0000080020200812 */ /* 0x000fe200078efcff */
[----:B------:R-:W-:-:S03]  /*47ed0*/  IMAD.U32 R33, RZ, RZ, UR11 ;  /* 0x0000000bff217e24 */ /* 0x000fc6000f8e00ff */
[----:B------:R-:W-:-:S04]  /*47ee0*/  LOP3.LUT R32, R32, 0xfffffdff, RZ, 0xc0, !PT ;  /* 0xfffffdff20207812 */ /* 0x000fc800078ec0ff */
[----:B------:R-:W-:Y:S02]  /*47ef0*/  @P5 LOP3.LUT R32, R32, 0x200, RZ, 0xfc, !PT ;  /* 0x0000020020205812 */ /* 0x000fe400078efcff */
        /* <DEDUP_REMOVED lines=8> */
[----:B----4-:R-:W-:Y:S02]  /*47f80*/  FFMA R28, R3, UR61, R28 ;  /* 0x0000003d031c7c23 */ /* 0x010fe4000800001c */
[----:B------:R-:W2:Y:S03]  /*47f90*/  LDL.LU R3, [R1+0x750] ;  /* 0x0007500001037983 */ /* 0x000ea60000300800 */
        /* <DEDUP_REMOVED lines=56> */
[----:B------:R-:W-:Y:S01]  /*48320*/  F2FP.SATFINITE.E4M3.F32.PACK_AB_MERGE_C R28, RZ, R28, RZ ;  /* 0x0000001cff1c723e */ /* 0x000fe200048070ff */
[----:B------:R-:W4:Y:S04]  /*48330*/  LDL.LU.64 R38, [R1+0x48] ;  /* 0x0000480001267983 */ /* 0x000f280000300a00 */
        /* <DEDUP_REMOVED lines=11> */
[----:B------:R-:W-:Y:S02]  /*483f0*/  LOP3.LUT R2, R2, 0xffefffff, RZ, 0xc0, !PT ;  /* 0xffefffff02027812 */ /* 0x000fe400078ec0ff */
[----:B------:R-:W-:Y:S02]  /*48400*/  @P2 LOP3.LUT R32, R32, 0x80, RZ, 0xfc, !PT ;  /* 0x0000008020202812 */ /* 0x000fe400078efcff */
[----:B------:R-:W-:Y:S02]  /*48410*/  ISETP.LT.OR P2, PT, R26, 0xda, !P3 ;  /* 0x000000da1a00780c */ /* 0x000fe40005f41670 */
[----:B------:R-:W-:Y:S02]  /*48420*/  @P3 LOP3.LUT R2, R2, 0x100000, RZ, 0xfc, !PT ;  /* 0x0010000002023812 */ /* 0x000fe400078efcff */
[C---:B------:R-:W-:Y:S02]  /*48430*/  LOP3.LUT P3, RZ, R29.reuse, 0x80000, RZ, 0xc0, !PT ;  /* 0x000800001dff7812 */ /* 0x040fe4000786c0ff */
[----:B------:R-:W-:-:S07]  /*48440*/  LOP3.LUT P6, RZ, R29, 0x10000, RZ, 0xc0, !PT ;  /* 0x000100001dff7812 */ /* 0x000fce00078cc0ff */
[----:B------:R-:W0:Y:S01]  /*48450*/  @!P2 LDC.64 R34, c[0x0][0x5c0] ;  /* 0x00017000ff22ab82 */ /* 0x000e220000000a00 */
[----:B--2---:R-:W-:-:S04]  /*48460*/  LOP3.LUT R28, R28, 0xff, RZ, 0xc0, !PT ;  /* 0x000000ff1c1c7812 */ /* 0x004fc800078ec0ff */
[----:B------:R-:W-:-:S05]  /*48470*/  F2FP.F16.E4M3.UNPACK_B R28, R28 ;  /* 0x0000001cff1c723e */ /* 0x000fca00020006ff */
[----:B------:R-:W-:-:S05]  /*48480*/  HADD2.F32 R28, -RZ, R28.H0_H0 ;  /* 0x2000001cff1c7230 */ /* 0x000fca0000004100 */
[----:B------:R-:W-:-:S04]  /*48490*/  FMUL R28, R28, UR12 ;  /* 0x0000000c1c1c7c20 */ /* 0x000fc80008400000 */
[----:B------:R-:W-:Y:S02]  /*484a0*/  FFMA R28, R3, UR61, R28 ;  /* 0x0000003d031c7c23 */ /* 0x000fe4000800001c */
[----:B------:R-:W2:Y:S03]  /*484b0*/  LDL.LU R3, [R1+0x760] ;  /* 0x0007600001037983 */ /* 0x000ea60000300800 */
[----:B------:R-:W-:Y:S01]  /*484c0*/  F2FP.SATFINITE.E4M3.F32.PACK_AB_MERGE_C R28, RZ, R28, RZ ;  /* 0x0000001cff1c723e */ /* 0x000fe200048070ff */
[----:B------:R-:W2:Y:S04]  /*484d0*/  LDL.LU.64 R62, [R1+0x40] ;  /* 0x00004000013e7983 */ /* 0x000ea80000300a00 */
[----:B------:R1:W-:Y:S02]  /*484e0*/  @!P1 STG.E.U8 desc[UR8][R36.64+0x61], R28 ;  /* 0x0000611c24009986 */ /* 0x0003e4000c101108 */
[----:B-1----:R-:W-:-:S06]  /*484f0*/  PRMT R28, RZ, 0x7610, R28 ;  /* 0x00007610ff1c7816 */ /* 0x002fcc000000001c */
[----:B------:R-:W3:Y:S01]  /*48500*/  @!P3 LDG.E.U8 R28, desc[UR8][R22.64+0x60] ;  /* 0x00006008161cb981 */ /* 0x000ee2000c1e1100 */
[----:B------:R-:W-:Y:S02]  /*48510*/  LOP3.LUT R32, R32, 0xffffffdf, RZ, 0xc0, !PT ;  /* 0xffffffdf20207812 */ /* 0x000fe400078ec0ff */
[----:B0-----:R-:W-:Y:S02]  /*48520*/  @!P2 IADD3 R122, P4, P5, R8, UR11, R34 ;  /* 0x0000000b087aac10 */ /* 0x001fe4000fd9e022 */
[----:B------:R-:W-:Y:S02]  /*48530*/  @P2 LOP3.LUT R32, R32, 0x20, RZ, 0xfc, !PT ;  /* 0x0000002020202812 */ /* 0x000fe400078efcff */
[----:B------:R-:W-:Y:S02]  /*48540*/  @!P2 IADD3.X R123, R27, UR10, R35, P4, P5 ;  /* 0x0000000a1b7bac10 */ /* 0x000fe4000a7ea423 */
[----:B------:R-:W-:-:S04]  /*48550*/  LOP3.LUT P2, RZ, R2, 0x200000, RZ, 0xc0, !PT ;  /* 0x0020000002ff7812 */ /* 0x000fc8000784c0ff */
[----:B------:R-:W-:-:S13]  /*48560*/  ISETP.LT.OR P5, PT, R26, 0xd1, !P2 ;  /* 0x000000d11a00780c */ /* 0x000fda00057a1670 */
[----:B------:R-:W0:Y:S01]  /*48570*/  @!P5 LDC.64 R34, c[0x0][0x5c0] ;  /* 0x00017000ff22db82 */ /* 0x000e220000000a00 */
        /* <DEDUP_REMOVED lines=8> */
[----:B----4-:R1:W-:Y:S02]  /*48600*/  @!P3 STG.E.U8 desc[UR8][R38.64+0x60], R28 ;  /* 0x0000601c2600b986 */ /* 0x0103e4000c101108 */
[----:B-1----:R-:W-:-:S06]  /*48610*/  PRMT R28, RZ, 0x7610, R28 ;  /* 0x00007610ff1c7816 */ /* 0x002fcc000000001c */
[----:B------:R-:W4:Y:S01]  /*48620*/  @!P6 LDG.E.U8 R28, desc[UR8][R22.64+0x61] ;  /* 0x00006108161ce981 */ /* 0x000f22000c1e1100 */
[----:B0-----:R-:W-:Y:S02]  /*48630*/  @!P5 IADD3 R120, P1, P4, R8, UR16, R34 ;  /* 0x000000100878dc10 */ /* 0x001fe4000fc3e022 */
[----:B------:R-:W-:Y:S02]  /*48640*/  @P5 LOP3.LUT R32, R32, 0x10, RZ, 0xfc, !PT ;  /* 0x0000001020205812 */ /* 0x000fe400078efcff */
        /* <DEDUP_REMOVED lines=15> */
[----:B--2---:R-:W-:-:S05]  /*48740*/  FFMA R28, R3, UR61, R28 ;  /* 0x0000003d031c7c23 */ /* 0x004fca000800001c */
[----:B------:R-:W-:-:S05]  /*48750*/  F2FP.SATFINITE.E4M3.F32.PACK_AB_MERGE_C R28, RZ, R28, RZ ;  /* 0x0000001cff1c723e */ /* 0x000fca00048070ff */
[----:B------:R0:W-:Y:S02]  /*48760*/  @!P6 STG.E.U8 desc[UR8][R62.64+0x61], R28 ;  /* 0x0000611c3e00e986 */ /* 0x0001e4000c101108 */
[----:B0-----:R-:W-:-:S05]  /*48770*/  @!P1 IMAD R28, R7, 0x180, RZ ;  /* 0x00000180071c9824 */ /* 0x001fca00078e02ff */
[--C-:B------:R-:W-:Y:S02]  /*48780*/  @!P1 IADD3.X R37, R37, R35, R28.reuse, P4, !PT ;  /* 0x0000002325259210 */ /* 0x100fe400027fe41c */
[----:B------:R-:W-:-:S06]  /*48790*/  PRMT R28, RZ, 0x7610, R28 ;  /* 0x00007610ff1c7816 */ /* 0x000fcc000000001c */
[----:B------:R-:W2:Y:S01]  /*487a0*/  @!P1 LDG.E.U8 R28, desc[UR8][R20.64+0x68] ;  /* 0x00006808141c9981 */ /* 0x000ea2000c1e1100 */
[----:B------:R-:W-:-:S13]  /*487b0*/  ISETP.LT.OR P3, PT, R26, 0xd9, !P2 ;  /* 0x000000d91a00780c */ /* 0x000fda0005761670 */
[----:B------:R-:W0:Y:S01]  /*487c0*/  @!P3 LDC.64 R34, c[0x0][0x5c0] ;  /* 0x00017000ff22bb82 */ /* 0x000e220000000a00 */
[----:B------:R-:W-:-:S04]  /*487d0*/  LOP3.LUT R32, R32, 0xfffffff7, RZ, 0xc0, !PT ;  /* 0xfffffff720207812 */ /* 0x000fc800078ec0ff */
[----:B------:R-:W-:Y:S02]  /*487e0*/  @P5 LOP3.LUT R32, R32, 0x8, RZ, 0xfc, !PT ;  /* 0x0000000820205812 */ /* 0x000fe400078efcff */
[----:B0-----:R-:W-:-:S04]  /*487f0*/  @!P3 IADD3 R116, P4, P5, R8, UR16, R34 ;  /* 0x000000100874bc10 */ /* 0x001fc8000fd9e022 */
[----:B------:R-:W-:Y:S01]  /*48800*/  @!P3 IADD3.X R117, R27, UR15, R35, P4, P5 ;  /* 0x0000000f1b75bc10 */ /* 0x000fe2000a7ea423 */
        /* <DEDUP_REMOVED lines=10> */
[----:B------:R-:W-:Y:S01]  /*488b0*/  F2FP.SATFINITE.E4M3.F32.PACK_AB_MERGE_C R28, RZ, R28, RZ ;  /* 0x0000001cff1c723e */ /* 0x000fe200048070ff */
[----:B------:R-:W3:Y:S04]  /*488c0*/  LDL.LU.64 R62, [R1+0x38] ;  /* 0x00003800013e7983 */ /* 0x000ee80000300a00 */
        /* <DEDUP_REMOVED lines=23> */
[----:B------:R-:W-:-:S05]  /*48a40*/  FFMA R28, R3, UR61, R28 ;  /* 0x0000003d031c7c23 */ /* 0x000fca000800001c */
[----:B------:R-:W-:-:S05]  /*48a50*/  F2FP.SATFINITE.E4M3.F32.PACK_AB_MERGE_C R28, RZ, R28, RZ ;  /* 0x0000001cff1c723e */ /* 0x000fca00048070ff */
[----:B------:R0:W-:Y:S02]  /*48a60*/  @!P1 STG.E.U8 desc[UR8][R36.64+0x69], R28 ;  /* 0x0000691c24009986 */ /* 0x0001e4000c101108 */
[----:B0-----:R-:W-:-:S06]  /*48a70*/  PRMT R28, RZ, 0x7610, R28 ;  /* 0x00007610ff1c7816 */ /* 0x001fcc000000001c */
[----:B------:R-:W4:Y:S01]  /*48a80*/  @!P5 LDG.E.U8 R28, desc[UR8][R22.64+0x68] ;  /* 0x00006808161cd981 */ /* 0x000f22000c1e1100 */
[----:B------:R-:W-:-:S04]  /*48a90*/  LOP3.LUT R2, R2, 0xffffbfff, RZ, 0xc0, !PT ;  /* 0xffffbfff02027812 */ /* 0x000fc800078ec0ff */
[----:B------:R-:W-:Y:S02]  /*48aa0*/  @P0 LOP3.LUT R2, R2, 0x4000, RZ, 0xfc, !PT ;  /* 0x0000400002020812 */ /* 0x000fe400078efcff */
[----:B------:R-:W-:Y:S01]  /*48ab0*/  LOP3.LUT P0, RZ, R29, 0x20000, RZ, 0xc0, !PT ;  /* 0x000200001dff7812 */ /* 0x000fe2000780c0ff */
[----:B------:R-:W-:Y:S04]  /*48ac0*/  STL [R1+0xbd8], R92 ;  /* 0x000bd85c01007387 */ /* 0x000fe80000100800 */
[----:B------:R-:W-:Y:S04]  /*48ad0*/  STL [R1+0xbd4], R93 ;  /* 0x000bd45d01007387 */ /* 0x000fe80000100800 */
[----:B------:R-:W3:Y:S01]  /*48ae0*/  LDL.LU R3, [R1+0x770] ;  /* 0x0007700001037983 */ /* 0x000ee20000300800 */
        /* <DEDUP_REMOVED lines=11> */
[----:B---3--:R1:W-:Y:S02]  /*48ba0*/  @!P5 STG.E.U8 desc[UR8][R62.64+0x68], R28 ;  /* 0x0000681c3e00d986 */ /* 0x0083e4000c101108 */
[----:B-1----:R-:W-:-:S06]  /*48bb0*/  PRMT R28, RZ, 0x7610, R28 ;  /* 0x00007610ff1c7816 */ /* 0x002fcc000000001c */
[----:B------:R-:W3:Y:S01]  /*48bc0*/  @!P0 LDG.E.U8 R28, desc[UR8][R22.64+0x69] ;  /* 0x00006908161c8981 */ /* 0x000ee2000c1e1100 */
        /* <DEDUP_REMOVED lines=9> */
[----:B------:R-:W-:Y:S02]  /*48c60*/  LOP3.LUT R29, R29, 0xf7ffffff, RZ, 0xc0, !PT ;  /* 0xf7ffffff1d1d7812 */ /* 0x000fe400078ec0ff */
[----:B0-----:R-:W-:-:S04]  /*48c70*/  @!P5 IADD3 R82, P1, P4, R8, UR14, R34 ;  /* 0x0000000e0852dc10 */ /* 0x001fc8000fc3e022 */
[----:B------:R-:W-:Y:S02]  /*48c80*/  @!P5 IADD3.X R83, R27, UR13, R35, P1, P4 ;  /* 0x0000000d1b53dc10 */ /* 0x000fe40008fe8423 */
[----:B------:R-:W-:-:S04]  /*48c90*/  @P3 LOP3.LUT R29, R29, 0x8000000, RZ, 0xfc, !PT ;  /* 0x080000001d1d3812 */ /* 0x000fc800078efcff */
[----:B------:R-:W-:-:S04]  /*48ca0*/  LOP3.LUT R29, R29, 0xfbffffff, RZ, 0xc0, !PT ;  /* 0xfbffffff1d1d7812 */ /* 0x000fc800078ec0ff */
[----:B------:R-:W-:Y:S02]  /*48cb0*/  @P5 LOP3.LUT R29, R29, 0x4000000, RZ, 0xfc, !PT ;  /* 0x040000001d1d5812 */ /* 0x000fe400078efcff */
[----:B------:R-:W-:Y:S02]  /*48cc0*/  ISETP.GE.AND P5, PT, R5, 0x1, PT ;  /* 0x000000010500780c */ /* 0x000fe40003fa6270 */
[----:B---3--:R-:W-:-:S04]  /*48cd0*/  LOP3.LUT R28, R28, 0xff, RZ, 0xc0, !PT ;  /* 0x000000ff1c1c7812 */ /* 0x008fc800078ec0ff */
[----:B------:R-:W-:-:S05]  /*48ce0*/  F2FP.F16.E4M3.UNPACK_B R28, R28 ;  /* 0x0000001cff1c723e */ /* 0x000fca00020006ff */
[----:B------:R-:W-:-:S05]  /*48cf0*/  HADD2.F32 R28, -RZ, R28.H0_H0 ;  /* 0x2000001cff1c7230 */ /* 0x000fca0000004100 */
[----:B------:R-:W-:-:S04]  /*48d00*/  FMUL R28, R28, UR12 ;  /* 0x0000000c1c1c7c20 */ /* 0x000fc80008400000 */
[----:B------:R-:W-:Y:S02]  /*48d10*/  FFMA R28, R3, UR61, R28 ;  /* 0x0000003d031c7c23 */ /* 0x000fe4000800001c */
[----:B------:R-:W3:Y:S03]  /*48d20*/  LDL.LU R3, [R1+0x778] ;  /* 0x0007780001037983 */ /* 0x000ee60000300800 */
        /* <DEDUP_REMOVED lines=25> */
[----:B------:R-:W-:Y:S02]  /*48ec0*/  LOP3.LUT P3, RZ, R2, 0x100000, RZ, 0xc0, !PT ;  /* 0x0010000002ff7812 */ /* 0x000fe4000786c0ff */
[----:B------:R-:W-:Y:S02]  /*48ed0*/  @P0 LOP3.LUT R29, R29, 0x2000000, RZ, 0xfc, !PT ;  /* 0x020000001d1d0812 */ /* 0x000fe400078efcff */
[----:B------:R-:W-:Y:S02]  /*48ee0*/  ISETP.LT.OR P0, PT, R26, 0x71, !P3 ;  /* 0x000000711a00780c */ /* 0x000fe40005f01670 */
[----:B0-----:R-:W-:-:S05]  /*48ef0*/  @!P1 IADD3 R34, P4, R8, R34, RZ ;  /* 0x0000002208229210 */ /* 0x001fca0007f9e0ff */
[----:B------:R-:W-:Y:S01]  /*48f00*/  @!P1 IMAD.X R35, R27, 0x1, R35, P4 ;  /* 0x000000011b239824 */ /* 0x000fe200020e0623 */
        /* <DEDUP_REMOVED lines=70> */
[----:B------:R-:W-:-:S04]  /*49370*/  @P0 LOP3.LUT R29, R29, 0x10000000, RZ, 0xfc, !PT ;  /* 0x100000001d1d0812 */ /* 0x000fc800078efcff */
[----:B------:R-:W-:Y:S02]  /*49380*/  LOP3.LUT P0, RZ, R29, 0x40, RZ, 0xc0, !PT ;  /* 0x000000401dff7812 */ /* 0x000fe4000780c0ff */
[----:B0-----:R-:W-:-:S05]  /*49390*/  @!P1 IADD3 R34, P3, R8, R34, RZ ;  /* 0x0000002208229210 */ /* 0x001fca0007f7e0ff */
[----:B------:R-:W-:Y:S01]  /*493a0*/  @!P1 IMAD.X R35, R27, 0x1, R35, P3 ;  /* 0x000000011b239824 */ /* 0x000fe200018e0623 */
        /* <DEDUP_REMOVED lines=27> */
[----:B------:R-:W-:Y:S02]  /*49560*/  LOP3.LUT P5, RZ, R29, 0x20, RZ, 0xc0, !PT ;  /* 0x000000201dff7812 */ /* 0x000fe400078ac0ff */
[----:B------:R-:W-:Y:S02]  /*49570*/  LOP3.LUT R32, R32, 0xfffffffe, RZ, 0xc0, !PT ;  /* 0xfffffffe20207812 */ /* 0x000fe400078ec0ff */
        /* <DEDUP_REMOVED lines=28> */
[----:B--2---:R-:W-:Y:S01]  /*49740*/  FFMA R28, R4, UR61, R28 ;  /* 0x0000003d041c7c23 */ /* 0x004fe2000800001c */
[----:B------:R-:W-:Y:S01]  /*49750*/  ISETP.LT.OR P3, PT, R26, 0xea, !P2 ;  /* 0x000000ea1a00780c */ /* 0x000fe20005761670 */
[----:B------:R-:W-:Y:S01]  /*49760*/  IMAD.U32 R33, RZ, RZ, UR11 ;  /* 0x0000000bff217e24 */ /* 0x000fe2000f8e00ff */
[----:B------:R-:W-:Y:S01]  /*49770*/  LOP3.LUT R29, R29, 0xfff7ffff, RZ, 0xc0, !PT ;  /* 0xfff7ffff1d1d7812 */ /* 0x000fe200078ec0ff */
[----:B------:R-:W2:Y:S01]  /*49780*/  LDL.LU R4, [R1+0x79c] ;  /* 0x00079c0001047983 */ /* 0x000ea20000300800 */
[----:B------:R-:W-:-:S05]  /*49790*/  F2FP.SATFINITE.E4M3.F32.PACK_AB_MERGE_C R28, RZ, R28, RZ ;  /* 0x0000001cff1c723e */ /* 0x000fca00048070ff */
[----:B------:R0:W-:Y:S04]  /*497a0*/  @!P5 STG.E.U8 desc[UR8][R104.64+0x70], R28 ;  /* 0x0000701c6800d986 */ /* 0x0001e8000c101108 */
[----:B------:R-:W1:Y:S01]  /*497b0*/  @!P3 LDC.64 R34, c[0x0][0x5c0] ;  /* 0x00017000ff22bb82 */ /* 0x000e620000000a00 */
[----:B0-----:R-:W-:-:S06]  /*497c0*/  PRMT R28, RZ, 0x7610, R28 ;  /* 0x00007610ff1c7816 */ /* 0x001fcc000000001c */
[----:B------:R-:W4:Y:S01]  /*497d0*/  @!P0 LDG.E.U8 R28, desc[UR8][R12.64+0x71] ;  /* 0x000071080c1c8981 */ /* 0x000f22000c1e1100 */
[----:B------:R-:W-:Y:S02]  /*497e0*/  LOP3.LUT P6, RZ, R2, 0x80000, RZ, 0xc0, !PT ;  /* 0x0008000002ff7812 */ /* 0x000fe400078cc0ff */
[----:B------:R-:W-:Y:S02]  /*497f0*/  @P3 LOP3.LUT R29, R29, 0x80000, RZ, 0xfc, !PT ;  /* 0x000800001d1d3812 */ /* 0x000fe400078efcff */
[----:B-1----:R-:W-:-:S04]  /*49800*/  @!P3 IADD3 R60, P1, P2, R8, UR16, R34 ;  /* 0x00000010083cbc10 */ /* 0x002fc8000fa3e022 */
        /* <DEDUP_REMOVED lines=11> */
[----:B------:R-:W-:-:S04]  /*498c0*/  LOP3.LUT R29, R29, 0xfffdffff, RZ, 0xc0, !PT ;  /* 0xfffdffff1d1d7812 */ /* 0x000fc800078ec0ff */
[----:B------:R-:W-:Y:S02]  /*498d0*/  @P3 LOP3.LUT R29, R29, 0x20000, RZ, 0xfc, !PT ;  /* 0x000200001d1d3812 */ /* 0x000fe400078efcff */
        /* <DEDUP_REMOVED lines=9> */
[----:B------:R-:W-:-:S13]  /*49970*/  ISETP.LT.OR P2, PT, R26, 0x71, !P0 ;  /* 0x000000711a00780c */ /* 0x000fda0004741670 */
[----:B------:R-:W1:Y:S01]  /*49980*/  @!P2 LDC.64 R34, c[0x0][0x5c0] ;  /* 0x00017000ff22ab82 */ /* 0x000e620000000a00 */
[----:B0-----:R-:W-:Y:S01]  /*49990*/  IMAD.U32 R28, RZ, RZ, UR10 ;  /* 0x0000000aff1c7e24 */ /* 0x001fe2000f8e00ff */
[----:B------:R-:W-:-:S04]  /*499a0*/  @!P2 IADD3 R33, P1, P3, R33, UR16, R8 ;  /* 0x000000102121ac10 */ /* 0x000fc8000fb3e008 */
        /* <DEDUP_REMOVED lines=27> */
[----:B------:R-:W-:Y:S01]  /*49b60*/  ISETP.LT.OR P4, PT, R26, 0x79, !P0 ;  /* 0x000000791a00780c */ /* 0x000fe20004781670 */
[----:B------:R-:W-:Y:S01]  /*49b70*/  IMAD.U32 R33, RZ, RZ, UR11 ;  /* 0x0000000bff217e24 */ /* 0x000fe2000f8e00ff */
        /* <DEDUP_REMOVED lines=10> */
[----:B0-----:R-:W-:Y:S01]  /*49c20*/  IMAD.U32 R28, RZ, RZ, UR10 ;  /* 0x0000000aff1c7e24 */ /* 0x001fe2000f8e00ff */
[----:B------:R-:W-:-:S04]  /*49c30*/  @!P4 IADD3 R36, P1, P2, R33, UR16, R8 ;  /* 0x000000102124cc10 */ /* 0x000fc8000fa3e008 */
[----:B------:R-:W-:Y:S02]  /*49c40*/  @!P4 IADD3.X R37, R28, UR15, R27, P1, P2 ;  /* 0x0000000f1c25cc10 */ /* 0x000fe40008fe441b */
[----:B------:R-:W-:-:S06]  /*49c50*/  PRMT R28, RZ, 0x7610, R28 ;  /* 0x00007610ff1c7816 */ /* 0x000fcc000000001c */
[----:B------:R-:W4:Y:S01]  /*49c60*/  @!P5 LDG.E.U8 R28, desc[UR8][R12.64+0x78] ;  /* 0x000078080c1cd981 */ /* 0x000f22000c1e1100 */
[----:B------:R-:W-:Y:S02]  /*49c70*/  @!P3 IADD3 R38, P1, P2, R33, UR16, R8 ;  /* 0x000000102126bc10 */ /* 0x000fe4000fa3e008 */
[----:B------:R-:W-:Y:S02]  /*49c80*/  ISETP.GE.AND P0, PT, R5, 0x109, PT ;  /* 0x000001090500780c */ /* 0x000fe40003f06270 */
        /* <DEDUP_REMOVED lines=8> */
[----:B------:R-:W-:Y:S01]  /*49d10*/  IMAD.U32 R28, RZ, RZ, UR10 ;  /* 0x0000000aff1c7e24 */ /* 0x000fe2000f8e00ff */
[----:B------:R-:W2:Y:S04]  /*49d20*/  LDL.LU R4, [R1+0x7ac] ;  /* 0x0007ac0001047983 */ /* 0x000ea80000300800 */
[----:B------:R-:W-:Y:S02]  /*49d30*/  @!P3 IADD3.X R39, R28, UR15, R27, P1, P2 ;  /* 0x0000000f1c27bc10 */ /* 0x000fe40008fe441b */
[----:B------:R-:W-:Y:S02]  /*49d40*/  ISETP.LT.OR P2, PT, R26, 0x71, !P0 ;  /* 0x000000711a00780c */ /* 0x000fe40004741670 */
[----:B------:R-:W-:-:S05]  /*49d50*/  F2FP.SATFINITE.E4M3.F32.PACK_AB_MERGE_C R34, RZ, R34, RZ ;  /* 0x00000022ff22723e */ /* 0x000fca00048070ff */
[----:B------:R0:W-:Y:S06]  /*49d60*/  @!P5 STG.E.U8 desc[UR8][R108.64+0x78], R34 ;  /* 0x000078226c00d986 */ /* 0x0001ec000c101108 */
[----:B------:R-:W-:-:S04]  /*49d70*/  @!P2 IADD3 R40, P1, P5, R33, UR14, R8 ;  /* 0x0000000e2128ac10 */ /* 0x000fc8000fd3e008 */
[----:B------:R-:W-:Y:S02]  /*49d80*/  @!P2 IADD3.X R41, R28, UR13, R27, P1, P5 ;  /* 0x0000000d1c29ac10 */ /* 0x000fe40008fea41b */
[----:B------:R-:W-:Y:S01]  /*49d90*/  PRMT R28, RZ, 0x7610, R28 ;  /* 0x00007610ff1c7816 */ /* 0x000fe2000000001c */
[----:B0-----:R-:W0:Y:S05]  /*49da0*/  @!P4 LDC.64 R34, c[0x0][0x5c0] ;  /* 0x00017000ff22cb82 */ /* 0x001e2a0000000a00 */
[----:B------:R-:W4:Y:S01]  /*49db0*/  @!P6 LDG.E.U8 R28, desc[UR8][R12.64+0x79] ;  /* 0x000079080c1ce981 */ /* 0x000f22000c1e1100 */
        /* <DEDUP_REMOVED lines=10> */
[----:B------:R-:W-:Y:S01]  /*49e60*/  @!P1 IADD3 R42, P5, P6, R33, UR14, R8 ;  /* 0x0000000e212a9c10 */ /* 0x000fe2000febe008 */
[----:B-1----:R-:W-:-:S05]  /*49e70*/  IMAD.U32 R28, RZ, RZ, UR10 ;  /* 0x0000000aff1c7e24 */ /* 0x002fca000f8e00ff */
[----:B------:R-:W-:Y:S02]  /*49e80*/  @!P1 IADD3.X R43, R28, UR13, R27, P5, P6 ;  /* 0x0000000d1c2b9c10 */ /* 0x000fe4000afec41b */
[----:B------:R-:W-:-:S06]  /*49e90*/  PRMT R28, RZ, 0x7610, R28 ;  /* 0x00007610ff1c7816 */ /* 0x000fcc000000001c */
[----:B------:R-:W4:Y:S01]  /*49ea0*/  @!P4 LDG.E.U8 R28, desc[UR8][R14.64+0x78] ;  /* 0x000078080e1cc981 */ /* 0x000f22000c1e1100 */
[----:B0-----:R-:W-:-:S05]  /*49eb0*/  @!P4 IADD3 R34, P5, R36, R34, RZ ;  /* 0x000000222422c210 */ /* 0x001fca0007fbe0ff */
[----:B------:R-:W-:Y:S01]  /*49ec0*/  @!P4 IMAD.X R35, R37, 0x1, R35, P5 ;  /* 0x000000012523c824 */ /* 0x000fe200028e0623 */
[----:B------:R-:W-:Y:S02]  /*49ed0*/  ISETP.LT.OR P5, PT, R26, 0x79, !P0 ;  /* 0x000000791a00780c */ /* 0x000fe400047a1670 */
[----:B------:R-:W-:-:S04]  /*49ee0*/  @P2 LOP3.LUT R2, R2, 0x20000, RZ, 0xfc, !PT ;  /* 0x0002000002022812 */ /* 0x000fc800078efcff */
[----:B------:R-:W-:-:S04]  /*49ef0*/  LOP3.LUT R2, R2, 0xfffbffff, RZ, 0xc0, !PT ;  /* 0xfffbffff02027812 */ /* 0x000fc800078ec0ff */
[----:B------:R-:W-:-:S03]  /*49f00*/  @P1 LOP3.LUT R2, R2, 0x40000, RZ, 0xfc, !PT ;  /* 0x0004000002021812 */ /* 0x000fc600078efcff */
[----:B------:R-:W-:Y:S02]  /*49f10*/  @!P5 IADD3 R37, P2, P6, R33, UR14, R8 ;  /* 0x0000000e2125dc10 */ /* 0x000fe4000fe5e008 */
[----:B------:R-:W-:-:S04]  /*49f20*/  LOP3.LUT R2, R2, 0xffff7fff, RZ, 0xc0, !PT ;  /* 0xffff7fff02027812 */ /* 0x000fc800078ec0ff */
[----:B------:R-:W-:Y:S02]  /*49f30*/  @P5 LOP3.LUT R2, R2, 0x8000, RZ, 0xfc, !PT ;  /* 0x0000800002025812 */ /* 0x000fe400078efcff */
        /* <DEDUP_REMOVED lines=9> */
[----:B------:R-:W-:Y:S01]  /*49fd0*/  ISETP.LT.OR P4, PT, R26, 0x7a, !P0 ;  /* 0x0000007a1a00780c */ /* 0x000fe20004781670 */
[----:B------:R-:W-:-:S05]  /*49fe0*/  IMAD.U32 R28, RZ, RZ, UR10 ;  /* 0x0000000aff1c7e24 */ /* 0x000fca000f8e00ff */
[----:B------:R-:W-:Y:S02]  /*49ff0*/  @!P5 IADD3.X R44, R28, UR13, R27, P2, P6 ;  /* 0x0000000d1c2cdc10 */ /* 0x000fe400097ec41b */
[----:B0-----:R-:W-:-:S05]  /*4a000*/  @!P3 IADD3 R34, P1, R38, R34, RZ ;  /* 0x000000222622b210 */ /* 0x001fca0007f3e0ff */
[----:B------:R-:W-:-:S04]  /*4a010*/  @!P4 IADD3 R38, P5, P6, R33, UR14, R8 ;  /* 0x0000000e2126cc10 */ /* 0x000fc8000febe008 */
[----:B------:R-:W-:Y:S02]  /*4a020*/  @!P4 IADD3.X R45, R28, UR13, R27, P5, P6 ;  /* 0x0000000d1c2dcc10 */ /* 0x000fe4000afec41b */
[----:B------:R-:W-:-:S06]  /*4a030*/  PRMT R28, RZ, 0x7610, R28 ;  /* 0x00007610ff1c7816 */ /* 0x000fcc000000001c */
[----:B------:R-:W4:Y:S01]  /*4a040*/  @!P3 LDG.E.U8 R28, desc[UR8][R14.64+0x79] ;  /* 0x000079080e1cb981 */ /* 0x000f22000c1e1100 */
[----:B------:R-:W-:Y:S01]  /*4a050*/  ISETP.GE.AND P5, PT, R5, 0x89, PT ;  /* 0x000000890500780c */ /* 0x000fe20003fa6270 */
[----:B------:R-:W-:-:S03]  /*4a060*/  @!P3 IMAD.X R35, R39, 0x1, R35, P1 ;  /* 0x000000012723b824 */ /* 0x000fc600008e0623 */
[----:B------:R-:W-:Y:S02]  /*4a070*/  ISETP.LT.OR P1, PT, R26, 0x81, !P5 ;  /* 0x000000811a00780c */ /* 0x000fe40006f21670 */
        /* <DEDUP_REMOVED lines=11> */
[----:B0-----:R-:W-:-:S05]  /*4a130*/  IMAD.U32 R28, RZ, RZ, UR10 ;  /* 0x0000000aff1c7e24 */ /* 0x001fca000f8e00ff */
[----:B------:R-:W-:Y:S02]  /*4a140*/  @!P1 IADD3.X R46, R28, UR15, R27, P3, P6 ;  /* 0x0000000f1c2e9c10 */ /* 0x000fe40009fec41b */
[----:B------:R-:W-:-:S06]  /*4a150*/  PRMT R28, RZ, 0x7610, R28 ;  /* 0x00007610ff1c7816 */ /* 0x000fcc000000001c */
[----:B------:R-:W4:Y:S01]  /*4a160*/  @!P2 LDG.E.U8 R28, desc[UR8][R16.64+0x70] ;  /* 0x00007008101ca981 */ /* 0x000f22000c1e1100 */
[----:B------:R-:W-:Y:S02]  /*4a170*/  @P4 LOP3.LUT R2, R2, 0x10000, RZ, 0xfc, !PT ;  /* 0x0001000002024812 */ /* 0x000fe400078efcff */
[C---:B------:R-:W-:Y:S02]  /*4a180*/  LOP3.LUT P4, RZ, R0.reuse, 0x4000, RZ, 0xc0, !PT ;  /* 0x0000400000ff7812 */ /* 0x040fe4000788c0ff */
[----:B------:R-:W-:-:S04]  /*4a190*/  LOP3.LUT R0, R0, 0xfffffffb, RZ, 0xc0, !PT ;  /* 0xfffffffb00007812 */ /* 0x000fc800078ec0ff */
[----:B------:R-:W-:Y:S02]  /*4a1a0*/  @P1 LOP3.LUT R0, R0, 0x4, RZ, 0xfc, !PT ;  /* 0x0000000400001812 */ /* 0x000fe400078efcff */
[----:B------:R-:W-:-:S13]  /*4a1b0*/  ISETP.LT.OR P1, PT, R26, 0x82, !P5 ;  /* 0x000000821a00780c */ /* 0x000fda0006f21670 */
        /* <DEDUP_REMOVED lines=11> */
[----:B------:R-:W-:-:S05]  /*4a270*/  IMAD.U32 R28, RZ, RZ, UR10 ;  /* 0x0000000aff1c7e24 */ /* 0x000fca000f8e00ff */
[----:B------:R-:W-:-:S07]  /*4a280*/  @!P1 IADD3.X R50, R28, UR15, R27, P3, P6 ;  /* 0x0000000f1c329c10 */ /* 0x000fce0009fec41b */
[----:B------:R-:W-:-:S04]  /*4a290*/  @!P2 IADD3 R51, P3, P6, R33, UR16, R8 ;  /* 0x000000102133ac10 */ /* 0x000fc8000fe7e008 */
[----:B------:R-:W-:Y:S02]  /*4a2a0*/  @!P2 IADD3.X R52, R28, UR15, R27, P3, P6 ;  /* 0x0000000f1c34ac10 */ /* 0x000fe40009fec41b */
[----:B------:R-:W-:-:S06]  /*4a2b0*/  PRMT R28, RZ, 0x7610, R28 ;  /* 0x00007610ff1c7816 */ /* 0x000fcc000000001c */
[----:B------:R-:W4:Y:S01]  /*4a2c0*/  @!P4 LDG.E.U8 R28, desc[UR8][R16.64+0x71] ;  /* 0x00007108101cc981 */ /* 0x000f22000c1e1100 */
[----:B------:R-:W-:-:S04]  /*4a2d0*/  @P1 LOP3.LUT R0, R0, 0x8, RZ, 0xfc, !PT ;  /* 0x0000000800001812 */ /* 0x000fc800078efcff */
[----:B------:R-:W-:-:S04]  /*4a2e0*/  LOP3.LUT R0, R0, 0xffffffef, RZ, 0xc0, !PT ;  /* 0xffffffef00007812 */ /* 0x000fc800078ec0ff */
[----:B------:R-:W-:Y:S02]  /*4a2f0*/  @P2 LOP3.LUT R0, R0, 0x10, RZ, 0xfc, !PT ;  /* 0x0000001000002812 */ /* 0x000fe400078efcff */
[----:B------:R-:W-:-:S13]  /*4a300*/  LOP3.LUT P2, RZ, R2, 0x20000, RZ, 0xc0, !PT ;  /* 0x0002000002ff7812 */ /* 0x000fda000784c0ff */
[----:B0-----:R-:W0:Y:S01]  /*4a310*/  @!P2 LDC.64 R34, c[0x0][0x5c0] ;  /* 0x00017000ff22ab82 */ /* 0x001e220000000a00 */
        /* <DEDUP_REMOVED lines=8> */
[----:B------:R1:W-:Y:S01]  /*4a3a0*/  @!P4 STG.E.U8 desc[UR8][R64.64+0x71], R28 ;  /* 0x0000711c4000c986 */ /* 0x0003e2000c101108 */
[----:B------:R-:W-:Y:S01]  /*4a3b0*/  ISETP.LT.OR P4, PT, R26, 0x8a, !P5 ;  /* 0x0000008a1a00780c */ /* 0x000fe20006f81670 */
[----:B-1----:R-:W-:-:S12]  /*4a3c0*/  IMAD.U32 R28, RZ, RZ, UR10 ;  /* 0x0000000aff1c7e24 */ /* 0x002fd8000f8e00ff */
[----:B------:R-:W-:-:S04]  /*4a3d0*/  @!P4 IADD3 R53, P3, P6, R33, UR16, R8 ;  /* 0x000000102135cc10 */ /* 0x000fc8000fe7e008 */
[----:B------:R-:W-:Y:S02]  /*4a3e0*/  @!P4 IADD3.X R54, R28, UR15, R27, P3, P6 ;  /* 0x0000000f1c36cc10 */ /* 0x000fe40009fec41b */
[----:B------:R-:W-:-:S06]  /*4a3f0*/  PRMT R28, RZ, 0x7610, R28 ;  /* 0x00007610ff1c7816 */ /* 0x000fcc000000001c */
[----:B------:R-:W4:Y:S01]  /*4a400*/  @!P2 LDG.E.U8 R28, desc[UR8][R18.64+0x70] ;  /* 0x00007008121ca981 */ /* 0x000f22000c1e1100 */
[----:B0-----:R-:W-:-:S05]  /*4a410*/  @!P2 IADD3 R34, P3, R40, R34, RZ ;  /* 0x000000222822a210 */ /* 0x001fca0007f7e0ff */
[----:B------:R-:W-:Y:S01]  /*4a420*/  @!P2 IMAD.X R35, R41, 0x1, R35, P3 ;  /* 0x000000012923a824 */ /* 0x000fe200018e0623 */
[----:B------:R-:W-:Y:S02]  /*4a430*/  ISETP.LT.OR P3, PT, R26, 0x81, !P0 ;  /* 0x000000811a00780c */ /* 0x000fe40004761670 */
[----:B------:R-:W-:-:S11]  /*4a440*/  LOP3.LUT R2, R2, 0xffffff7f, RZ, 0xc0, !PT ;  /* 0xffffff7f02027812 */ /* 0x000fd600078ec0ff */
[----:B------:R-:W-:Y:S02]  /*4a450*/  @!P3 IADD3 R40, P0, P6, R33, UR14, R8 ;  /* 0x0000000e2128bc10 */ /* 0x000fe4000fe1e008 */
[----:B------:R-:W-:Y:S02]  /*4a460*/  @P3 LOP3.LUT R2, R2, 0x80, RZ, 0xfc, !PT ;  /* 0x0000008002023812 */ /* 0x000fe400078efcff */
[----:B------:R-:W-:-:S04]  /*4a470*/  LOP3.LUT R0, R0, 0xffffffbf, RZ, 0xc0, !PT ;  /* 0xffffffbf00007812 */ /* 0x000fc800078ec0ff */
[----:B------:R-:W-:Y:S02]  /*4a480*/  @P4 LOP3.LUT R0, R0, 0x40, RZ, 0xfc, !PT ;  /* 0x0000004000004812 */ /* 0x000fe400078efcff */
        /* <DEDUP_REMOVED lines=8> */
[----:B------:R-:W-:-:S04]  /*4a510*/  IMAD.U32 R28, RZ, RZ, UR10 ;  /* 0x0000000aff1c7e24 */ /* 0x000fc8000f8e00ff */
[----:B------:R0:W-:Y:S01]  /*4a520*/  @!P2 STG.E.U8 desc[UR8][R34.64+0x70], R36 ;  /* 0x000070242200a986 */ /* 0x0001e2000c101108 */
[----:B------:R-:W-:Y:S02]  /*4a530*/  @!P3 IADD3.X R41, R28, UR13, R27, P0, P6 ;  /* 0x0000000d1c29bc10 */ /* 0x000fe400087ec41b */
[----:B------:R-:W-:Y:S01]  /*4a540*/  ISETP.GE.AND P3, PT, R5, 0x109, PT ;  /* 0x000001090500780c */ /* 0x000fe20003f66270 */
[----:B0-----:R-:W0:Y:S03]  /*4a550*/  @!P1 LDC.64 R34, c[0x0][0x5c0] ;  /* 0x00017000ff229b82 */ /* 0x001e260000000a00 */
[----:B------:R-:W-:Y:S02]  /*4a560*/  ISETP.LT.OR P2, PT, R26, 0x82, !P3 ;  /* 0x000000821a00780c */ /* 0x000fe40005f41670 */
[----:B0-----:R-:W-:-:S11]  /*4a570*/  @!P1 IADD3 R34, P0, R42, R34, RZ ;  /* 0x000000222a229210 */ /* 0x001fd60007f1e0ff */
[----:B------:R-:W-:-:S04]  /*4a580*/  @!P2 IADD3 R42, P4, P6, R33, UR14, R8 ;  /* 0x0000000e212aac10 */ /* 0x000fc8000fe9e008 */
[----:B------:R-:W-:Y:S02]  /*4a590*/  @!P2 IADD3.X R55, R28, UR13, R27, P4, P6 ;  /* 0x0000000d1c37ac10 */ /* 0x000fe4000a7ec41b */
[----:B------:R-:W-:-:S06]  /*4a5a0*/  PRMT R28, RZ, 0x7610, R28 ;  /* 0x00007610ff1c7816 */ /* 0x000fcc000000001c */
[----:B------:R-:W4:Y:S01]  /*4a5b0*/  @!P1 LDG.E.U8 R28, desc[UR8][R18.64+0x71] ;  /* 0x00007108121c9981 */ /* 0x000f22000c1e1100 */
[C---:B------:R-:W-:Y:S02]  /*4a5c0*/  LOP3.LUT P4, RZ, R2.reuse, 0x10000, RZ, 0xc0, !PT ;  /* 0x0001000002ff7812 */ /* 0x040fe4000788c0ff */
[----:B------:R-:W-:-:S04]  /*4a5d0*/  LOP3.LUT R2, R2, 0xfffffeff, RZ, 0xc0, !PT ;  /* 0xfffffeff02027812 */ /* 0x000fc800078ec0ff */
[----:B------:R-:W-:Y:S02]  /*4a5e0*/  @P2 LOP3.LUT R2, R2, 0x100, RZ, 0xfc, !PT ;  /* 0x0000010002022812 */ /* 0x000fe400078efcff */
[----:B------:R-:W-:Y:S01]  /*4a5f0*/  ISETP.LT.OR P2, PT, R26, 0x89, !P3 ;  /* 0x000000891a00780c */ /* 0x000fe20005f41670 */
[----:B------:R-:W-:Y:S01]  /*4a600*/  @!P1 IMAD.X R35, R43, 0x1, R35, P0 ;  /* 0x000000012b239824 */ /* 0x000fe200000e0623 */
        /* <DEDUP_REMOVED lines=14> */
[----:B------:R-:W-:Y:S02]  /*4a6f0*/  ISETP.LT.OR P1, PT, R26, 0x8a, !P3 ;  /* 0x0000008a1a00780c */ /* 0x000fe40005f21670 */
[----:B------:R-:W-:Y:S02]  /*4a700*/  @P2 LOP3.LUT R0, R0, 0x2, RZ, 0xfc, !PT ;  /* 0x0000000200002812 */ /* 0x000fe400078efcff */
[----:B------:R-:W-:-:S09]  /*4a710*/  LOP3.LUT R2, R2, 0xffffffdf, RZ, 0xc0, !PT ;  /* 0xffffffdf02027812 */ /* 0x000fd200078ec0ff */
[----:B------:R-:W-:Y:S02]  /*4a720*/  @!P1 IADD3 R65, P2, P6, R33, UR14, R8 ;  /* 0x0000000e21419c10 */ /* 0x000fe4000fe5e008 */
        /* <DEDUP_REMOVED lines=8> */
[----:B------:R-:W-:Y:S01]  /*4a7b0*/  LOP3.LUT R29, R29, 0xfffffff7, RZ, 0xc0, !PT ;  /* 0xfffffff71d1d7812 */ /* 0x000fe200078ec0ff */
[----:B------:R-:W2:Y:S02]  /*4a7c0*/  LDL.LU R4, [R1+0x7cc] ;  /* 0x0007cc0001047983 */ /* 0x000ea40000300800 */
[----:B------:R-:W-:Y:S02]  /*4a7d0*/  F2FP.SATFINITE.E4M3.F32.PACK_AB_MERGE_C R34, RZ, R34, RZ ;  /* 0x00000022ff22723e */ /* 0x000fe400048070ff */
[----:B------:R-:W-:Y:S02]  /*4a7e0*/  @!P1 IADD3.X R66, R28, UR13, R27, P2, P6 ;  /* 0x0000000d1c429c10 */ /* 0x000fe400097ec41b */
[----:B------:R-:W-:Y:S01]  /*4a7f0*/  ISETP.GE.AND P1, PT, R5, 0x89, PT ;  /* 0x000000890500780c */ /* 0x000fe20003f26270 */
[----:B------:R0:W-:Y:S03]  /*4a800*/  @!P5 STG.E.U8 desc[UR8][R114.64+0x78], R34 ;  /* 0x000078227200d986 */ /* 0x0001e6000c101108 */
[----:B------:R-:W-:-:S13]  /*4a810*/  ISETP.LT.OR P5, PT, R26, 0x91, !P1 ;  /* 0x000000911a00780c */ /* 0x000fda0004fa1670 */
[----:B------:R-:W-:-:S04]  /*4a820*/  @!P5 IADD3 R89, P2, P6, R33, UR16, R8 ;  /* 0x000000102159dc10 */ /* 0x000fc8000fe5e008 */
[----:B------:R-:W-:Y:S02]  /*4a830*/  @!P5 IADD3.X R91, R28, UR15, R27, P2, P6 ;  /* 0x0000000f1c5bdc10 */ /* 0x000fe400097ec41b */
[----:B------:R-:W-:-:S06]  /*4a840*/  PRMT R28, RZ, 0x7610, R28 ;  /* 0x00007610ff1c7816 */ /* 0x000fcc000000001c */
[----:B------:R-:W4:Y:S01]  /*4a850*/  @!P0 LDG.E.U8 R28, desc[UR8][R16.64+0x79] ;  /* 0x00007908101c8981 */ /* 0x000f22000c1e1100 */
[----:B------:R-:W-:Y:S02]  /*4a860*/  ISETP.LT.OR P2, PT, R26, 0x92, !P1 ;  /* 0x000000921a00780c */ /* 0x000fe40004f41670 */
        /* <DEDUP_REMOVED lines=17> */
[----:B------:R-:W-:Y:S02]  /*4a980*/  ISETP.LT.OR P0, PT, R26, 0x99, !P1 ;  /* 0x000000991a00780c */ /* 0x000fe40004f01670 */
[----:B0-----:R-:W-:Y:S02]  /*4a990*/  @!P5 IADD3 R34, P6, R37, R34, RZ ;  /* 0x000000222522d210 */ /* 0x001fe40007fde0ff */
[----:B------:R-:W-:-:S03]  /*4a9a0*/  @P2 LOP3.LUT R29, R29, 0x2, RZ, 0xfc, !PT ;  /* 0x000000021d1d2812 */ /* 0x000fc600078efcff */
[----:B------:R-:W-:-:S06]  /*4a9b0*/  @!P5 IMAD.X R35, R44, 0x1, R35, P6 ;  /* 0x000000012c23d824 */ /* 0x000fcc00030e0623 */
[----:B------:R-:W-:Y:S02]  /*4a9c0*/  @!P0 IADD3 R99, P2, P6, R33, UR16, R8 ;  /* 0x0000001021638c10 */ /* 0x000fe4000fe5e008 */
        /* <DEDUP_REMOVED lines=10> */
[----:B------:R-:W-:Y:S01]  /*4aa70*/  PRMT R28, RZ, 0x7610, R28 ;  /* 0x00007610ff1c7816 */ /* 0x000fe2000000001c */
[----:B------:R0:W-:Y:S05]  /*4aa80*/  @!P5 STG.E.U8 desc[UR8][R34.64+0x78], R36 ;  /* 0x000078242200d986 */ /* 0x0001ea000c101108 */
[----:B------:R-:W4:Y:S01]  /*4aa90*/  @!P4 LDG.E.U8 R28, desc[UR8][R18.64+0x79] ;  /* 0x00007908121cc981 */ /* 0x000f22000c1e1100 */
[----:B0-----:R-:W0:Y:S01]  /*4aaa0*/  @!P4 LDC.64 R34, c[0x0][0x5c0] ;  /* 0x00017000ff22cb82 */ /* 0x001e220000000a00 */
[----:B------:R-:W-:-:S02]  /*4aab0*/  @P0 LOP3.LUT R0, R0, 0x40000000, RZ, 0xfc, !PT ;  /* 0x4000000000000812 */ /* 0x000fc400078efcff */
[----:B------:R-:W-:Y:S02]  /*4aac0*/  LOP3.LUT P0, RZ, R2, 0x4000, RZ, 0xc0, !PT ;  /* 0x0000400002ff7812 */ /* 0x000fe4000780c0ff */
[----:B0-----:R-:W-:-:S05]  /*4aad0*/  @!P4 IADD3 R34, P5, R38, R34, RZ ;  /* 0x000000222622c210 */ /* 0x001fca0007fbe0ff */
[----:B------:R-:W-:Y:S01]  /*4aae0*/  @!P4 IMAD.X R35, R45, 0x1, R35, P5 ;  /* 0x000000012d23c824 */ /* 0x000fe200028e0623 */
        /* <DEDUP_REMOVED lines=17> */
[----:B------:R-:W-:Y:S01]  /*4ac00*/  @!P4 IADD3.X R35, R37, R35, R28, P5, !PT ;  /* 0x000000232523c210 */ /* 0x000fe20002ffe41c */
[----:B------:R-:W-:Y:S01]  /*4ac10*/  IMAD.U32 R28, RZ, RZ, UR10 ;  /* 0x0000000aff1c7e24 */ /* 0x000fe2000f8e00ff */
[----:B------:R-:W-:-:S04]  /*4ac20*/  @!P2 IADD3 R44, P5, P6, R33, UR16, R8 ;  /* 0x00000010212cac10 */ /* 0x000fc8000febe008 */
        /* <DEDUP_REMOVED lines=27> */
[----:B------:R-:W3:Y:S01]  /*4ade0*/  @!P4 LDG.E.U8 R28, desc[UR8][R20.64+0x71] ;  /* 0x00007108141cc981 */ /* 0x000ee2000c1e1100 */
[----:B------:R-:W-:-:S04]  /*4adf0*/  @P2 LOP3.LUT R0, R0, 0x80000, RZ, 0xfc, !PT ;  /* 0x0008000000002812 */ /* 0x000fc800078efcff */
[----:B------:R-:W-:-:S04]  /*4ae00*/  LOP3.LUT R0, R0, 0xffffbfff, RZ, 0xc0, !PT ;  /* 0xffffbfff00007812 */ /* 0x000fc800078ec0ff */
[----:B------:R-:W-:Y:S02]  /*4ae10*/  @P1 LOP3.LUT R0, R0, 0x4000, RZ, 0xfc, !PT ;  /* 0x0000400000001812 */ /* 0x000fe400078efcff */
[----:B------:R-:W-:Y:S02]  /*4ae20*/  ISETP.LT.OR P1, PT, R26, 0x92, !P3 ;  /* 0x000000921a00780c */ /* 0x000fe40005f21670 */
[----:B------:R-:W-:Y:S02]  /*4ae30*/  LOP3.LUT P6, RZ, R30, 0x8000, RZ, 0xc0, !PT ;  /* 0x000080001eff7812 */ /* 0x000fe400078cc0ff */
[----:B---3--:R-:W-:-:S04]  /*4ae40*/  LOP3.LUT R28, R28, 0xff, RZ, 0xc0, !PT ;  /* 0x000000ff1c1c7812 */ /* 0x008fc800078ec0ff */
[----:B------:R-:W-:-:S05]  /*4ae50*/  F2FP.F16.E4M3.UNPACK_B R28, R28 ;  /* 0x0000001cff1c723e */ /* 0x000fca00020006ff */
[----:B------:R-:W-:-:S05]  /*4ae60*/  HADD2.F32 R28, -RZ, R28.H0_H0 ;  /* 0x2000001cff1c7230 */ /* 0x000fca0000004100 */
[----:B------:R-:W-:-:S04]  /*4ae70*/  FMUL R28, R28, UR12 ;  /* 0x0000000c1c1c7c20 */ /* 0x000fc80008400000 */
[----:B------:R-:W-:Y:S01]  /*4ae80*/  FFMA R28, R3, UR61, R28 ;  /* 0x0000003d031c7c23 */ /* 0x000fe2000800001c */
[----:B------:R-:W-:Y:S01]  /*4ae90*/  LOP3.LUT R0, R0, 0xffffefff, RZ, 0xc0, !PT ;  /* 0xffffefff00007812 */ /* 0x000fe200078ec0ff */
[----:B------:R-:W3:Y:S03]  /*4aea0*/  LDL.LU R3, [R1+0x7e0] ;  /* 0x0007e00001037983 */ /* 0x000ee60000300800 */
[----:B------:R-:W-:Y:S01]  /*4aeb0*/  F2FP.SATFINITE.E4M3.F32.PACK_AB_MERGE_C R28, RZ, R28, RZ ;  /* 0x0000001cff1c723e */ /* 0x000fe200048070ff */
[----:B------:R-:W3:Y:S04]  /*4aec0*/  LDL.LU.64 R228, [R1+0x60] ;  /* 0x0000600001e47983 */ /* 0x000ee80000300a00 */
[----:B------:R0:W-:Y:S01]  /*4aed0*/  @!P4 STG.E.U8 desc[UR8][R34.64+0x71], R28 ;  /* 0x0000711c2200c986 */ /* 0x0001e2000c101108 */
[----:B------:R-:W-:Y:S01]  /*4aee0*/  @!P1 IADD3 R90, P4, P5, R33, UR14, R8 ;  /* 0x0000000e215a9c10 */ /* 0x000fe2000fd9e008 */
[----:B0-----:R-:W-:-:S05]  /*4aef0*/  IMAD.U32 R28, RZ, RZ, UR10 ;  /* 0x0000000aff1c7e24 */ /* 0x001fca000f8e00ff */
[----:B------:R-:W-:Y:S02]  /*4af00*/  @!P1 IADD3.X R94, R28, UR13, R27, P4, P5 ;  /* 0x0000000d1c5e9c10 */ /* 0x000fe4000a7ea41b */
[----:B------:R-:W-:-:S06]  /*4af10*/  PRMT R28, RZ, 0x7610, R28 ;  /* 0x00007610ff1c7816 */ /* 0x000fcc000000001c */
[----:B------:R-:W2:Y:S01]  /*4af20*/  @!P6 LDG.E.U8 R28, desc[UR8][R22.64+0x70] ;  /* 0x00007008161ce981 */ /* 0x000ea2000c1e1100 */
[----:B------:R-:W-:Y:S02]  /*4af30*/  @P1 LOP3.LUT R0, R0, 0x1000, RZ, 0xfc, !PT ;  /* 0x0000100000001812 */ /* 0x000fe400078efcff */
[----:B------:R-:W-:Y:S02]  /*4af40*/  ISETP.LT.OR P1, PT, R26, 0x99, !P3 ;  /* 0x000000991a00780c */ /* 0x000fe40005f21670 */
[----:B------:R-:W-:-:S11]  /*4af50*/  LOP3.LUT P2, RZ, R30, 0x2000, RZ, 0xc0, !PT ;  /* 0x000020001eff7812 */ /* 0x000fd6000784c0ff */
[----:B------:R-:W-:Y:S02]  /*4af60*/  @!P1 IADD3 R101, P4, P5, R33, UR14, R8 ;  /* 0x0000000e21659c10 */ /* 0x000fe4000fd9e008 */
[----:B--2---:R-:W-:-:S04]  /*4af70*/  LOP3.LUT R28, R28, 0xff, RZ, 0xc0, !PT ;  /* 0x000000ff1c1c7812 */ /* 0x004fc800078ec0ff */
[----:B------:R-:W-:-:S05]  /*4af80*/  F2FP.F16.E4M3.UNPACK_B R28, R28 ;  /* 0x0000001cff1c723e */ /* 0x000fca00020006ff */
[----:B------:R-:W-:-:S05]  /*4af90*/  HADD2.F32 R28, -RZ, R28.H0_H0 ;  /* 0x2000001cff1c7230 */ /* 0x000fca0000004100 */
[----:B------:R-:W-:-:S04]  /*4afa0*/  FMUL R28, R28, UR12 ;  /* 0x0000000c1c1c7c20 */ /* 0x000fc80008400000 */
[----:B------:R-:W-:Y:S01]  /*4afb0*/  FFMA R34, R4, UR61, R28 ;  /* 0x0000003d04227c23 */ /* 0x000fe2000800001c */
[----:B------:R-:W-:Y:S01]  /*4afc0*/  IMAD.U32 R28, RZ, RZ, UR10 ;  /* 0x0000000aff1c7e24 */ /* 0x000fe2000f8e00ff */
[----:B------:R-:W2:Y:S03]  /*4afd0*/  LDL.LU R4, [R1+0x7e4] ;  /* 0x0007e40001047983 */ /* 0x000ea60000300800 */
[----:B------:R-:W-:Y:S02]  /*4afe0*/  F2FP.SATFINITE.E4M3.F32.PACK_AB_MERGE_C R34, RZ, R34, RZ ;  /* 0x00000022ff22723e */ /* 0x000fe400048070ff */
[----:B------:R-:W-:Y:S02]  /*4aff0*/  @!P1 IADD3.X R102, R28, UR13, R27, P4, P5 ;  /* 0x0000000d1c669c10 */ /* 0x000fe4000a7ea41b */
[----:B------:R-:W-:Y:S01]  /*4b000*/  PRMT R28, RZ, 0x7610, R28 ;  /* 0x00007610ff1c7816 */ /* 0x000fe2000000001c */
[----:B----4-:R0:W-:Y:S05]  /*4b010*/  @!P6 STG.E.U8 desc[UR8][R226.64+0x70], R34 ;  /* 0x00007022e200e986 */ /* 0x0101ea000c101108 */
[----:B------:R-:W4:Y:S01]  /*4b020*/  @!P2 LDG.E.U8 R28, desc[UR8][R22.64+0x71] ;  /* 0x00007108161ca981 */ /* 0x000f22000c1e1100 */
[----:B------:R-:W-:-:S13]  /*4b030*/  ISETP.LT.OR P4, PT, R26, 0x79, !P0 ;  /* 0x000000791a00780c */ /* 0x000fda0004781670 */
[----:B------:R-:W1:Y:S01]  /*4b040*/  @!P4 LDC.64 R36, c[0x0][0x5c0] ;  /* 0x00017000ff24cb82 */ /* 0x000e620000000a00 */
[----:B0-----:R-:W-:Y:S02]  /*4b050*/  @!P4 IMAD.MOV.U32 R34, RZ, RZ, R8 ;  /* 0x000000ffff22c224 */ /* 0x001fe400078e0008 */
[----:B------:R-:W-:Y:S02]  /*4b060*/  @!P4 IMAD.MOV.U32 R35, RZ, RZ, R27 ;  /* 0x000000ffff23c224 */ /* 0x000fe400078e001b */
[----:B------:R-:W-:-:S03]  /*4b070*/  @!P4 IMAD.WIDE.U32 R34, R6, 0x180, R34 ;  /* 0x000001800622c825 */ /* 0x000fc600078e0022 */
[----:B-1----:R-:W-:Y:S02]  /*4b080*/  @!P4 IADD3 R34, P5, R34, R36, RZ ;  /* 0x000000242222c210 */ /* 0x002fe40007fbe0ff */
        /* <DEDUP_REMOVED lines=9> */
[----:B------:R-:W-:Y:S01]  /*4b120*/  ISETP.LT.OR P2, PT, R26, 0x9a, !P3 ;  /* 0x0000009a1a00780c */ /* 0x000fe20005f41670 */
[----:B0-----:R-:W-:-:S05]  /*4b130*/  @!P4 IMAD R28, R7, 0x180, RZ ;  /* 0x00000180071cc824 */ /* 0x001fca00078e02ff */
[----:B------:R-:W-:Y:S01]  /*4b140*/  @!P4 IADD3.X R35, R37, R35, R28, P5, !PT ;  /* 0x000000232523c210 */ /* 0x000fe20002ffe41c */
[----:B------:R-:W-:-:S06]  /*4b150*/  IMAD.U32 R28, RZ, RZ, UR10 ;  /* 0x0000000aff1c7e24 */ /* 0x000fcc000f8e00ff */
[----:B------:R-:W-:-:S04]  /*4b160*/  @!P2 IADD3 R97, P5, P6, R33, UR14, R8 ;  /* 0x0000000e2161ac10 */ /* 0x000fc8000febe008 */
[----:B------:R-:W-:Y:S02]  /*4b170*/  @!P2 IADD3.X R98, R28, UR13, R27, P5, P6 ;  /* 0x0000000d1c62ac10 */ /* 0x000fe4000afec41b */
[----:B------:R-:W-:-:S06]  /*4b180*/  PRMT R28, RZ, 0x7610, R28 ;  /* 0x00007610ff1c7816 */ /* 0x000fcc000000001c */
[----:B------:R-:W4:Y:S01]  /*4b190*/  @!P4 LDG.E.U8 R28, desc[UR8][R20.64+0x78] ;  /* 0x00007808141cc981 */ /* 0x000f22000c1e1100 */
[----:B------:R-:W-:Y:S02]  /*4b1a0*/  @P1 LOP3.LUT R0, R0, 0x400, RZ, 0xfc, !PT ;  /* 0x0000040000001812 */ /* 0x000fe400078efcff */
[----:B------:R-:W-:-:S04]  /*4b1b0*/  LOP3.LUT P1, RZ, R2, 0x2000, RZ, 0xc0, !PT ;  /* 0x0000200002ff7812 */ /* 0x000fc8000782c0ff */
        /* <DEDUP_REMOVED lines=24> */
[----:B------:R-:W-:Y:S02]  /*4b340*/  @P0 LOP3.LUT R2, R2, 0x40, RZ, 0xfc, !PT ;  /* 0x0000004002020812 */ /* 0x000fe400078efcff */
[----:B------:R-:W-:Y:S02]  /*4b350*/  ISETP.LT.OR P0, PT, R26, 0xa2, !P1 ;  /* 0x000000a21a00780c */ /* 0x000fe40004f01670 */
[----:B------:R-:W-:-:S04]  /*4b360*/  LOP3.LUT R0, R0, 0xffffff7f, RZ, 0xc0, !PT ;  /* 0xffffff7f00007812 */ /* 0x000fc800078ec0ff */
[----:B------:R-:W-:Y:S02]  /*4b370*/  @P2 LOP3.LUT R0, R0, 0x80, RZ, 0xfc, !PT ;  /* 0x0000008000002812 */ /* 0x000fe400078efcff */
        /* <DEDUP_REMOVED lines=16> */
[----:B------:R-:W-:-:S04]  /*4b480*/  @P3 LOP3.LUT R0, R0, 0x20000000, RZ, 0xfc, !PT ;  /* 0x2000000000003812 */ /* 0x000fc800078efcff */
[----:B------:R-:W-:-:S04]  /*4b490*/  LOP3.LUT R0, R0, 0xfbffffff, RZ, 0xc0, !PT ;  /* 0xfbffffff00007812 */ /* 0x000fc800078ec0ff */
[----:B------:R-:W-:Y:S02]  /*4b4a0*/  @P0 LOP3.LUT R0, R0, 0x4000000, RZ, 0xfc, !PT ;  /* 0x0400000000000812 */ /* 0x000fe400078efcff */
[----:B------:R-:W-:Y:S02]  /*4b4b0*/  ISETP.LT.OR P0, PT, R26, 0xa9, !P1 ;  /* 0x000000a91a00780c */ /* 0x000fe40004f01670 */
[----:B------:R-:W-:-:S11]  /*4b4c0*/  LOP3.LUT R0, R0, 0xff7fffff, RZ, 0xc0, !PT ;  /* 0xff7fffff00007812 */ /* 0x000fd600078ec0ff */
[----:B------:R-:W-:Y:S02]  /*4b4d0*/  @!P0 IADD3 R107, P4, P5, R33, UR16, R8 ;  /* 0x00000010216b8c10 */ /* 0x000fe4000fd9e008 */
[----:B------:R-:W-:Y:S02]  /*4b4e0*/  @P0 LOP3.LUT R0, R0, 0x800000, RZ, 0xfc, !PT ;  /* 0x0080000000000812 */ /* 0x000fe400078efcff */
[----:B------:R-:W-:Y:S02]  /*4b4f0*/  LOP3.LUT P3, RZ, R30, 0x800, RZ, 0xc0, !PT ;  /* 0x000008001eff7812 */ /* 0x000fe4000786c0ff */
[----:B--2---:R-:W-:-:S04]  /*4b500*/  LOP3.LUT R28, R28, 0xff, RZ, 0xc0, !PT ;  /* 0x000000ff1c1c7812 */ /* 0x004fc800078ec0ff */
[----:B------:R-:W-:-:S05]  /*4b510*/  F2FP.F16.E4M3.UNPACK_B R28, R28 ;  /* 0x0000001cff1c723e */ /* 0x000fca00020006ff */
[----:B------:R-:W-:-:S05]  /*4b520*/  HADD2.F32 R28, -RZ, R28.H0_H0 ;  /* 0x2000001cff1c7230 */ /* 0x000fca0000004100 */
[----:B------:R-:W-:-:S04]  /*4b530*/  FMUL R28, R28, UR12 ;  /* 0x0000000c1c1c7c20 */ /* 0x000fc80008400000 */
[----:B------:R-:W-:Y:S01]  /*4b540*/  FFMA R34, R4, UR61, R28 ;  /* 0x0000003d04227c23 */ /* 0x000fe2000800001c */
[----:B------:R-:W-:Y:S01]  /*4b550*/  IMAD.U32 R28, RZ, RZ, UR10 ;  /* 0x0000000aff1c7e24 */ /* 0x000fe2000f8e00ff */
[----:B------:R-:W-:Y:S01]  /*4b560*/  LOP3.LUT R0, R0, 0xffdfffff, RZ, 0xc0, !PT ;  /* 0xffdfffff00007812 */ /* 0x000fe200078ec0ff */
[----:B------:R-:W2:Y:S03]  /*4b570*/  LDL.LU R4, [R1+0x7f4] ;  /* 0x0007f40001047983 */ /* 0x000ea60000300800 */
[----:B------:R-:W-:Y:S02]  /*4b580*/  @!P0 IADD3.X R108, R28, UR15, R27, P4, P5 ;  /* 0x0000000f1c6c8c10 */ /* 0x000fe4000a7ea41b */
[----:B------:R-:W-:Y:S02]  /*4b590*/  ISETP.LT.OR P0, PT, R26, 0xaa, !P1 ;  /* 0x000000aa1a00780c */ /* 0x000fe40004f01670 */
[----:B------:R-:W-:-:S11]  /*4b5a0*/  F2FP.SATFINITE.E4M3.F32.PACK_AB_MERGE_C R34, RZ, R34, RZ ;  /* 0x00000022ff22723e */ /* 0x000fd600048070ff */
[----:B------:R-:W-:-:S04]  /*4b5b0*/  @!P0 IADD3 R110, P4, P5, R33, UR16, R8 ;  /* 0x00000010216e8c10 */ /* 0x000fc8000fd9e008 */
[----:B------:R-:W-:Y:S02]  /*4b5c0*/  @!P0 IADD3.X R112, R28, UR15, R27, P4, P5 ;  /* 0x0000000f1c708c10 */ /* 0x000fe4000a7ea41b */
[----:B------:R-:W-:Y:S01]  /*4b5d0*/  PRMT R28, RZ, 0x7610, R28 ;  /* 0x00007610ff1c7816 */ /* 0x000fe2000000001c */
[----:B----4-:R-:W-:Y:S05]  /*4b5e0*/  @!P2 STG.E.U8 desc[UR8][R226.64+0x78], R34 ;  /* 0x00007822e200a986 */ /* 0x010fea000c101108 */
[----:B------:R-:W4:Y:S01]  /*4b5f0*/  @!P3 LDG.E.U8 R28, desc[UR8][R22.64+0x79] ;  /* 0x00007908161cb981 */ /* 0x000f22000c1e1100 */
[----:B------:R-:W-:Y:S02]  /*4b600*/  @P0 LOP3.LUT R0, R0, 0x200000, RZ, 0xfc, !PT ;  /* 0x0020000000000812 */ /* 0x000fe400078efcff */
[----:B------:R-:W-:-:S02]  /*4b610*/  LOP3.LUT R2, R2, 0xffffefff, RZ, 0xc0, !PT ;  /* 0xffffefff02027812 */ /* 0x000fc400078ec0ff */
[C---:B------:R-:W-:Y:S02]  /*4b620*/  ISETP.GE.AND P0, PT, R5.reuse, 0x109, PT ;  /* 0x000001090500780c */ /* 0x040fe40003f06270 */
[----:B------:R-:W-:Y:S02]  /*4b630*/  @P1 LOP3.LUT R2, R2, 0x1000, RZ, 0xfc, !PT ;  /* 0x0000100002021812 */ /* 0x000fe400078efcff */
[----:B------:R-:W-:Y:S02]  /*4b640*/  ISETP.LT.OR P1, PT, R26, 0xa1, !P0 ;  /* 0x000000a11a00780c */ /* 0x000fe40004721670 */
[----:B------:R-:W-:-:S11]  /*4b650*/  ISETP.GE.AND P2, PT, R5, 0x1, PT ;  /* 0x000000010500780c */ /* 0x000fd60003f46270 */
        /* <DEDUP_REMOVED lines=9> */
[----:B0-----:R-:W-:-:S05]  /*4b6f0*/  IMAD.U32 R28, RZ, RZ, UR10 ;  /* 0x0000000aff1c7e24 */ /* 0x001fca000f8e00ff */
        /* <DEDUP_REMOVED lines=40> */
[----:B------:R-:W-:Y:S02]  /*4b980*/  ISETP.LT.OR P1, PT, R26, 0xa9, !P0 ;  /* 0x000000a91a00780c */ /* 0x000fe40004721670 */
[----:B------:R-:W-:-:S11]  /*4b990*/  LOP3.LUT P3, RZ, R32, 0x800000, RZ, 0xc0, !PT ;  /* 0x0080000020ff7812 */ /* 0x000fd6000786c0ff */
        /* <DEDUP_REMOVED lines=13> */
[----:B0-----:R-:W-:-:S04]  /*4ba70*/  @!P6 IADD3 R124, P4, P5, R33, UR14, R8 ;  /* 0x0000000e217cec10 */ /* 0x001fc8000fd9e008 */
        /* <DEDUP_REMOVED lines=57> */
[----:B------:R-:W-:-:S04]  /*4be10*/  @P6 LOP3.LUT R0, R0, 0x100, RZ, 0xfc, !PT ;  /* 0x0000010000006812 */ /* 0x000fc800078efcff */
[----:B------:R-:W-:-:S04]  /*4be20*/  LOP3.LUT R0, R0, 0xfdffffff, RZ, 0xc0, !PT ;  /* 0xfdffffff00007812 */ /* 0x000fc800078ec0ff */
        /* <DEDUP_REMOVED lines=55> */
[----:B------:R-:W-:Y:S01]  /*4c1a0*/  ISETP.LT.OR P6, PT, R26, 0xb9, !P0 ;  /* 0x000000b91a00780c */ /* 0x000fe200047c1670 */
[----:B------:R-:W-:-:S05]  /*4c1b0*/  IMAD.U32 R28, RZ, RZ, UR10 ;  /* 0x0000000aff1c7e24 */ /* 0x000fca000f8e00ff */
[----:B------:R-:W-:Y:S01]  /*4c1c0*/  @!P1 IADD3.X R227, R28, UR13, R27, P4, P5 ;  /* 0x0000000d1ce39c10 */ /* 0x000fe2000a7ea41b */
[----:B0-----:R-:W0:Y:S06]  /*4c1d0*/  @!P2 LDC.64 R34, c[0x0][0x5c0] ;  /* 0x00017000ff22ab82 */ /* 0x001e2c0000000a00 */
[----:B------:R-:W-:-:S04]  /*4c1e0*/  @!P6 IADD3 R232, P4, P5, R33, UR14, R8 ;  /* 0x0000000e21e8ec10 */ /* 0x000fc8000fd9e008 */
[----:B------:R-:W-:Y:S02]  /*4c1f0*/  @!P6 IADD3.X R233, R28, UR13, R27, P4, P5 ;  /* 0x0000000d1ce9ec10 */ /* 0x000fe4000a7ea41b */
[----:B------:R-:W-:-:S06]  /*4c200*/  PRMT R28, RZ, 0x7610, R28 ;  /* 0x00007610ff1c7816 */ /* 0x000fcc000000001c */
[----:B------:R-:W4:Y:S02]  /*4c210*/  @!P3 LDG.E.U8 R28, desc[UR8][R12.64+0x81] ;  /* 0x000081080c1cb981 */ /* 0x000f24000c1e1100 */
        /* <DEDUP_REMOVED lines=15> */
[----:B------:R-:W-:Y:S02]  /*4c310*/  @P1 LOP3.LUT R0, R0, 0x10000, RZ, 0xfc, !PT ;  /* 0x0001000000001812 */ /* 0x000fe400078efcff */
[----:B0-----:R-:W-:Y:S02]  /*4c320*/  @!P2 IADD3 R34, P4, R39, R34, RZ ;  /* 0x000000222722a210 */ /* 0x001fe40007f9e0ff */
[----:B------:R-:W-:Y:S02]  /*4c330*/  LOP3.LUT R0, R0, 0xffff7fff, RZ, 0xc0, !PT ;  /* 0xffff7fff00007812 */ /* 0x000fe400078ec0ff */
[----:B------:R-:W-:Y:S01]  /*4c340*/  LOP3.LUT P1, RZ, R2, 0x400, RZ, 0xc0, !PT ;  /* 0x0000040002ff7812 */ /* 0x000fe2000782c0ff */
[----:B------:R-:W-:Y:S01]  /*4c350*/  @!P2 IMAD.X R35, R46, 0x1, R35, P4 ;  /* 0x000000012e23a824 */ /* 0x000fe200020e0623 */
[----:B------:R-:W-:Y:S02]  /*4c360*/  @P6 LOP3.LUT R0, R0, 0x8000, RZ, 0xfc, !PT ;  /* 0x0000800000006812 */ /* 0x000fe400078efcff */
[----:B------:R-:W-:-:S02]  /*4c370*/  ISETP.LT.OR P6, PT, R26, 0xc1, !P1 ;  /* 0x000000c11a00780c */ /* 0x000fc40004fc1670 */
[----:B------:R-:W-:Y:S02]  /*4c380*/  LOP3.LUT R0, R0, 0xffffdfff, RZ, 0xc0, !PT ;  /* 0xffffdfff00007812 */ /* 0x000fe400078ec0ff */
[----:B------:R-:W-:Y:S02]  /*4c390*/  LOP3.LUT R2, R2, 0xfffffdff, RZ, 0xc0, !PT ;  /* 0xfffffdff02027812 */ /* 0x000fe400078ec0ff */
[----:B------:R-:W-:Y:S02]  /*4c3a0*/  @P3 LOP3.LUT R0, R0, 0x2000, RZ, 0xfc, !PT ;  /* 0x0000200000003812 */ /* 0x000fe400078efcff */
[----:B------:R-:W-:Y:S02]  /*4c3b0*/  LOP3.LUT R29, R29, 0xfffffdff, RZ, 0xc0, !PT ;  /* 0xfffffdff1d1d7812 */ /* 0x000fe400078ec0ff */
[----:B------:R-:W-:-:S03]  /*4c3c0*/  @P0 LOP3.LUT R2, R2, 0x200, RZ, 0xfc, !PT ;  /* 0x0000020002020812 */ /* 0x000fc600078efcff */
[----:B------:R-:W-:Y:S02]  /*4c3d0*/  @!P6 IADD3 R178, P4, P5, R33, UR16, R8 ;  /* 0x0000001021b2ec10 */ /* 0x000fe4000fd9e008 */
[----:B------:R-:W-:Y:S02]  /*4c3e0*/  LOP3.LUT P0, RZ, R0, 0x8, RZ, 0xc0, !PT ;  /* 0x0000000800ff7812 */ /* 0x000fe4000780c0ff */
        /* <DEDUP_REMOVED lines=17> */
[----:B------:R-:W4:Y:S01]  /*4c500*/  @!P0 LDG.E.U8 R28, desc[UR8][R14.64+0x81] ;  /* 0x000081080e1c8981 */ /* 0x000f22000c1e1100 */
        /* <DEDUP_REMOVED lines=12> */
[----:B0-----:R-:W-:-:S12]  /*4c5d0*/  IMAD.U32 R28, RZ, RZ, UR10 ;  /* 0x0000000aff1c7e24 */ /* 0x001fd8000f8e00ff */
[----:B------:R-:W-:-:S04]  /*4c5e0*/  @!P0 IADD3 R158, P4, P5, R33, UR16, R8 ;  /* 0x00000010219e8c10 */ /* 0x000fc8000fd9e008 */
[----:B------:R-:W-:Y:S02]  /*4c5f0*/  @!P0 IADD3.X R159, R28, UR15, R27, P4, P5 ;  /* 0x0000000f1c9f8c10 */ /* 0x000fe4000a7ea41b */
[----:B------:R-:W-:-:S06]  /*4c600*/  PRMT R28, RZ, 0x7610, R28 ;  /* 0x00007610ff1c7816 */ /* 0x000fcc000000001c */
[----:B------:R-:W4:Y:S01]  /*4c610*/  @!P3 LDG.E.U8 R28, desc[UR8][R12.64+0x88] ;  /* 0x000088080c1cb981 */ /* 0x000f22000c1e1100 */
[----:B------:R-:W-:-:S04]  /*4c620*/  @P2 LOP3.LUT R29, R29, 0x20, RZ, 0xfc, !PT ;  /* 0x000000201d1d2812 */ /* 0x000fc800078efcff */
[----:B------:R-:W-:-:S04]  /*4c630*/  LOP3.LUT R29, R29, 0xfffffffe, RZ, 0xc0, !PT ;  /* 0xfffffffe1d1d7812 */ /* 0x000fc800078ec0ff */
[----:B------:R-:W-:Y:S02]  /*4c640*/  @P0 LOP3.LUT R29, R29, 0x1, RZ, 0xfc, !PT ;  /* 0x000000011d1d0812 */ /* 0x000fe400078efcff */
[----:B------:R-:W-:Y:S02]  /*4c650*/  ISETP.LT.OR P0, PT, R26, 0xca, !P1 ;  /* 0x000000ca1a00780c */ /* 0x000fe40004f01670 */
[C---:B------:R-:W-:Y:S02]  /*4c660*/  LOP3.LUT P6, RZ, R0.reuse, 0x10, RZ, 0xc0, !PT ;  /* 0x0000001000ff7812 */ /* 0x040fe400078cc0ff */
        /* <DEDUP_REMOVED lines=10> */
[----:B------:R-:W2:Y:S03]  /*4c710*/  LDL.LU R4, [R1+0x82c] ;  /* 0x00082c0001047983 */ /* 0x000ea60000300800 */
[----:B------:R-:W-:Y:S02]  /*4c720*/  F2FP.SATFINITE.E4M3.F32.PACK_AB_MERGE_C R34, RZ, R34, RZ ;  /* 0x00000022ff22723e */ /* 0x000fe400048070ff */
[----:B------:R-:W-:Y:S02]  /*4c730*/  @!P0 IADD3.X R165, R28, UR15, R27, P4, P5 ;  /* 0x0000000f1ca58c10 */ /* 0x000fe4000a7ea41b */
[----:B------:R-:W-:Y:S01]  /*4c740*/  LOP3.LUT P0, RZ, R2, 0x200, RZ, 0xc0, !PT ;  /* 0x0000020002ff7812 */ /* 0x000fe2000780c0ff */
[----:B------:R0:W-:Y:S03]  /*4c750*/  @!P3 STG.E.U8 desc[UR8][R138.64+0x88], R34 ;  /* 0x000088228a00b986 */ /* 0x0001e6000c101108 */
[----:B------:R-:W-:-:S02]  /*4c760*/  ISETP.LT.OR P3, PT, R26, 0xc1, !P0 ;  /* 0x000000c11a00780c */ /* 0x000fc40004761670 */
[----:B------:R-:W-:Y:S01]  /*4c770*/  LOP3.LUT R0, R0, 0xf7ffffff, RZ, 0xc0, !PT ;  /* 0xf7ffffff00007812 */ /* 0x000fe200078ec0ff */
[----:B0-----:R-:W0:Y:S10]  /*4c780*/  @!P6 LDC.64 R34, c[0x0][0x5c0] ;  /* 0x00017000ff22eb82 */ /* 0x001e340000000a00 */
        /* <DEDUP_REMOVED lines=19> */
[C---:B------:R-:W-:Y:S02]  /*4c8c0*/  LOP3.LUT P3, RZ, R0.reuse, 0x40, RZ, 0xc0, !PT ;  /* 0x0000004000ff7812 */ /* 0x040fe4000786c0ff */
[----:B------:R-:W-:-:S04]  /*4c8d0*/  LOP3.LUT R0, R0, 0xfeffffff, RZ, 0xc0, !PT ;  /* 0xfeffffff00007812 */ /* 0x000fc800078ec0ff */
[----:B------:R-:W-:Y:S02]  /*4c8e0*/  @P2 LOP3.LUT R0, R0, 0x1000000, RZ, 0xfc, !PT ;  /* 0x0100000000002812 */ /* 0x000fe400078efcff */
[C---:B------:R-:W-:Y:S02]  /*4c8f0*/  ISETP.LT.OR P2, PT, R26.reuse, 0xc9, !P0 ;  /* 0x000000c91a00780c */ /* 0x040fe40004741670 */
[----:B------:R-:W-:Y:S02]  /*4c900*/  ISETP.LT.OR P0, PT, R26, 0xca, !P0 ;  /* 0x000000ca1a00780c */ /* 0x000fe40004701670 */
[----:B0-----:R-:W-:-:S05]  /*4c910*/  @!P6 IADD3 R34, P4, R51, R34, RZ ;  /* 0x000000223322e210 */ /* 0x001fca0007f9e0ff */
[----:B------:R-:W-:-:S04]  /*4c920*/  @!P6 IMAD.X R35, R52, 0x1, R35, P4 ;  /* 0x000000013423e824 */ /* 0x000fc800020e0623 */
[----:B------:R-:W-:Y:S02]  /*4c930*/  @!P2 IADD3 R137, P4, P5, R33, UR14, R8 ;  /* 0x0000000e2189ac10 */ /* 0x000fe4000fd9e008 */
[----:B----4-:R-:W-:-:S04]  /*4c940*/  LOP3.LUT R28, R28, 0xff, RZ, 0xc0, !PT ;  /* 0x000000ff1c1c7812 */ /* 0x010fc800078ec0ff */
[----:B------:R-:W-:-:S05]  /*4c950*/  F2FP.F16.E4M3.UNPACK_B R28, R28 ;  /* 0x0000001cff1c723e */ /* 0x000fca00020006ff */
[----:B------:R-:W-:-:S05]  /*4c960*/  HADD2.F32 R28, -RZ, R28.H0_H0 ;  /* 0x2000001cff1c7230 */ /* 0x000fca0000004100 */
[----:B------:R-:W-:-:S04]  /*4c970*/  FMUL R28, R28, UR12 ;  /* 0x0000000c1c1c7c20 */ /* 0x000fc80008400000 */
[----:B--2---:R-:W-:Y:S01]  /*4c980*/  FFMA R36, R4, UR61, R28 ;  /* 0x0000003d04247c23 */ /* 0x004fe2000800001c */
[----:B------:R-:W-:Y:S01]  /*4c990*/  IMAD.U32 R28, RZ, RZ, UR10 ;  /* 0x0000000aff1c7e24 */ /* 0x000fe2000f8e00ff */
[----:B------:R-:W2:Y:S03]  /*4c9a0*/  LDL.LU R4, [R1+0x834] ;  /* 0x0008340001047983 */ /* 0x000ea60000300800 */
[----:B------:R-:W-:Y:S01]  /*4c9b0*/  F2FP.SATFINITE.E4M3.F32.PACK_AB_MERGE_C R36, RZ, R36, RZ ;  /* 0x00000024ff24723e */ /* 0x000fe200048070ff */
[----:B------:R-:W4:Y:S01]  /*4c9c0*/  LDL.LU R37, [R1+0x838] ;  /* 0x0008380001257983 */ /* 0x000f220000300800 */
[----:B------:R-:W-:-:S03]  /*4c9d0*/  @!P2 IADD3.X R139, R28, UR13, R27, P4, P5 ;  /* 0x0000000d1c8bac10 */ /* 0x000fc6000a7ea41b */
[----:B------:R0:W-:Y:S01]  /*4c9e0*/  @!P6 STG.E.U8 desc[UR8][R34.64+0x88], R36 ;  /* 0x000088242200e986 */ /* 0x0001e2000c101108 */
[----:B------:R-:W-:Y:S02]  /*4c9f0*/  @!P0 IADD3 R133, P5, P6, R33, UR14, R8 ;  /* 0x0000000e21858c10 */ /* 0x000fe4000febe008 */
[----:B------:R-:W-:Y:S01]  /*4ca00*/  LOP3.LUT R29, R29, 0xfffffbff, RZ, 0xc0, !PT ;  /* 0xfffffbff1d1d7812 */ /* 0x000fe200078ec0ff */
[----:B------:R-:W4:Y:S01]  /*4ca10*/  LDL.LU R38, [R1+0x83c] ;  /* 0x00083c0001267983 */ /* 0x000f220000300800 */
[----:B------:R-:W-:Y:S02]  /*4ca20*/  @!P0 IADD3.X R136, R28, UR13, R27, P5, P6 ;  /* 0x0000000d1c888c10 */ /* 0x000fe4000afec41b */
[----:B------:R-:W-:Y:S01]  /*4ca30*/  PRMT R28, RZ, 0x7610, R28 ;  /* 0x00007610ff1c7816 */ /* 0x000fe2000000001c */
[----:B0-----:R-:W0:Y:S05]  /*4ca40*/  @!P3 LDC.64 R34, c[0x0][0x5c0] ;  /* 0x00017000ff22bb82 */ /* 0x001e2a0000000a00 */
[----:B------:R-:W3:Y:S01]  /*4ca50*/  @!P3 LDG.E.U8 R28, desc[UR8][R14.64+0x89] ;  /* 0x000089080e1cb981 */ /* 0x000ee2000c1e1100 */
[----:B------:R-:W-:-:S02]  /*4ca60*/  LOP3.LUT P6, RZ, R30, 0x80000, RZ, 0xc0, !PT ;  /* 0x000800001eff7812 */ /* 0x000fc400078cc0ff */
[----:B0-----:R-:W-:-:S05]  /*4ca70*/  @!P3 IADD3 R34, P4, R53, R34, RZ ;  /* 0x000000223522b210 */ /* 0x001fca0007f9e0ff */
[----:B------:R-:W-:Y:S01]  /*4ca80*/  @!P3 IMAD.X R35, R54, 0x1, R35, P4 ;  /* 0x000000013623b824 */ /* 0x000fe200020e0623 */
[----:B---3--:R-:W-:-:S04]  /*4ca90*/  LOP3.LUT R28, R28, 0xff, RZ, 0xc0, !PT ;  /* 0x000000ff1c1c7812 */ /* 0x008fc800078ec0ff */
[----:B------:R-:W-:-:S05]  /*4caa0*/  F2FP.F16.E4M3.UNPACK_B R28, R28 ;  /* 0x0000001cff1c723e */ /* 0x000fca00020006ff */
[----:B------:R-:W-:-:S05]  /*4cab0*/  HADD2.F32 R28, -RZ, R28.H0_H0 ;  /* 0x2000001cff1c7230 */ /* 0x000fca0000004100 */
[----:B------:R-:W-:-:S04]  /*4cac0*/  FMUL R28, R28, UR12 ;  /* 0x0000000c1c1c7c20 */ /* 0x000fc80008400000 */
[----:B------:R-:W-:-:S05]  /*4cad0*/  FFMA R28, R3, UR61, R28 ;  /* 0x0000003d031c7c23 */ /* 0x000fca000800001c */
[----:B------:R-:W-:-:S05]  /*4cae0*/  F2FP.SATFINITE.E4M3.F32.PACK_AB_MERGE_C R28, RZ, R28, RZ ;  /* 0x0000001cff1c723e */ /* 0x000fca00048070ff */
[----:B------:R0:W-:Y:S01]  /*4caf0*/  @!P3 STG.E.U8 desc[UR8][R34.64+0x89], R28 ;  /* 0x0000891c2200b986 */ /* 0x0001e2000c101108 */
[----:B------:R-:W-:Y:S01]  /*4cb00*/  ISETP.LT.OR P3, PT, R26, 0xd1, !P1 ;  /* 0x000000d11a00780c */ /* 0x000fe20004f61670 */
[----:B0-----:R-:W-:-:S12]  /*4cb10*/  IMAD.U32 R28, RZ, RZ, UR10 ;  /* 0x0000000aff1c7e24 */ /* 0x001fd8000f8e00ff */
[----:B------:R-:W-:-:S04]  /*4cb20*/  @!P3 IADD3 R92, P4, P5, R33, UR16, R8 ;  /* 0x00000010215cbc10 */ /* 0x000fc8000fd9e008 */
[----:B------:R-:W-:Y:S02]  /*4cb30*/  @!P3 IADD3.X R93, R28, UR15, R27, P4, P5 ;  /* 0x0000000f1c5dbc10 */ /* 0x000fe4000a7ea41b */
[----:B------:R-:W-:-:S06]  /*4cb40*/  PRMT R28, RZ, 0x7610, R28 ;  /* 0x00007610ff1c7816 */ /* 0x000fcc000000001c */
[----:B------:R-:W3:Y:S01]  /*4cb50*/  @!P6 LDG.E.U8 R28, desc[UR8][R16.64+0x80] ;  /* 0x00008008101ce981 */ /* 0x000ee2000c1e1100 */
[----:B------:R-:W-:Y:S02]  /*4cb60*/  @P3 LOP3.LUT R29, R29, 0x400, RZ, 0xfc, !PT ;  /* 0x000004001d1d3812 */ /* 0x000fe400078efcff */
[----:B------:R-:W-:Y:S02]  /*4cb70*/  ISETP.LT.OR P3, PT, R26, 0xd2, !P1 ;  /* 0x000000d21a00780c */ /* 0x000fe40004f61670 */
[----:B------:R-:W-:-:S04]  /*4cb80*/  LOP3.LUT R0, R0, 0xfffffff7, RZ, 0xc0, !PT ;  /* 0xfffffff700007812 */ /* 0x000fc800078ec0ff */
[----:B------:R-:W-:-:S04]  /*4cb90*/  @P2 LOP3.LUT R0, R0, 0x8, RZ, 0xfc, !PT ;  /* 0x0000000800002812 */ /* 0x000fc800078efcff */
[----:B------:R-:W-:-:S03]  /*4cba0*/  LOP3.LUT R0, R0, 0xfffffffb, RZ, 0xc0, !PT ;  /* 0xfffffffb00007812 */ /* 0x000fc600078ec0ff */
[----:B------:R-:W-:Y:S02]  /*4cbb0*/  @!P3 IADD3 R116, P4, P5, R33, UR16, R8 ;  /* 0x000000102174bc10 */ /* 0x000fe4000fd9e008 */
[----:B------:R-:W-:Y:S02]  /*4cbc0*/  @P0 LOP3.LUT R0, R0, 0x4, RZ, 0xfc, !PT ;  /* 0x0000000400000812 */ /* 0x000fe400078efcff */
[----:B------:R-:W-:Y:S02]  /*4cbd0*/  LOP3.LUT P0, RZ, R30, 0x100000, RZ, 0xc0, !PT ;  /* 0x001000001eff7812 */ /* 0x000fe4000780c0ff */
[----:B---3--:R-:W-:-:S04]  /*4cbe0*/  LOP3.LUT R28, R28, 0xff, RZ, 0xc0, !PT ;  /* 0x000000ff1c1c7812 */ /* 0x008fc800078ec0ff */
[----:B------:R-:W-:-:S05]  /*4cbf0*/  F2FP.F16.E4M3.UNPACK_B R28, R28 ;  /* 0x0000001cff1c723e */ /* 0x000fca00020006ff */
[----:B------:R-:W-:-:S05]  /*4cc00*/  HADD2.F32 R28, -RZ, R28.H0_H0 ;  /* 0x2000001cff1c7230 */ /* 0x000fca0000004100 */
[----:B------:R-:W-:-:S04]  /*4cc10*/  FMUL R28, R28, UR12 ;  /* 0x0000000c1c1c7c20 */ /* 0x000fc80008400000 */
[----:B--2---:R-:W-:-:S05]  /*4cc20*/  FFMA R34, R4, UR61, R28 ;  /* 0x0000003d04227c23 */ /* 0x004fca000800001c */
        /* <DEDUP_REMOVED lines=8> */
[----:B------:R-:W2:Y:S01]  /*4ccb0*/  @!P0 LDG.E.U8 R28, desc[UR8][R16.64+0x81] ;  /* 0x00008108101c8981 */ /* 0x000ea2000c1e1100 */
[----:B------:R-:W-:-:S04]  /*4ccc0*/  LOP3.LUT R29, R29, 0xfffffeff, RZ, 0xc0, !PT ;  /* 0xfffffeff1d1d7812 */ /* 0x000fc800078ec0ff */
[----:B------:R-:W-:Y:S02]  /*4ccd0*/  @P3 LOP3.LUT R29, R29, 0x100, RZ, 0xfc, !PT ;  /* 0x000001001d1d3812 */ /* 0x000fe400078efcff */
[----:B------:R-:W-:Y:S02]  /*4cce0*/  LOP3.LUT P3, RZ, R2, 0x80, RZ, 0xc0, !PT ;  /* 0x0000008002ff7812 */ /* 0x000fe4000786c0ff */
[----:B--2---:R-:W-:-:S11]  /*4ccf0*/  LOP3.LUT R28, R28, 0xff, RZ, 0xc0, !PT ;  /* 0x000000ff1c1c7812 */ /* 0x004fd600078ec0ff */
[----:B0-----:R-:W0:Y:S01]  /*4cd00*/  @!P3 LDC.64 R34, c[0x0][0x5c0] ;  /* 0x00017000ff22bb82 */ /* 0x001e220000000a00 */
        /* <DEDUP_REMOVED lines=8> */
[----:B------:R-:W-:Y:S01]  /*4cd90*/  ISETP.LT.OR P0, PT, R26, 0xda, !P1 ;  /* 0x000000da1a00780c */ /* 0x000fe20004f01670 */
[----:B-1----:R-:W-:-:S12]  /*4cda0*/  IMAD.U32 R28, RZ, RZ, UR10 ;  /* 0x0000000aff1c7e24 */ /* 0x002fd8000f8e00ff */
[----:B------:R-:W-:-:S04]  /*4cdb0*/  @!P0 IADD3 R144, P4, P5, R33, UR16, R8 ;  /* 0x0000001021908c10 */ /* 0x000fc8000fd9e008 */
[----:B------:R-:W-:Y:S02]  /*4cdc0*/  @!P0 IADD3.X R143, R28, UR15, R27, P4, P5 ;  /* 0x0000000f1c8f8c10 */ /* 0x000fe4000a7ea41b */
[----:B------:R-:W-:-:S06]  /*4cdd0*/  PRMT R28, RZ, 0x7610, R28 ;  /* 0x00007610ff1c7816 */ /* 0x000fcc000000001c */
[----:B------:R-:W3:Y:S01]  /*4cde0*/  @!P3 LDG.E.U8 R28, desc[UR8][R18.64+0x80] ;  /* 0x00008008121cb981 */ /* 0x000ee2000c1e1100 */
[----:B------:R-:W-:Y:S02]  /*4cdf0*/  @P6 LOP3.LUT R29, R29, 0x80, RZ, 0xfc, !PT ;  /* 0x000000801d1d6812 */ /* 0x000fe400078efcff */
[----:B------:R-:W-:-:S04]  /*4ce00*/  ISETP.GE.AND P6, PT, R5, 0x109, PT ;  /* 0x000001090500780c */ /* 0x000fc80003fc6270 */
[----:B------:R-:W-:Y:S02]  /*4ce10*/  ISETP.LT.OR P1, PT, R26, 0xd1, !P6 ;  /* 0x000000d11a00780c */ /* 0x000fe40007721670 */
[----:B0-----:R-:W-:Y:S02]  /*4ce20*/  @!P3 IADD3 R34, P4, R40, R34, RZ ;  /* 0x000000222822b210 */ /* 0x001fe40007f9e0ff */
[----:B------:R-:W-:-:S03]  /*4ce30*/  LOP3.LUT R0, R0, 0xffffffbf, RZ, 0xc0, !PT ;  /* 0xffffffbf00007812 */ /* 0x000fc600078ec0ff */
[----:B------:R-:W-:-:S06]  /*4ce40*/  @!P3 IMAD.X R35, R41, 0x1, R35, P4 ;  /* 0x000000012923b824 */ /* 0x000fcc00020e0623 */
[----:B------:R-:W-:Y:S02]  /*4ce50*/  @!P1 IADD3 R142, P4, P5, R33, UR14, R8 ;  /* 0x0000000e218e9c10 */ /* 0x000fe4000fd9e008 */
[----:B------:R-:W-:Y:S02]  /*4ce60*/  @P1 LOP3.LUT R0, R0, 0x40, RZ, 0xfc, !PT ;  /* 0x0000004000001812 */ /* 0x000fe400078efcff */
[----:B------:R-:W-:Y:S02]  /*4ce70*/  LOP3.LUT P2, RZ, R2, 0x100, RZ, 0xc0, !PT ;  /* 0x0000010002ff7812 */ /* 0x000fe4000784c0ff */
[----:B---3--:R-:W-:-:S04]  /*4ce80*/  LOP3.LUT R28, R28, 0xff, RZ, 0xc0, !PT ;  /* 0x000000ff1c1c7812 */ /* 0x008fc800078ec0ff */
[----:B------:R-:W-:-:S05]  /*4ce90*/  F2FP.F16.E4M3.UNPACK_B R28, R28 ;  /* 0x0000001cff1c723e */ /* 0x000fca00020006ff */
[----:B------:R-:W-:-:S05]  /*4cea0*/  HADD2.F32 R28, -RZ, R28.H0_H0 ;  /* 0x2000001cff1c7230 */ /* 0x000fca0000004100 */
[----:B------:R-:W-:-:S04]  /*4ceb0*/  FMUL R28, R28, UR12 ;  /* 0x0000000c1c1c7c20 */ /* 0x000fc80008400000 */
[----:B------:R-:W-:Y:S01]  /*4cec0*/  FFMA R36, R38, UR61, R28 ;  /* 0x0000003d26247c23 */ /* 0x000fe2000800001c */
[----:B------:R-:W-:Y:S01]  /*4ced0*/  IMAD.U32 R28, RZ, RZ, UR10 ;  /* 0x0000000aff1c7e24 */ /* 0x000fe2000f8e00ff */
[----:B------:R-:W-:Y:S01]  /*4cee0*/  LOP3.LUT R29, R29, 0xffffffef, RZ, 0xc0, !PT ;  /* 0xffffffef1d1d7812 */ /* 0x000fe200078ec0ff */
[----:B------:R-:W3:Y:S03]  /*4cef0*/  LDL.LU R38, [R1+0x844] ;  /* 0x0008440001267983 */ /* 0x000ee60000300800 */
[----:B------:R-:W-:Y:S02]  /*4cf00*/  @!P1 IADD3.X R138, R28, UR13, R27, P4, P5 ;  /* 0x0000000d1c8a9c10 */ /* 0x000fe4000a7ea41b */
[----:B------:R-:W-:Y:S02]  /*4cf10*/  ISETP.LT.OR P1, PT, R26, 0xd2, !P6 ;  /* 0x000000d21a00780c */ /* 0x000fe40007721670 */
[----:B------:R-:W-:-:S11]  /*4cf20*/  F2FP.SATFINITE.E4M3.F32.PACK_AB_MERGE_C R36, RZ, R36, RZ ;  /* 0x00000024ff24723e */ /* 0x000fd600048070ff */
[----:B------:R-:W-:-:S04]  /*4cf30*/  @!P1 IADD3 R130, P4, P5, R33, UR14, R8 ;  /* 0x0000000e21829c10 */ /* 0x000fc8000fd9e008 */
[----:B------:R-:W-:Y:S02]  /*4cf40*/  @!P1 IADD3.X R129, R28, UR13, R27, P4, P5 ;  /* 0x0000000d1c819c10 */ /* 0x000fe4000a7ea41b */
[----:B------:R-:W-:Y:S01]  /*4cf50*/  PRMT R28, RZ, 0x7610, R28 ;  /* 0x00007610ff1c7816 */ /* 0x000fe2000000001c */
[----:B------:R0:W-:Y:S05]  /*4cf60*/  @!P3 STG.E.U8 desc[UR8][R34.64+0x80], R36 ;  /* 0x000080242200b986 */ /* 0x0001ea000c101108 */
[----:B------:R-:W4:Y:S01]  /*4cf70*/  @!P2 LDG.E.U8 R28, desc[UR8][R18.64+0x81] ;  /* 0x00008108121ca981 */ /* 0x000f22000c1e1100 */
[----:B0-----:R-:W0:Y:S01]  /*4cf80*/  @!P2 LDC.64 R34, c[0x0][0x5c0] ;  /* 0x00017000ff22ab82 */ /* 0x001e220000000a00 */
[----:B------:R-:W-:-:S02]  /*4cf90*/  ISETP.LT.OR P5, PT, R26, 0xd9, !P6 ;  /* 0x000000d91a00780c */ /* 0x000fc400077a1670 */
[----:B------:R-:W-:Y:S02]  /*4cfa0*/  @P0 LOP3.LUT R29, R29, 0x10, RZ, 0xfc, !PT ;  /* 0x000000101d1d0812 */ /* 0x000fe400078efcff */
[----:B------:R-:W-:Y:S02]  /*4cfb0*/  LOP3.LUT P0, RZ, R30, 0x20000000, RZ, 0xc0, !PT ;  /* 0x200000001eff7812 */ /* 0x000fe4000780c0ff */
        /* <DEDUP_REMOVED lines=12> */
[----:B0-----:R-:W-:-:S05]  /*4d080*/  IMAD.U32 R28, RZ, RZ, UR11 ;  /* 0x0000000bff1c7e24 */ /* 0x001fca000f8e00ff */
[----:B------:R-:W-:Y:S02]  /*4d090*/  @!P5 IADD3 R128, P2, P3, R28, UR14, R8 ;  /* 0x0000000e1c80dc10 */ /* 0x000fe4000fb5e008 */
[----:B------:R-:W-:-:S06]  /*4d0a0*/  PRMT R28, RZ, 0x7610, R28 ;  /* 0x00007610ff1c7816 */ /* 0x000fcc000000001c */
[----:B------:R-:W4:Y:S01]  /*4d0b0*/  @!P0 LDG.E.U8 R28, desc[UR8][R16.64+0x88] ;  /* 0x00008808101c8981 */ /* 0x000f22000c1e1100 */
[----:B------:R-:W-:-:S04]  /*4d0c0*/  @P1 LOP3.LUT R0, R0, 0x10, RZ, 0xfc, !PT ;  /* 0x0000001000001812 */ /* 0x000fc800078efcff */
[----:B------:R-:W-:Y:S02]  /*4d0d0*/  LOP3.LUT R0, R0, 0xfffffffe, RZ, 0xc0, !PT ;  /* 0xfffffffe00007812 */ /* 0x000fe400078ec0ff */
[----:B------:R-:W-:Y:S02]  /*4d0e0*/  @!P5 IADD3.X R55, R33, UR13, R27, P2, P3 ;  /* 0x0000000d2137dc10 */ /* 0x000fe400097e641b */
[----:B------:R-:W-:Y:S02]  /*4d0f0*/  @P5 LOP3.LUT R0, R0, 0x1, RZ, 0xfc, !PT ;  /* 0x0000000100005812 */ /* 0x000fe400078efcff */
[----:B------:R-:W-:Y:S02]  /*4d100*/  ISETP.LT.OR P2, PT, R26, 0xda, !P6 ;  /* 0x000000da1a00780c */ /* 0x000fe40007741670 */
[----:B------:R-:W-:Y:S01]  /*4d110*/  ISETP.GE.AND P5, PT, R5, 0x89, PT ;  /* 0x000000890500780c */ /* 0x000fe20003fa6270 */
[----:B------:R-:W-:Y:S01]  /*4d120*/  IMAD.U32 R33, RZ, RZ, UR11 ;  /* 0x0000000bff217e24 */ /* 0x000fe2000f8e00ff */
[----:B------:R-:W-:Y:S01]  /*4d130*/  LOP3.LUT P1, RZ, R30, 0x10000000, RZ, 0xc0, !PT ;  /* 0x100000001eff7812 */ /* 0x000fe2000782c0ff */
[----:B------:R-:W-:-:S08]  /*4d140*/  IMAD.U32 R34, RZ, RZ, UR10 ;  /* 0x0000000aff227e24 */ /* 0x000fd0000f8e00ff */
[----:B------:R-:W-:-:S04]  /*4d150*/  @!P2 IADD3 R54, P3, P4, R33, UR14, R8 ;  /* 0x0000000e2136ac10 */ /* 0x000fc8000fc7e008 */
[----:B------:R-:W-:Y:S02]  /*4d160*/  @!P2 IADD3.X R53, R34, UR13, R27, P3, P4 ;  /* 0x0000000d2235ac10 */ /* 0x000fe40009fe841b */
[----:B----4-:R-:W-:-:S04]  /*4d170*/  LOP3.LUT R28, R28, 0xff, RZ, 0xc0, !PT ;  /* 0x000000ff1c1c7812 */ /* 0x010fc800078ec0ff */
[----:B------:R-:W-:-:S05]  /*4d180*/  F2FP.F16.E4M3.UNPACK_B R28, R28 ;  /* 0x0000001cff1c723e */ /* 0x000fca00020006ff */
[----:B------:R-:W-:-:S05]  /*4d190*/  HADD2.F32 R28, -RZ, R28.H0_H0 ;  /* 0x2000001cff1c7230 */ /* 0x000fca0000004100 */
[----:B------:R-:W-:-:S04]  /*4d1a0*/  FMUL R28, R28, UR12 ;  /* 0x0000000c1c1c7c20 */ /* 0x000fc80008400000 */
[----:B---3--:R-:W-:Y:S01]  /*4d1b0*/  FFMA R28, R38, UR61, R28 ;  /* 0x0000003d261c7c23 */ /* 0x008fe2000800001c */
[----:B------:R-:W-:Y:S01]  /*4d1c0*/  LOP3.LUT R2, R2, 0xfffffff7, RZ, 0xc0, !PT ;  /* 0xfffffff702027812 */ /* 0x000fe200078ec0ff */
[----:B------:R-:W-:Y:S01]  /*4d1d0*/  IMAD.U32 R33, RZ, RZ, UR10 ;  /* 0x0000000aff217e24 */ /* 0x000fe2000f8e00ff */
[----:B------:R-:W3:Y:S02]  /*4d1e0*/  LDL.LU R38, [R1+0x84c] ;  /* 0x00084c0001267983 */ /* 0x000ee40000300800 */
[----:B------:R-:W-:-:S05]  /*4d1f0*/  F2FP.SATFINITE.E4M3.F32.PACK_AB_MERGE_C R28, RZ, R28, RZ ;  /* 0x0000001cff1c723e */ /* 0x000fca00048070ff */
[----:B------:R0:W-:Y:S01]  /*4d200*/  @!P0 STG.E.U8 desc[UR8][R150.64+0x88], R28 ;  /* 0x0000881c96008986 */ /* 0x0001e2000c101108 */
[----:B------:R-:W-:Y:S01]  /*4d210*/  ISETP.LT.OR P0, PT, R26, 0xe1, !P5 ;  /* 0x000000e11a00780c */ /* 0x000fe20006f01670 */
[----:B0-----:R-:W-:-:S12]  /*4d220*/  IMAD.U32 R28, RZ, RZ, UR11 ;  /* 0x0000000bff1c7e24 */ /* 0x001fd8000f8e00ff */
[----:B------:R-:W-:Y:S02]  /*4d230*/  @!P0 IADD3 R52, P3, P4, R28, UR16, R8 ;  /* 0x000000101c348c10 */ /* 0x000fe4000fc7e008 */
[----:B------:R-:W-:-:S06]  /*4d240*/  PRMT R28, RZ, 0x7610, R28 ;  /* 0x00007610ff1c7816 */ /* 0x000fcc000000001c */
[----:B------:R-:W4:Y:S01]  /*4d250*/  @!P1 LDG.E.U8 R28, desc[UR8][R16.64+0x89] ;  /* 0x00008908101c9981 */ /* 0x000f22000c1e1100 */
[----:B------:R-:W-:Y:S02]  /*4d260*/  @P2 LOP3.LUT R2, R2, 0x8, RZ, 0xfc, !PT ;  /* 0x0000000802022812 */ /* 0x000fe400078efcff */
[----:B------:R-:W-:Y:S02]  /*4d270*/  LOP3.LUT P2, RZ, R0, 0x2, RZ, 0xc0, !PT ;  /* 0x0000000200ff7812 */ /* 0x000fe4000784c0ff */
[----:B------:R-:W-:Y:S02]  /*4d280*/  @!P0 IADD3.X R51, R33, UR15, R27, P3, P4 ;  /* 0x0000000f21338c10 */ /* 0x000fe40009fe841b */
[----:B------:R-:W-:-:S09]  /*4d290*/  LOP3.LUT R29, R29, 0xffffefff, RZ, 0xc0, !PT ;  /* 0xffffefff1d1d7812 */ /* 0x000fd200078ec0ff */
[----:B------:R-:W0:Y:S01]  /*4d2a0*/  @!P2 LDC.64 R34, c[0x0][0x5c0] ;  /* 0x00017000ff22ab82 */ /* 0x000e220000000a00 */
[----:B----4-:R-:W-:-:S04]  /*4d2b0*/  LOP3.LUT R28, R28, 0xff, RZ, 0xc0, !PT ;  /* 0x000000ff1c1c7812 */ /* 0x010fc800078ec0ff */
[----:B------:R-:W-:-:S05]  /*4d2c0*/  F2FP.F16.E4M3.UNPACK_B R28, R28 ;  /* 0x0000001cff1c723e */ /* 0x000fca00020006ff */
[----:B------:R-:W-:-:S05]  /*4d2d0*/  HADD2.F32 R28, -RZ, R28.H0_H0 ;  /* 0x2000001cff1c7230 */ /* 0x000fca0000004100 */
[----:B------:R-:W-:-:S04]  /*4d2e0*/  FMUL R28, R28, UR12 ;  /* 0x0000000c1c1c7c20 */ /* 0x000fc80008400000 */
[----:B--2---:R-:W-:Y:S01]  /*4d2f0*/  FFMA R28, R37, UR61, R28 ;  /* 0x0000003d251c7c23 */ /* 0x004fe2000800001c */
[----:B------:R-:W-:Y:S01]  /*4d300*/  @P0 LOP3.LUT R29, R29, 0x1000, RZ, 0xfc, !PT ;  /* 0x000010001d1d0812 */ /* 0x000fe200078efcff */
[----:B------:R-:W-:Y:S01]  /*4d310*/  IMAD.U32 R36, RZ, RZ, UR10 ;  /* 0x0000000aff247e24 */ /* 0x000fe2000f8e00ff */
[----:B------:R-:W2:Y:S02]  /*4d320*/  LDL.LU R37, [R1+0x850] ;  /* 0x0008500001257983 */ /* 0x000ea40000300800 */
[----:B------:R-:W-:-:S05]  /*4d330*/  F2FP.SATFINITE.E4M3.F32.PACK_AB_MERGE_C R28, RZ, R28, RZ ;  /* 0x0000001cff1c723e */ /* 0x000fca00048070ff */
[----:B------:R1:W-:Y:S01]  /*4d340*/  @!P1 STG.E.U8 desc[UR8][R148.64+0x89], R28 ;  /* 0x0000891c94009986 */ /* 0x0003e2000c101108 */
[----:B------:R-:W-:Y:S01]  /*4d350*/  ISETP.LT.OR P1, PT, R26, 0xe2, !P5 ;  /* 0x000000e21a00780c */ /* 0x000fe20006f21670 */
[----:B-1----:R-:W-:-:S12]  /*4d360*/  IMAD.U32 R28, RZ, RZ, UR11 ;  /* 0x0000000bff1c7e24 */ /* 0x002fd8000f8e00ff */
[----:B------:R-:W-:Y:S02]  /*4d370*/  @!P1 IADD3 R50, P3, P4, R28, UR16, R8 ;  /* 0x000000101c329c10 */ /* 0x000fe4000fc7e008 */
[----:B------:R-:W-:-:S06]  /*4d380*/  PRMT R28, RZ, 0x7610, R28 ;  /* 0x00007610ff1c7816 */ /* 0x000fcc000000001c */
[----:B------:R-:W4:Y:S01]  /*4d390*/  @!P2 LDG.E.U8 R28, desc[UR8][R18.64+0x88] ;  /* 0x00008808121ca981 */ /* 0x000f22000c1e1100 */
[----:B------:R-:W-:Y:S02]  /*4d3a0*/  LOP3.LUT R29, R29, 0xfffff7ff, RZ, 0xc0, !PT ;  /* 0xfffff7ff1d1d7812 */ /* 0x000fe400078ec0ff */
[----:B------:R-:W-:Y:S02]  /*4d3b0*/  @!P1 IADD3.X R47, R33, UR15, R27, P3, P4 ;  /* 0x0000000f212f9c10 */ /* 0x000fe40009fe841b */
[----:B------:R-:W-:Y:S02]  /*4d3c0*/  @P1 LOP3.LUT R29, R29, 0x800, RZ, 0xfc, !PT ;  /* 0x000008001d1d1812 */ /* 0x000fe400078efcff */
[----:B------:R-:W-:Y:S02]  /*4d3d0*/  ISETP.LT.OR P1, PT, R26, 0xe9, !P5 ;  /* 0x000000e91a00780c */ /* 0x000fe40006f21670 */
[----:B0-----:R-:W-:Y:S01]  /*4d3e0*/  @!P2 IADD3 R34, P3, R43, R34, RZ ;  /* 0x000000222b22a210 */ /* 0x001fe20007f7e0ff */
[----:B------:R-:W-:Y:S01]  /*4d3f0*/  IMAD.U32 R33, RZ, RZ, UR11 ;  /* 0x0000000bff217e24 */ /* 0x000fe2000f8e00ff */
[----:B------:R-:W-:-:S03]  /*4d400*/  LOP3.LUT R29, R29, 0xffffffbf, RZ, 0xc0, !PT ;  /* 0xffffffbf1d1d7812 */ /* 0x000fc600078ec0ff */
[----:B------:R-:W-:-:S06]  /*4d410*/  @!P2 IMAD.X R35, R64, 0x1, R35, P3 ;  /* 0x000000014023a824 */ /* 0x000fcc00018e0623 */
[----:B------:R-:W-:Y:S02]  /*4d420*/  @!P1 IADD3 R46, P3, P4, R33, UR16, R8 ;  /* 0x00000010212e9c10 */ /* 0x000fe4000fc7e008 */
        /* <DEDUP_REMOVED lines=9> */
[----:B------:R-:W3:Y:S01]  /*4d4c0*/  LDL.LU R38, [R1+0x854] ;  /* 0x0008540001267983 */ /* 0x000ee20000300800 */
[----:B------:R-:W-:-:S03]  /*4d4d0*/  IMAD.U32 R41, RZ, RZ, UR10 ;  /* 0x0000000aff297e24 */ /* 0x000fc6000f8e00ff */
[----:B------:R-:W4:Y:S01]  /*4d4e0*/  LDL.LU R151, [R1+0x858] ;  /* 0x0008580001977983 */ /* 0x000f220000300800 */
[----:B------:R-:W-:Y:S02]  /*4d4f0*/  F2FP.SATFINITE.E4M3.F32.PACK_AB_MERGE_C R28, RZ, R28, RZ ;  /* 0x0000001cff1c723e */ /* 0x000fe400048070ff */
[----:B------:R-:W-:Y:S01]  /*4d500*/  LOP3.LUT R2, R2, 0xfffffffd, RZ, 0xc0, !PT ;  /* 0xfffffffd02027812 */ /* 0x000fe200078ec0ff */
[----:B------:R-:W4:Y:S04]  /*4d510*/  LDL.LU R145, [R1+0x85c] ;  /* 0x00085c0001917983 */ /* 0x000f280000300800 */
[----:B------:R0:W-:Y:S02]  /*4d520*/  @!P2 STG.E.U8 desc[UR8][R34.64+0x88], R28 ;  /* 0x0000881c2200a986 */ /* 0x0001e4000c101108 */
[----:B0-----:R-:W-:Y:S01]  /*4d530*/  PRMT R28, RZ, 0x7610, R28 ;  /* 0x00007610ff1c7816 */ /* 0x001fe2000000001c */
[----:B------:R-:W0:Y:S05]  /*4d540*/  @!P1 LDC.64 R34, c[0x0][0x5c0] ;  /* 0x00017000ff229b82 */ /* 0x000e2a0000000a00 */
[----:B------:R-:W2:Y:S01]  /*4d550*/  @!P1 LDG.E.U8 R28, desc[UR8][R18.64+0x89] ;  /* 0x00008908121c9981 */ /* 0x000ea2000c1e1100 */
[----:B0-----:R-:W-:-:S03]  /*4d560*/  @!P1 IADD3 R34, P3, R65, R34, RZ ;  /* 0x0000002241229210 */ /* 0x001fc60007f7e0ff */
[----:B------:R-:W4:Y:S01]  /*4d570*/  LDL.LU.64 R64, [R1+0xb8] ;  /* 0x0000b80001407983 */ /* 0x000f220000300a00 */
[----:B------:R-:W-:-:S03]  /*4d580*/  LOP3.LUT P2, RZ, R31, 0x100000, RZ, 0xc0, !PT ;  /* 0x001000001fff7812 */ /* 0x000fc6000784c0ff */
[----:B------:R-:W4:Y:S01]  /*4d590*/  LDL.LU R39, [R1+0x860] ;  /* 0x0008600001277983 */ /* 0x000f220000300800 */
[----:B------:R-:W-:-:S03]  /*4d5a0*/  @!P1 IMAD.X R35, R66, 0x1, R35, P3 ;  /* 0x0000000142239824 */ /* 0x000fc600018e0623 */
[----:B------:R-:W4:Y:S01]  /*4d5b0*/  LDL.LU.64 R148, [R1+0xb0] ;  /* 0x0000b00001947983 */ /* 0x000f220000300a00 */
[----:B------:R-:W-:-:S03]  /*4d5c0*/  IMAD.U32 R40, RZ, RZ, UR11 ;  /* 0x0000000bff287e24 */ /* 0x000fc6000f8e00ff */
[----:B------:R-:W4:Y:S01]  /*4d5d0*/  LDL.LU R150, [R1+0x864] ;  /* 0x0008640001967983 */ /* 0x000f220000300800 */
        /* <DEDUP_REMOVED lines=14> */
[----:B------:R-:W-:Y:S02]  /*4d6c0*/  @!P1 IADD3.X R35, R37, R35, R28, P3, !PT ;  /* 0x0000002325239210 */ /* 0x000fe40001ffe41c */
[----:B------:R-:W-:Y:S01]  /*4d6d0*/  ISETP.LT.OR P3, PT, R26, 0xea, !P5 ;  /* 0x000000ea1a00780c */ /* 0x000fe20006f61670 */
[----:B------:R-:W-:-:S12]  /*4d6e0*/  IMAD.U32 R28, RZ, RZ, UR11 ;  /* 0x0000000bff1c7e24 */ /* 0x000fd8000f8e00ff */
[----:B------:R-:W-:Y:S02]  /*4d6f0*/  @!P3 IADD3 R42, P4, P5, R28, UR16, R8 ;  /* 0x000000101c2abc10 */ /* 0x000fe4000fd9e008 */
[----:B------:R-:W-:-:S06]  /*4d700*/  PRMT R28, RZ, 0x7610, R28 ;  /* 0x00007610ff1c7816 */ /* 0x000fcc000000001c */
[----:B------:R-:W2:Y:S01]  /*4d710*/  @!P1 LDG.E.U8 R28, desc[UR8][R20.64+0x80] ;  /* 0x00008008141c9981 */ /* 0x000ea2000c1e1100 */
        /* <DEDUP_REMOVED lines=17> */
[----:B------:R-:W2:Y:S01]  /*4d830*/  @!P4 LDG.E.U8 R28, desc[UR8][R20.64+0x81] ;  /* 0x00008108141cc981 */ /* 0x000ea2000c1e1100 */
[----:B------:R-:W-:Y:S02]  /*4d840*/  @P3 LOP3.LUT R2, R2, 0x2, RZ, 0xfc, !PT ;  /* 0x0000000202023812 */ /* 0x000fe400078efcff */
[----:B------:R-:W-:Y:S02]  /*4d850*/  LOP3.LUT P3, RZ, R31, 0x200000, RZ, 0xc0, !PT ;  /* 0x002000001fff7812 */ /* 0x000fe4000786c0ff */
[----:B--2---:R-:W-:-:S04]  /*4d860*/  LOP3.LUT R28, R28, 0xff, RZ, 0xc0, !PT ;  /* 0x000000ff1c1c7812 */ /* 0x004fc800078ec0ff */
[----:B------:R-:W-:-:S05]  /*4d870*/  F2FP.F16.E4M3.UNPACK_B R28, R28 ;  /* 0x0000001cff1c723e */ /* 0x000fca00020006ff */
[----:B------:R-:W-:-:S05]  /*4d880*/  HADD2.F32 R28, -RZ, R28.H0_H0 ;  /* 0x2000001cff1c7230 */ /* 0x000fca0000004100 */
[----:B------:R-:W-:-:S04]  /*4d890*/  FMUL R28, R28, UR12 ;  /* 0x0000000c1c1c7c20 */ /* 0x000fc80008400000 */
[----:B----4-:R-:W-:Y:S01]  /*4d8a0*/  FFMA R28, R151, UR61, R28 ;  /* 0x0000003d971c7c23 */ /* 0x010fe2000800001c */
[----:B------:R-:W-:Y:S01]  /*4d8b0*/  ISETP.LT.OR P1, PT, R26, 0xe1, !P6 ;  /* 0x000000e11a00780c */ /* 0x000fe20007721670 */
[----:B------:R-:W-:Y:S01]  /*4d8c0*/  IMAD.U32 R38, RZ, RZ, UR10 ;  /* 0x0000000aff267e24 */ /* 0x000fe2000f8e00ff */
[----:B------:R-:W2:Y:S02]  /*4d8d0*/  LDL.LU R151, [R1+0x868] ;  /* 0x0008680001977983 */ /* 0x000ea40000300800 */
[----:B------:R-:W-:-:S05]  /*4d8e0*/  F2FP.SATFINITE.E4M3.F32.PACK_AB_MERGE_C R28, RZ, R28, RZ ;  /* 0x0000001cff1c723e */ /* 0x000fca00048070ff */
[----:B------:R0:W-:Y:S02]  /*4d8f0*/  @!P4 STG.E.U8 desc[UR8][R34.64+0x81], R28 ;  /* 0x0000811c2200c986 */ /* 0x0001e4000c101108 */
[----:B0-----:R-:W-:-:S06]  /*4d900*/  PRMT R34, RZ, 0x7610, R34 ;  /* 0x00007610ff227816 */ /* 0x001fcc0000000022 */
[----:B------:R-:W3:Y:S02]  /*4d910*/  @!P3 LDG.E.U8 R34, desc[UR8][R22.64+0x80] ;  /* 0x000080081622b981 */ /* 0x000ee4000c1e1100 */
[----:B---3--:R-:W-:-:S04]  /*4d920*/  LOP3.LUT R34, R34, 0xff, RZ, 0xc0, !PT ;  /* 0x000000ff22227812 */ /* 0x008fc800078ec0ff */
[----:B------:R-:W-:-:S05]  /*4d930*/  F2FP.F16.E4M3.UNPACK_B R34, R34 ;  /* 0x00000022ff22723e */ /* 0x000fca00020006ff */
[----:B------:R-:W-:-:S05]  /*4d940*/  HADD2.F32 R34, -RZ, R34.H0_H0 ;  /* 0x20000022ff227230 */ /* 0x000fca0000004100 */
[----:B------:R-:W-:-:S04]  /*4d950*/  FMUL R34, R34, UR12 ;  /* 0x0000000c22227c20 */ /* 0x000fc80008400000 */
[----:B------:R-:W-:Y:S01]  /*4d960*/  FFMA R34, R145, UR61, R34 ;  /* 0x0000003d91227c23 */ /* 0x000fe20008000022 */
[----:B------:R-:W-:Y:S01]  /*4d970*/  @!P1 IADD3 R40, P5, P6, R40, UR14, R8 ;  /* 0x0000000e28289c10 */ /* 0x000fe2000febe008 */
[----:B------:R-:W-:Y:S01]  /*4d980*/  IMAD.U32 R28, RZ, RZ, UR10 ;  /* 0x0000000aff1c7e24 */ /* 0x000fe2000f8e00ff */
[----:B------:R-:W3:Y:S02]  /*4d990*/  LDL.LU R145, [R1+0x86c] ;  /* 0x00086c0001917983 */ /* 0x000ee40000300800 */
[----:B------:R-:W-:-:S05]  /*4d9a0*/  F2FP.SATFINITE.E4M3.F32.PACK_AB_MERGE_C R34, RZ, R34, RZ ;  /* 0x00000022ff22723e */ /* 0x000fca00048070ff */
[----:B------:R0:W-:Y:S02]  /*4d9b0*/  @!P3 STG.E.U8 desc[UR8][R64.64+0x80], R34 ;  /* 0x000080224000b986 */ /* 0x0001e4000c101108 */
[----:B0-----:R-:W-:Y:S02]  /*4d9c0*/  PRMT R34, RZ, 0x7610, R34 ;  /* 0x00007610ff227816 */ /* 0x001fe40000000022 */
[----:B------:R-:W-:Y:S01]  /*4d9d0*/  @!P1 IADD3.X R38, R38, UR13, R27, P5, P6 ;  /* 0x0000000d26269c10 */ /* 0x000fe2000afec41b */
[----:B------:R-:W4:Y:S04]  /*4d9e0*/  LDL.LU.64 R64, [R1+0xc0] ;  /* 0x0000c00001407983 */ /* 0x000f280000300a00 */
[----:B------:R-:W2:Y:S01]  /*4d9f0*/  @!P2 LDG.E.U8 R34, desc[UR8][R22.64+0x81] ;  /* 0x000081081622a981 */ /* 0x000ea2000c1e1100 */
[----:B------:R-:W-:-:S04]  /*4da00*/  ISETP.GE.AND P6, PT, R5, 0x109, PT ;  /* 0x000001090500780c */ /* 0x000fc80003fc6270 */
[----:B------:R-:W-:-:S13]  /*4da10*/  ISETP.LT.OR P4, PT, R26, 0xe2, !P6 ;  /* 0x000000e21a00780c */ /* 0x000fda0007781670 */
[----:B------:R-:W-:-:S04]  /*4da20*/  @!P4 IADD3 R33, P5, P6, R33, UR14, R8 ;  /* 0x0000000e2121cc10 */ /* 0x000fc8000febe008 */
[----:B------:R-:W-:Y:S02]  /*4da30*/  @!P4 IADD3.X R28, R28, UR13, R27, P5, P6 ;  /* 0x0000000d1c1ccc10 */ /* 0x000fe4000afec41b */
[----:B------:R-:W-:-:S13]  /*4da40*/  ISETP.LT.OR P5, PT, R26, 0x89, !P0 ;  /* 0x000000891a00780c */ /* 0x000fda00047a1670 */
[----:B------:R-:W0:Y:S01]  /*4da50*/  @!P5 LDC.64 R36, c[0x0][0x5c0] ;  /* 0x00017000ff24db82 */ /* 0x000e220000000a00 */
[----:B------:R-:W-:Y:S01]  /*4da60*/  @!P5 IMAD.MOV.U32 R35, RZ, RZ, R27 ;  /* 0x000000ffff23d224 */ /* 0x000fe200078e001b */
[----:B--2---:R-:W-:-:S04]  /*4da70*/  LOP3.LUT R34, R34, 0xff, RZ, 0xc0, !PT ;  /* 0x000000ff22227812 */ /* 0x004fc800078ec0ff */
[----:B------:R-:W-:-:S05]  /*4da80*/  F2FP.F16.E4M3.UNPACK_B R34, R34 ;  /* 0x00000022ff22723e */ /* 0x000fca00020006ff */
[----:B------:R-:W-:-:S05]  /*4da90*/  HADD2.F32 R34, -RZ, R34.H0_H0 ;  /* 0x20000022ff227230 */ /* 0x000fca0000004100 */
[----:B------:R-:W-:-:S04]  /*4daa0*/  FMUL R34, R34, UR12 ;  /* 0x0000000c22227c20 */ /* 0x000fc80008400000 */
[----:B------:R-:W-:-:S05]  /*4dab0*/  FFMA R34, R39, UR61, R34 ;  /* 0x0000003d27227c23 */ /* 0x000fca0008000022 */
[----:B------:R-:W-:-:S05]  /*4dac0*/  F2FP.SATFINITE.E4M3.F32.PACK_AB_MERGE_C R34, RZ, R34, RZ ;  /* 0x00000022ff22723e */ /* 0x000fca00048070ff */
[----:B------:R1:W-:Y:S02]  /*4dad0*/  @!P2 STG.E.U8 desc[UR8][R148.64+0x81], R34 ;  /* 0x000081229400a986 */ /* 0x0003e4000c101108 */
[----:B-1----:R-:W-:-:S04]  /*4dae0*/  @!P5 IMAD.MOV.U32 R34, RZ, RZ, R8 ;  /* 0x000000ffff22d224 */ /* 0x002fc800078e0008 */
[----:B------:R-:W-:-:S03]  /*4daf0*/  @!P5 IMAD.WIDE.U32 R34, R6, 0x180, R34 ;  /* 0x000001800622d825 */ /* 0x000fc600078e0022 */
[----:B0-----:R-:W-:Y:S02]  /*4db00*/  @!P5 IADD3 R34, P6, R34, R36, RZ ;  /* 0x000000242222d210 */ /* 0x001fe40007fde0ff */
[----:B------:R-:W-:-:S06]  /*4db10*/  PRMT R36, RZ, 0x7610, R36 ;  /* 0x00007610ff247816 */ /* 0x000fcc0000000024 */
[----:B------:R-:W2:Y:S01]  /*4db20*/  @!P5 LDG.E.U8 R36, desc[UR8][R20.64+0x88] ;  /* 0x000088081424d981 */ /* 0x000ea2000c1e1100 */
[----:B------:R-:W-:-:S05]  /*4db30*/  @!P5 IMAD R39, R7, 0x180, RZ ;  /* 0x000001800727d824 */ /* 0x000fca00078e02ff */
[----:B------:R-:W-:Y:S02]  /*4db40*/  @!P5 IADD3.X R35, R37, R35, R39, P6, !PT ;  /* 0x000000232523d210 */ /* 0x000fe400037fe427 */
[----:B--2---:R-:W-:-:S04]  /*4db50*/  LOP3.LUT R36, R36, 0xff, RZ, 0xc0, !PT ;  /* 0x000000ff24247812 */ /* 0x004fc800078ec0ff */
[----:B------:R-:W-:-:S05]  /*4db60*/  F2FP.F16.E4M3.UNPACK_B R36, R36 ;  /* 0x00000024ff24723e */ /* 0x000fca00020006ff */
[----:B------:R-:W-:-:S05]  /*4db70*/  HADD2.F32 R36, -RZ, R36.H0_H0 ;  /* 0x20000024ff247230 */ /* 0x000fca0000004100 */
[----:B------:R-:W-:-:S04]  /*4db80*/  FMUL R36, R36, UR12 ;  /* 0x0000000c24247c20 */ /* 0x000fc80008400000 */
[----:B------:R-:W-:Y:S01]  /*4db90*/  FFMA R36, R150, UR61, R36 ;  /* 0x0000003d96247c23 */ /* 0x000fe20008000024 */
[C---:B------:R-:W-:Y:S02]  /*4dba0*/  LOP3.LUT P3, RZ, R31.reuse, 0x80000, RZ, 0xc0, !PT ;  /* 0x000800001fff7812 */ /* 0x040fe4000786c0ff */
[----:B------:R-:W-:Y:S01]  /*4dbb0*/  LOP3.LUT P2, RZ, R31, 0x10000, RZ, 0xc0, !PT ;  /* 0x000100001fff7812 */ /* 0x000fe2000784c0ff */
[----:B------:R-:W2:Y:S04]  /*4dbc0*/  LDL.LU R150, [R1+0x870] ;  /* 0x0008700001967983 */ /* 0x000ea80000300800 */
[----:B------:R-:W2:Y:S01]  /*4dbd0*/  LDL.LU.64 R148, [R1+0xa8] ;  /* 0x0000a80001947983 */ /* 0x000ea20000300a00 */
[----:B------:R-:W-:-:S05]  /*4dbe0*/  F2FP.SATFINITE.E4M3.F32.PACK_AB_MERGE_C R36, RZ, R36, RZ ;  /* 0x00000024ff24723e */ /* 0x000fca00048070ff */
[----:B------:R0:W-:Y:S01]  /*4dbf0*/  @!P5 STG.E.U8 desc[UR8][R34.64+0x88], R36 ;  /* 0x000088242200d986 */ /* 0x0001e2000c101108 */
[----:B------:R-:W-:-:S13]  /*4dc00*/  ISETP.LT.OR P5, PT, R26, 0x8a, !P0 ;  /* 0x0000008a1a00780c */ /* 0x000fda00047a1670 */
[----:B0-----:R-:W0:Y:S01]  /*4dc10*/  @!P5 LDC.64 R36, c[0x0][0x5c0] ;  /* 0x00017000ff24db82 */ /* 0x001e220000000a00 */
[----:B------:R-:W-:Y:S02]  /*4dc20*/  @!P5 IMAD.MOV.U32 R34, RZ, RZ, R8 ;  /* 0x000000ffff22d224 */ /* 0x000fe400078e0008 */
[----:B------:R-:W-:Y:S02]  /*4dc30*/  @!P5 IMAD.MOV.U32 R35, RZ, RZ, R27 ;  /* 0x000000ffff23d224 */ /* 0x000fe400078e001b */
[----:B------:R-:W-:-:S03]  /*4dc40*/  @!P5 IMAD.WIDE.U32 R34, R6, 0x180, R34 ;  /* 0x000001800622d825 */ /* 0x000fc600078e0022 */
[----:B0-----:R-:W-:Y:S02]  /*4dc50*/  @!P5 IADD3 R34, P6, R34, R36, RZ ;  /* 0x000000242222d210 */ /* 0x001fe40007fde0ff */
[----:B------:R-:W-:-:S06]  /*4dc60*/  PRMT R36, RZ, 0x7610, R36 ;  /* 0x00007610ff247816 */ /* 0x000fcc0000000024 */
[----:B------:R-:W3:Y:S01]  /*4dc70*/  @!P5 LDG.E.U8 R36, desc[UR8][R20.64+0x89] ;  /* 0x000089081424d981 */ /* 0x000ee2000c1e1100 */
[----:B------:R-:W-:-:S05]  /*4dc80*/  @!P5 IMAD R39, R7, 0x180, RZ ;  /* 0x000001800727d824 */ /* 0x000fca00078e02ff */
[----:B------:R-:W-:Y:S02]  /*4dc90*/  @!P5 IADD3.X R35, R37, R35, R39, P6, !PT ;  /* 0x000000232523d210 */ /* 0x000fe400037fe427 */
        /* <DEDUP_REMOVED lines=15> */
[----:B------:R-:W-:Y:S01]  /*4dd90*/  FFMA R34, R145, UR61, R34 ;  /* 0x0000003d91227c23 */ /* 0x000fe20008000022 */
[----:B------:R-:W-:Y:S02]  /*4dda0*/  @P1 LOP3.LUT R2, R2, 0x4, RZ, 0xfc, !PT ;  /* 0x0000000402021812 */ /* 0x000fe400078efcff */
[----:B------:R-:W-:Y:S01]  /*4ddb0*/  PRMT R36, RZ, 0x7610, R36 ;  /* 0x00007610ff247816 */ /* 0x000fe20000000024 */
[----:B------:R-:W4:Y:S01]  /*4ddc0*/  LDL.LU R145, [R1+0x878] ;  /* 0x0008780001917983 */ /* 0x000f220000300800 */
[----:B------:R-:W-:-:S05]  /*4ddd0*/  F2FP.SATFINITE.E4M3.F32.PACK_AB_MERGE_C R34, RZ, R34, RZ ;  /* 0x00000022ff22723e */ /* 0x000fca00048070ff */
[----:B------:R0:W-:Y:S02]  /*4dde0*/  @!P3 STG.E.U8 desc[UR8][R64.64+0x88], R34 ;  /* 0x000088224000b986 */ /* 0x0001e4000c101108 */
[----:B0-----:R-:W-:-:S06]  /*4ddf0*/  PRMT R34, RZ, 0x7610, R34 ;  /* 0x00007610ff227816 */ /* 0x001fcc0000000022 */
[----:B------:R-:W2:Y:S01]  /*4de00*/  @!P2 LDG.E.U8 R34, desc[UR8][R22.64+0x89] ;  /* 0x000089081622a981 */ /* 0x000ea2000c1e1100 */
[----:B------:R-:W-:-:S04]  /*4de10*/  ISETP.GE.AND P1, PT, R5, 0x1, PT ;  /* 0x000000010500780c */ /* 0x000fc80003f26270 */
[----:B------:R-:W-:Y:S02]  /*4de20*/  ISETP.LT.OR P5, PT, R26, 0x91, !P1 ;  /* 0x000000911a00780c */ /* 0x000fe40004fa1670 */
        /* <DEDUP_REMOVED lines=8> */
[----:B------:R0:W-:Y:S04]  /*4deb0*/  @!P2 STG.E.U8 desc[UR8][R148.64+0x89], R34 ;  /* 0x000089229400a986 */ /* 0x0001e8000c101108 */
[----:B------:R-:W3:Y:S01]  /*4dec0*/  @!P5 LDG.E.U8 R36, desc[UR8][R24.64+0x90] ;  /* 0x000090081824d981 */ /* 0x000ee2000c1e1100 */
[----:B0-----:R-:W0:Y:S02]  /*4ded0*/  @!P5 LDC.64 R34, c[0x0][0x5c0] ;  /* 0x00017000ff22db82 */ /* 0x001e240000000a00 */
[----:B0-----:R-:W-:-:S05]  /*4dee0*/  @!P5 IADD3 R34, P6, R8, R34, RZ ;  /* 0x000000220822d210 */ /* 0x001fca0007fde0ff */
[----:B------:R-:W-:Y:S01]  /*4def0*/  @!P5 IMAD.X R35, R27, 0x1, R35, P6 ;  /* 0x000000011b23d824 */ /* 0x000fe200030e0623 */
[----:B---3--:R-:W-:-:S04]  /*4df00*/  LOP3.LUT R36, R36, 0xff, RZ, 0xc0, !PT ;  /* 0x000000ff24247812 */ /* 0x008fc800078ec0ff */
[----:B------:R-:W-:-:S05]  /*4df10*/  F2FP.F16.E4M3.UNPACK_B R36, R36 ;  /* 0x00000024ff24723e */ /* 0x000fca00020006ff */
[----:B------:R-:W-:-:S05]  /*4df20*/  HADD2.F32 R36, -RZ, R36.H0_H0 ;  /* 0x20000024ff247230 */ /* 0x000fca0000004100 */
[----:B------:R-:W-:-:S04]  /*4df30*/  FMUL R36, R36, UR12 ;  /* 0x0000000c24247c20 */ /* 0x000fc80008400000 */
[----:B------:R-:W-:Y:S01]  /*4df40*/  FFMA R36, R151, UR61, R36 ;  /* 0x0000003d97247c23 */ /* 0x000fe20008000024 */
[----:B------:R-:W-:Y:S01]  /*4df50*/  LOP3.LUT P2, RZ, R31, 0x80, RZ, 0xc0, !PT ;  /* 0x000000801fff7812 */ /* 0x000fe2000784c0ff */
[----:B------:R-:W3:Y:S03]  /*4df60*/  LDL.LU R151, [R1+0x880] ;  /* 0x0008800001977983 */ /* 0x000ee60000300800 */
        /* <DEDUP_REMOVED lines=8> */
[----:B----4-:R-:W-:-:S04]  /*4dff0*/  LOP3.LUT R36, R36, 0xff, RZ, 0xc0, !PT ;  /* 0x000000ff24247812 */ /* 0x010fc800078ec0ff */
[----:B------:R-:W-:-:S05]  /*4e000*/  F2FP.F16.E4M3.UNPACK_B R36, R36 ;  /* 0x00000024ff24723e */ /* 0x000fca00020006ff */
[----:B------:R-:W-:-:S05]  /*4e010*/  HADD2.F32 R36, -RZ, R36.H0_H0 ;  /* 0x20000024ff247230 */ /* 0x000fca0000004100 */
[----:B------:R-:W-:-:S04]  /*4e020*/  FMUL R36, R36, UR12 ;  /* 0x0000000c24247c20 */ /* 0x000fc80008400000 */
[----:B------:R-:W-:Y:S02]  /*4e030*/  FFMA R36, R145, UR61, R36 ;  /* 0x0000003d91247c23 */ /* 0x000fe40008000024 */
[----:B------:R-:W4:Y:S03]  /*4e040*/  LDL.LU R145, [R1+0x884] ;  /* 0x0008840001917983 */ /* 0x000f260000300800 */
[----:B------:R-:W-:-:S05]  /*4e050*/  F2FP.SATFINITE.E4M3.F32.PACK_AB_MERGE_C R36, RZ, R36, RZ ;  /* 0x00000024ff24723e */ /* 0x000fca00048070ff */
[----:B------:R0:W-:Y:S02]  /*4e060*/  @!P5 STG.E.U8 desc[UR8][R34.64+0x91], R36 ;  /* 0x000091242200d986 */ /* 0x0001e4000c101108 */
[----:B0-----:R-:W-:-:S06]  /*4e070*/  PRMT R34, RZ, 0x7610, R34 ;  /* 0x00007610ff227816 */ /* 0x001fcc0000000022 */
        /* <DEDUP_REMOVED lines=10> */
[----:B------:R-:W-:Y:S02]  /*4e120*/  ISETP.LT.OR P5, PT, R26, 0x99, !P1 ;  /* 0x000000991a00780c */ /* 0x000fe40004fa1670 */
[----:B------:R-:W-:Y:S02]  /*4e130*/  PRMT R36, RZ, 0x7610, R36 ;  /* 0x00007610ff247816 */ /* 0x000fe40000000024 */
[----:B--2---:R-:W-:-:S04]  /*4e140*/  LOP3.LUT R34, R34, 0xff, RZ, 0xc0, !PT ;  /* 0x000000ff22227812 */ /* 0x004fc800078ec0ff */
[----:B------:R-:W-:-:S05]  /*4e150*/  F2FP.F16.E4M3.UNPACK_B R34, R34 ;  /* 0x00000022ff22723e */ /* 0x000fca00020006ff */
[----:B------:R-:W-:-:S05]  /*4e160*/  HADD2.F32 R34, -RZ, R34.H0_H0 ;  /* 0x20000022ff227230 */ /* 0x000fca0000004100 */
[----:B------:R-:W-:-:S04]  /*4e170*/  FMUL R34, R34, UR12 ;  /* 0x0000000c22227c20 */ /* 0x000fc80008400000 */
[----:B---3--:R-:W-:Y:S02]  /*4e180*/  FFMA R34, R151, UR61, R34 ;  /* 0x0000003d97227c23 */ /* 0x008fe40008000022 */
[----:B------:R-:W2:Y:S01]  /*4e190*/  LDL.LU R151, [R1+0x888] ;  /* 0x0008880001977983 */ /* 0x000ea20000300800 */
[----:B------:R-:W-:-:S03]  /*4e1a0*/  LOP3.LUT P3, RZ, R31, 0x100, RZ, 0xc0, !PT ;  /* 0x000001001fff7812 */ /* 0x000fc6000786c0ff */
[----:B------:R-:W3:Y:S01]  /*4e1b0*/  LDL.LU R150, [R1+0x88c] ;  /* 0x00088c0001967983 */ /* 0x000ee20000300800 */
[----:B------:R-:W-:-:S05]  /*4e1c0*/  F2FP.SATFINITE.E4M3.F32.PACK_AB_MERGE_C R34, RZ, R34, RZ ;  /* 0x00000022ff22723e */ /* 0x000fca00048070ff */
[----:B------:R0:W-:Y:S04]  /*4e1d0*/  @!P2 STG.E.U8 desc[UR8][R160.64+0x91], R34 ;  /* 0x00009122a000a986 */ /* 0x0001e8000c101108 */
[----:B------:R-:W4:Y:S01]  /*4e1e0*/  @!P5 LDG.E.U8 R36, desc[UR8][R24.64+0x98] ;  /* 0x000098081824d981 */ /* 0x000f22000c1e1100 */
[----:B0-----:R-:W0:Y:S02]  /*4e1f0*/  @!P5 LDC.64 R34, c[0x0][0x5c0] ;  /* 0x00017000ff22db82 */ /* 0x001e240000000a00 */
[----:B0-----:R-:W-:-:S05]  /*4e200*/  @!P5 IADD3 R34, P6, R8, R34, RZ ;  /* 0x000000220822d210 */ /* 0x001fca0007fde0ff */
[----:B------:R-:W-:Y:S01]  /*4e210*/  @!P5 IMAD.X R35, R27, 0x1, R35, P6 ;  /* 0x000000011b23d824 */ /* 0x000fe200030e0623 */
[----:B----4-:R-:W-:-:S04]  /*4e220*/  LOP3.LUT R36, R36, 0xff, RZ, 0xc0, !PT ;  /* 0x000000ff24247812 */ /* 0x010fc800078ec0ff */
[----:B------:R-:W-:-:S05]  /*4e230*/  F2FP.F16.E4M3.UNPACK_B R36, R36 ;  /* 0x00000024ff24723e */ /* 0x000fca00020006ff */
[----:B------:R-:W-:-:S05]  /*4e240*/  HADD2.F32 R36, -RZ, R36.H0_H0 ;  /* 0x20000024ff247230 */ /* 0x000fca0000004100 */
[----:B------:R-:W-:-:S04]  /*4e250*/  FMUL R36, R36, UR12 ;  /* 0x0000000c24247c20 */ /* 0x000fc80008400000 */
[----:B------:R-:W-:Y:S01]  /*4e260*/  FFMA R36, R145, UR61, R36 ;  /* 0x0000003d91247c23 */ /* 0x000fe20008000024 */
[----:B------:R-:W-:Y:S01]  /*4e270*/  LOP3.LUT P2, RZ, R31, 0x20, RZ, 0xc0, !PT ;  /* 0x000000201fff7812 */ /* 0x000fe2000784c0ff */
[----:B------:R-:W4:Y:S03]  /*4e280*/  LDL.LU R145, [R1+0x890] ;  /* 0x0008900001917983 */ /* 0x000f260000300800 */
[----:B------:R-:W-:-:S05]  /*4e290*/  F2FP.SATFINITE.E4M3.F32.PACK_AB_MERGE_C R36, RZ, R36, RZ ;  /* 0x00000024ff24723e */ /* 0x000fca00048070ff */
[----:B------:R0:W-:Y:S01]  /*4e2a0*/  @!P5 STG.E.U8 desc[UR8][R34.64+0x98], R36 ;  /* 0x000098242200d986 */ /* 0x0001e2000c101108 */
[----:B------:R-:W-:Y:S02]  /*4e2b0*/  ISETP.LT.OR P5, PT, R26, 0x9a, !P1 ;  /* 0x0000009a1a00780c */ /* 0x000fe40004fa1670 */
[----:B0-----:R-:W-:-:S11]  /*4e2c0*/  PRMT R36, RZ, 0x7610, R36 ;  /* 0x00007610ff247816 */ /* 0x001fd60000000024 */
[----:B------:R-:W0:Y:S01]  /*4e2d0*/  @!P5 LDC.64 R34, c[0x0][0x5c0] ;  /* 0x00017000ff22db82 */ /* 0x000e220000000a00 */
[----:B------:R-:W2:Y:S01]  /*4e2e0*/  @!P5 LDG.E.U8 R36, desc[UR8][R24.64+0x99] ;  /* 0x000099081824d981 */ /* 0x000ea2000c1e1100 */
[----:B0-----:R-:W-:-:S05]  /*4e2f0*/  @!P5 IADD3 R34, P6, R8, R34, RZ ;  /* 0x000000220822d210 */ /* 0x001fca0007fde0ff */
        /* <DEDUP_REMOVED lines=29> */
[----:B------:R-:W-:Y:S02]  /*4e4d0*/  LOP3.LUT P3, RZ, R29, 0x8, RZ, 0xc0, !PT ;  /* 0x000000081dff7812 */ /* 0x000fe4000786c0ff */
[----:B------:R-:W-:Y:S01]  /*4e4e0*/  PRMT R36, RZ, 0x7610, R36 ;  /* 0x00007610ff247816 */ /* 0x000fe20000000024 */
[----:B------:R-:W4:Y:S01]  /*4e4f0*/  LDL.LU R145, [R1+0x89c] ;  /* 0x00089c0001917983 */ /* 0x000f220000300800 */
[----:B------:R-:W-:-:S05]  /*4e500*/  F2FP.SATFINITE.E4M3.F32.PACK_AB_MERGE_C R34, RZ, R34, RZ ;  /* 0x00000022ff22723e */ /* 0x000fca00048070ff */
[----:B------:R0:W-:Y:S02]  /*4e510*/  @!P2 STG.E.U8 desc[UR8][R170.64+0x99], R34 ;  /* 0x00009922aa00a986 */ /* 0x0001e4000c101108 */
[----:B0-----:R-:W-:-:S06]  /*4e520*/  PRMT R34, RZ, 0x7610, R34 ;  /* 0x00007610ff227816 */ /* 0x001fcc0000000022 */
[----:B------:R-:W2:Y:S01]  /*4e530*/  @!P6 LDG.E.U8 R34, desc[UR8][R12.64+0x90] ;  /* 0x000090080c22e981 */ /* 0x000ea2000c1e1100 */
[----:B------:R-:W-:Y:S02]  /*4e540*/  LOP3.LUT P4, RZ, R31, 0x4, RZ, 0xc0, !PT ;  /* 0x000000041fff7812 */ /* 0x000fe4000788c0ff */
        /* <DEDUP_REMOVED lines=32> */
[----:B------:R0:W-:Y:S02]  /*4e750*/  @!P3 STG.E.U8 desc[UR8][R34.64+0x90], R36 ;  /* 0x000090242200b986 */ /* 0x0001e4000c101108 */
[----:B0-----:R-:W-:Y:S01]  /*4e760*/  PRMT R36, RZ, 0x7610, R36 ;  /* 0x00007610ff247816 */ /* 0x001fe20000000024 */
[----:B------:R-:W0:Y:S05]  /*4e770*/  @!P2 LDC.64 R34, c[0x0][0x5c0] ;  /* 0x00017000ff22ab82 */ /* 0x000e2a0000000a00 */
        /* <DEDUP_REMOVED lines=19> */
[----:B------:R-:W-:Y:S02]  /*4e8b0*/  PRMT R36, RZ, 0x7610, R36 ;  /* 0x00007610ff247816 */ /* 0x000fe40000000024 */
[----:B------:R-:W-:Y:S01]  /*4e8c0*/  LOP3.LUT P2, RZ, R0, 0x80000, RZ, 0xc0, !PT ;  /* 0x0008000000ff7812 */ /* 0x000fe2000784c0ff */
[----:B------:R-:W3:Y:S01]  /*4e8d0*/  LDL.LU R150, [R1+0x8b0] ;  /* 0x0008b00001967983 */ /* 0x000ee20000300800 */
        /* <DEDUP_REMOVED lines=12> */
[----:B------:R0:W-:Y:S04]  /*4e9a0*/  @!P4 STG.E.U8 desc[UR8][R166.64+0x99], R34 ;  /* 0x00009922a600c986 */ /* 0x0001e8000c101108 */
        /* <DEDUP_REMOVED lines=13> */
[----:B0-----:R-:W-:Y:S01]  /*4ea80*/  PRMT R36, RZ, 0x7610, R36 ;  /* 0x00007610ff247816 */ /* 0x001fe20000000024 */
[----:B------:R-:W0:Y:S05]  /*4ea90*/  @!P2 LDC.64 R34, c[0x0][0x5c0] ;  /* 0x00017000ff22ab82 */ /* 0x000e2a0000000a00 */
        /* <DEDUP_REMOVED lines=19> */
[----:B------:R-:W-:Y:S02]  /*4ebd0*/  PRMT R36, RZ, 0x7610, R36 ;  /* 0x00007610ff247816 */ /* 0x000fe40000000024 */
[----:B------:R-:W-:Y:S01]  /*4ebe0*/  LOP3.LUT P2, RZ, R0, 0x1000, RZ, 0xc0, !PT ;  /* 0x0000100000ff7812 */ /* 0x000fe2000784c0ff */
[----:B------:R-:W4:Y:S01]  /*4ebf0*/  LDL.LU R145, [R1+0x8c0] ;  /* 0x0008c00001917983 */ /* 0x000f220000300800 */
        /* <DEDUP_REMOVED lines=26> */
[----:B0-----:R-:W-:Y:S01]  /*4eda0*/  PRMT R36, RZ, 0x7610, R36 ;  /* 0x00007610ff247816 */ /* 0x001fe20000000024 */
[----:B------:R-:W0:Y:S05]  /*4edb0*/  @!P2 LDC.64 R34, c[0x0][0x5c0] ;  /* 0x00017000ff22ab82 */ /* 0x000e2a0000000a00 */
[----:B------:R-:W4:Y:S01]  /*4edc0*/  @!P2 LDG.E.U8 R36, desc[UR8][R18.64+0x91] ;  /* 0x000091081224a981 */ /* 0x000f22000c1e1100 */
        /* <DEDUP_REMOVED lines=18> */
[----:B------:R-:W-:Y:S02]  /*4eef0*/  PRMT R36, RZ, 0x7610, R36 ;  /* 0x00007610ff247816 */ /* 0x000fe40000000024 */
[----:B------:R-:W-:Y:S01]  /*4ef00*/  LOP3.LUT P2, RZ, R0, 0x80, RZ, 0xc0, !PT ;  /* 0x0000008000ff7812 */ /* 0x000fe2000784c0ff */
[----:B------:R-:W2:Y:S01]  /*4ef10*/  LDL.LU R151, [R1+0x8d0] ;  /* 0x0008d00001977983 */ /* 0x000ea20000300800 */
        /* <DEDUP_REMOVED lines=8> */
[----:B------:R-:W-:-:S05]  /*4efa0*/  FFMA R34, R150, UR61, R34 ;  /* 0x0000003d96227c23 */ /* 0x000fca0008000022 */
        /* <DEDUP_REMOVED lines=10> */
[----:B----4-:R-:W-:Y:S02]  /*4f050*/  FFMA R36, R145, UR61, R36 ;  /* 0x0000003d91247c23 */ /* 0x010fe40008000024 */
[----:B------:R-:W3:Y:S04]  /*4f060*/  LDL.LU R145, [R1+0x8d4] ;  /* 0x0008d40001917983 */ /* 0x000ee80000300800 */
[----:B------:R-:W4:Y:S01]  /*4f070*/  LDL.LU R150, [R1+0x8d8] ;  /* 0x0008d80001967983 */ /* 0x000f220000300800 */
[----:B------:R-:W-:-:S05]  /*4f080*/  F2FP.SATFINITE.E4M3.F32.PACK_AB_MERGE_C R36, RZ, R36, RZ ;  /* 0x00000024ff24723e */ /* 0x000fca00048070ff */
[----:B------:R0:W-:Y:S02]  /*4f090*/  @!P3 STG.E.U8 desc[UR8][R34.64+0x98], R36 ;  /* 0x000098242200b986 */ /* 0x0001e4000c101108 */
[----:B0-----:R-:W-:Y:S01]  /*4f0a0*/  PRMT R36, RZ, 0x7610, R36 ;  /* 0x00007610ff247816 */ /* 0x001fe20000000024 */
[----:B------:R-:W0:Y:S05]  /*4f0b0*/  @!P2 LDC.64 R34, c[0x0][0x5c0] ;  /* 0x00017000ff22ab82 */ /* 0x000e2a0000000a00 */
[----:B------:R-:W2:Y:S01]  /*4f0c0*/  @!P2 LDG.E.U8 R36, desc[UR8][R18.64+0x99] ;  /* 0x000099081224a981 */ /* 0x000ea2000c1e1100 */
[----:B0-----:R-:W-:-:S05]  /*4f0d0*/  @!P2 IADD3 R34, P5, R97, R34, RZ ;  /* 0x000000226122a210 */ /* 0x001fca0007fbe0ff */
[----:B------:R-:W-:Y:S01]  /*4f0e0*/  @!P2 IMAD.X R35, R98, 0x1, R35, P5 ;  /* 0x000000016223a824 */ /* 0x000fe200028e0623 */
[----:B------:R-:W-:Y:S02]  /*4f0f0*/  ISETP.LT.OR P5, PT, R26, 0x91, !P0 ;  /* 0x000000911a00780c */ /* 0x000fe400047a1670 */
[----:B--2---:R-:W-:-:S04]  /*4f100*/  LOP3.LUT R36, R36, 0xff, RZ, 0xc0, !PT ;  /* 0x000000ff24247812 */ /* 0x004fc800078ec0ff */
[----:B------:R-:W-:-:S05]  /*4f110*/  F2FP.F16.E4M3.UNPACK_B R36, R36 ;  /* 0x00000024ff24723e */ /* 0x000fca00020006ff */
[----:B------:R-:W-:-:S05]  /*4f120*/  HADD2.F32 R36, -RZ, R36.H0_H0 ;  /* 0x20000024ff247230 */ /* 0x000fca0000004100 */
[----:B------:R-:W-:-:S04]  /*4f130*/  FMUL R36, R36, UR12 ;  /* 0x0000000c24247c20 */ /* 0x000fc80008400000 */
[----:B------:R-:W-:Y:S01]  /*4f140*/  FFMA R36, R151, UR61, R36 ;  /* 0x0000003d97247c23 */ /* 0x000fe20008000024 */
[----:B------:R-:W-:Y:S01]  /*4f150*/  @!P5 IMAD R39, R7, 0x180, RZ ;  /* 0x000001800727d824 */ /* 0x000fe200078e02ff */
[----:B------:R-:W-:Y:S01]  /*4f160*/  LOP3.LUT P3, RZ, R31, 0x20000000, RZ, 0xc0, !PT ;  /* 0x200000001fff7812 */ /* 0x000fe2000786c0ff */
[----:B------:R-:W2:Y:S04]  /*4f170*/  LDL.LU R151, [R1+0x8dc] ;  /* 0x0008dc0001977983 */ /* 0x000ea80000300800 */
[----:B------:R-:W2:Y:S01]  /*4f180*/  LDL.LU.64 R64, [R1+0xd0] ;  /* 0x0000d00001407983 */ /* 0x000ea20000300a00 */
[----:B------:R-:W-:-:S05]  /*4f190*/  F2FP.SATFINITE.E4M3.F32.PACK_AB_MERGE_C R36, RZ, R36, RZ ;  /* 0x00000024ff24723e */ /* 0x000fca00048070ff */
[----:B------:R0:W-:Y:S02]  /*4f1a0*/  @!P2 STG.E.U8 desc[UR8][R34.64+0x99], R36 ;  /* 0x000099242200a986 */ /* 0x0001e4000c101108 */
[----:B0-----:R-:W0:Y:S01]  /*4f1b0*/  @!P5 LDC.64 R36, c[0x0][0x5c0] ;  /* 0x00017000ff24db82 */ /* 0x001e220000000a00 */
[----:B------:R-:W-:Y:S02]  /*4f1c0*/  @!P5 IMAD.MOV.U32 R34, RZ, RZ, R8 ;  /* 0x000000ffff22d224 */ /* 0x000fe400078e0008 */
[----:B------:R-:W-:Y:S02]  /*4f1d0*/  @!P5 IMAD.MOV.U32 R35, RZ, RZ, R27 ;  /* 0x000000ffff23d224 */ /* 0x000fe400078e001b */
[----:B------:R-:W-:-:S03]  /*4f1e0*/  @!P5 IMAD.WIDE.U32 R34, R6, 0x180, R34 ;  /* 0x000001800622d825 */ /* 0x000fc600078e0022 */
[----:B0-----:R-:W-:Y:S02]  /*4f1f0*/  @!P5 IADD3 R34, P6, R34, R36, RZ ;  /* 0x000000242222d210 */ /* 0x001fe40007fde0ff */
[----:B------:R-:W-:-:S06]  /*4f200*/  PRMT R36, RZ, 0x7610, R36 ;  /* 0x00007610ff247816 */ /* 0x000fcc0000000024 */
[----:B------:R-:W3:Y:S01]  /*4f210*/  @!P5 LDG.E.U8 R36, desc[UR8][R20.64+0x90] ;  /* 0x000090081424d981 */ /* 0x000ee2000c1e1100 */
[----:B------:R-:W-:Y:S02]  /*4f220*/  @!P5 IADD3.X R35, R37, R35, R39, P6, !PT ;  /* 0x000000232523d210 */ /* 0x000fe400037fe427 */
[----:B---3--:R-:W-:-:S04]  /*4f230*/  LOP3.LUT R36, R36, 0xff, RZ, 0xc0, !PT ;  /* 0x000000ff24247812 */ /* 0x008fc800078ec0ff */
[----:B------:R-:W-:-:S05]  /*4f240*/  F2FP.F16.E4M3.UNPACK_B R36, R36 ;  /* 0x00000024ff24723e */ /* 0x000fca00020006ff */
[----:B------:R-:W-:-:S05]  /*4f250*/  HADD2.F32 R36, -RZ, R36.H0_H0 ;  /* 0x20000024ff247230 */ /* 0x000fca0000004100 */
[----:B------:R-:W-:-:S04]  /*4f260*/  FMUL R36, R36, UR12 ;  /* 0x0000000c24247c20 */ /* 0x000fc80008400000 */
[----:B------:R-:W-:Y:S01]  /*4f270*/  FFMA R36, R145, UR61, R36 ;  /* 0x0000003d91247c23 */ /* 0x000fe20008000024 */
[----:B------:R-:W-:Y:S01]  /*4f280*/  LOP3.LUT P2, RZ, R31, 0x4000000, RZ, 0xc0, !PT ;  /* 0x040000001fff7812 */ /* 0x000fe2000784c0ff */
[----:B------:R-:W3:Y:S04]  /*4f290*/  LDL.LU R145, [R1+0x8e0] ;  /* 0x0008e00001917983 */ /* 0x000ee80000300800 */
[----:B------:R-:W3:Y:S01]  /*4f2a0*/  LDL.LU.64 R148, [R1+0xc8] ;  /* 0x0000c80001947983 */ /* 0x000ee20000300a00 */
        /* <DEDUP_REMOVED lines=9> */
[----:B------:R-:W4:Y:S01]  /*4f340*/  @!P5 LDG.E.U8 R36, desc[UR8][R20.64+0x91] ;  /* 0x000091081424d981 */ /* 0x000f22000c1e1100 */
[----:B------:R-:W-:-:S05]  /*4f350*/  @!P5 IMAD R39, R7, 0x180, RZ ;  /* 0x000001800727d824 */ /* 0x000fca00078e02ff */
[----:B------:R-:W-:Y:S02]  /*4f360*/  @!P5 IADD3.X R35, R37, R35, R39, P6, !PT ;  /* 0x000000232523d210 */ /* 0x000fe400037fe427 */
        /* <DEDUP_REMOVED lines=15> */
[----:B------:R-:W-:Y:S01]  /*4f460*/  ISETP.LT.OR P5, PT, R26, 0x99, !P0 ;  /* 0x000000991a00780c */ /* 0x000fe200047a1670 */
[----:B------:R-:W2:Y:S03]  /*4f470*/  LDL.LU R151, [R1+0x8e8] ;  /* 0x0008e80001977983 */ /* 0x000ea60000300800 */
[----:B------:R-:W-:-:S05]  /*4f480*/  F2FP.SATFINITE.E4M3.F32.PACK_AB_MERGE_C R34, RZ, R34, RZ ;  /* 0x00000022ff22723e */ /* 0x000fca00048070ff */
[----:B------:R0:W-:Y:S04]  /*4f490*/  @!P3 STG.E.U8 desc[UR8][R64.64+0x90], R34 ;  /* 0x000090224000b986 */ /* 0x0001e8000c101108 */
[----:B------:R-:W1:Y:S01]  /*4f4a0*/  @!P5 LDC.64 R36, c[0x0][0x5c0] ;  /* 0x00017000ff24db82 */ /* 0x000e620000000a00 */
[----:B0-----:R-:W-:-:S06]  /*4f4b0*/  PRMT R34, RZ, 0x7610, R34 ;  /* 0x00007610ff227816 */ /* 0x001fcc0000000022 */
[----:B------:R-:W3:Y:S01]  /*4f4c0*/  @!P2 LDG.E.U8 R34, desc[UR8][R22.64+0x91] ;  /* 0x000091081622a981 */ /* 0x000ee2000c1e1100 */
[----:B------:R-:W-:Y:S01]  /*4f4d0*/  @!P5 IMAD.MOV.U32 R35, RZ, RZ, R27 ;  /* 0x000000ffff23d224 */ /* 0x000fe200078e001b */
[----:B---3--:R-:W-:-:S04]  /*4f4e0*/  LOP3.LUT R34, R34, 0xff, RZ, 0xc0, !PT ;  /* 0x000000ff22227812 */ /* 0x008fc800078ec0ff */
[----:B------:R-:W-:-:S05]  /*4f4f0*/  F2FP.F16.E4M3.UNPACK_B R34, R34 ;  /* 0x00000022ff22723e */ /* 0x000fca00020006ff */
[----:B------:R-:W-:-:S05]  /*4f500*/  HADD2.F32 R34, -RZ, R34.H0_H0 ;  /* 0x20000022ff227230 */ /* 0x000fca0000004100 */
[----:B------:R-:W-:-:S04]  /*4f510*/  FMUL R34, R34, UR12 ;  /* 0x0000000c22227c20 */ /* 0x000fc80008400000 */
[----:B------:R-:W-:Y:S01]  /*4f520*/  FFMA R34, R145, UR61, R34 ;  /* 0x0000003d91227c23 */ /* 0x000fe20008000022 */
[----:B------:R-:W-:Y:S01]  /*4f530*/  @!P5 IMAD R39, R7, 0x180, RZ ;  /* 0x000001800727d824 */ /* 0x000fe200078e02ff */
[----:B------:R-:W-:Y:S01]  /*4f540*/  LOP3.LUT P3, RZ, R31, 0x8000000, RZ, 0xc0, !PT ;  /* 0x080000001fff7812 */ /* 0x000fe2000786c0ff */
[----:B------:R-:W3:Y:S04]  /*4f550*/  LDL.LU R145, [R1+0x8ec] ;  /* 0x0008ec0001917983 */ /* 0x000ee80000300800 */
[----:B------:R-:W3:Y:S01]  /*4f560*/  LDL.LU.64 R64, [R1+0xe0] ;  /* 0x0000e00001407983 */ /* 0x000ee20000300a00 */
[----:B------:R-:W-:-:S05]  /*4f570*/  F2FP.SATFINITE.E4M3.F32.PACK_AB_MERGE_C R34, RZ, R34, RZ ;  /* 0x00000022ff22723e */ /* 0x000fca00048070ff */
[----:B------:R0:W-:Y:S02]  /*4f580*/  @!P2 STG.E.U8 desc[UR8][R148.64+0x91], R34 ;  /* 0x000091229400a986 */ /* 0x0001e4000c101108 */
[----:B0-----:R-:W-:-:S04]  /*4f590*/  @!P5 IMAD.MOV.U32 R34, RZ, RZ, R8 ;  /* 0x000000ffff22d224 */ /* 0x001fc800078e0008 */
[----:B------:R-:W-:-:S03]  /*4f5a0*/  @!P5 IMAD.WIDE.U32 R34, R6, 0x180, R34 ;  /* 0x000001800622d825 */ /* 0x000fc600078e0022 */
[----:B-1----:R-:W-:Y:S02]  /*4f5b0*/  @!P5 IADD3 R34, P6, R34, R36, RZ ;  /* 0x000000242222d210 */ /* 0x002fe40007fde0ff */
[----:B------:R-:W-:-:S06]  /*4f5c0*/  PRMT R36, RZ, 0x7610, R36 ;  /* 0x00007610ff247816 */ /* 0x000fcc0000000024 */
[----:B------:R-:W4:Y:S01]  /*4f5d0*/  @!P5 LDG.E.U8 R36, desc[UR8][R20.64+0x98] ;  /* 0x000098081424d981 */ /* 0x000f22000c1e1100 */
[----:B------:R-:W-:Y:S02]  /*4f5e0*/  @!P5 IADD3.X R35, R37, R35, R39, P6, !PT ;  /* 0x000000232523d210 */ /* 0x000fe400037fe427 */
[----:B----4-:R-:W-:-:S04]  /*4f5f0*/  LOP3.LUT R36, R36, 0xff, RZ, 0xc0, !PT ;  /* 0x000000ff24247812 */ /* 0x010fc800078ec0ff */
[----:B------:R-:W-:-:S05]  /*4f600*/  F2FP.F16.E4M3.UNPACK_B R36, R36 ;  /* 0x00000024ff24723e */ /* 0x000fca00020006ff */
[----:B------:R-:W-:-:S05]  /*4f610*/  HADD2.F32 R36, -RZ, R36.H0_H0 ;  /* 0x20000024ff247230 */ /* 0x000fca0000004100 */
[----:B------:R-:W-:-:S04]  /*4f620*/  FMUL R36, R36, UR12 ;  /* 0x0000000c24247c20 */ /* 0x000fc80008400000 */
[----:B------:R-:W-:Y:S01]  /*4f630*/  FFMA R36, R150, UR61, R36 ;  /* 0x0000003d96247c23 */ /* 0x000fe20008000024 */
[----:B------:R-:W-:Y:S01]  /*4f640*/  LOP3.LUT P2, RZ, R31, 0x1000000, RZ, 0xc0, !PT ;  /* 0x010000001fff7812 */ /* 0x000fe2000784c0ff */
[----:B------:R-:W4:Y:S04]  /*4f650*/  LDL.LU R150, [R1+0x8f0] ;  /* 0x0008f00001967983 */ /* 0x000f280000300800 */
[----:B------:R-:W4:Y:S01]  /*4f660*/  LDL.LU.64 R148, [R1+0xd8] ;  /* 0x0000d80001947983 */ /* 0x000f220000300a00 */
        /* <DEDUP_REMOVED lines=16> */
[----:B------:R-:W-:Y:S02]  /*4f770*/  FFMA R36, R151, UR61, R36 ;  /* 0x0000003d97247c23 */ /* 0x000fe40008000024 */
        /* <DEDUP_REMOVED lines=10> */
[----:B------:R-:W-:Y:S02]  /*4f820*/  ISETP.LT.OR P5, PT, R26, 0xa1, !P1 ;  /* 0x000000a11a00780c */ /* 0x000fe40004fa1670 */
[----:B------:R-:W-:Y:S01]  /*4f830*/  PRMT R36, RZ, 0x7610, R36 ;  /* 0x00007610ff247816 */ /* 0x000fe20000000024 */
        /* <DEDUP_REMOVED lines=52> */
[----:B------:R-:W-:Y:S02]  /*4fb80*/  ISETP.LT.OR P5, PT, R26, 0xa9, !P1 ;  /* 0x000000a91a00780c */ /* 0x000fe40004fa1670 */
[----:B------:R-:W-:Y:S02]  /*4fb90*/  PRMT R36, RZ, 0x7610, R36 ;  /* 0x00007610ff247816 */ /* 0x000fe40000000024 */
[----:B----4-:R-:W-:-:S04]  /*4fba0*/  LOP3.LUT R34, R34, 0xff, RZ, 0xc0, !PT ;  /* 0x000000ff22227812 */ /* 0x010fc800078ec0ff */
[----:B------:R-:W-:-:S05]  /*4fbb0*/  F2FP.F16.E4M3.UNPACK_B R34, R34 ;  /* 0x00000022ff22723e */ /* 0x000fca00020006ff */
[----:B------:R-:W-:-:S05]  /*4fbc0*/  HADD2.F32 R34, -RZ, R34.H0_H0 ;  /* 0x20000022ff227230 */ /* 0x000fca0000004100 */
[----:B------:R-:W-:-:S04]  /*4fbd0*/  FMUL R34, R34, UR12 ;  /* 0x0000000c22227c20 */ /* 0x000fc80008400000 */
[----:B--2---:R-:W-:Y:S02]  /*4fbe0*/  FFMA R34, R151, UR61, R34 ;  /* 0x0000003d97227c23 */ /* 0x004fe40008000022 */
[----:B------:R-:W2:Y:S01]  /*4fbf0*/  LDL.LU R151, [R1+0x908] ;  /* 0x0009080001977983 */ /* 0x000ea20000300800 */
[----:B------:R-:W-:-:S03]  /*4fc00*/  LOP3.LUT P3, RZ, R30, 0x1000000, RZ, 0xc0, !PT ;  /* 0x010000001eff7812 */ /* 0x000fc6000786c0ff */
[----:B------:R-:W4:Y:S01]  /*4fc10*/  LDL.LU R150, [R1+0x90c] ;  /* 0x00090c0001967983 */ /* 0x000f220000300800 */
        /* <DEDUP_REMOVED lines=48> */
[----:B------:R-:W-:Y:S02]  /*4ff20*/  LOP3.LUT P3, RZ, R0, 0x20000000, RZ, 0xc0, !PT ;  /* 0x2000000000ff7812 */ /* 0x000fe4000786c0ff */
[----:B------:R-:W-:Y:S01]  /*4ff30*/  PRMT R36, RZ, 0x7610, R36 ;  /* 0x00007610ff247816 */ /* 0x000fe20000000024 */
[----:B------:R-:W3:Y:S01]  /*4ff40*/  LDL.LU R145, [R1+0x91c] ;  /* 0x00091c0001917983 */ /* 0x000ee20000300800 */
        /* <DEDUP_REMOVED lines=180> */
[----:B---3--:R-:W-:Y:S02]  /*50a90*/  FFMA R36, R145, UR61, R36 ;  /* 0x0000003d91247c23 */ /* 0x008fe40008000024 */
        /* <DEDUP_REMOVED lines=184> */
[----:B--2---:R-:W-:Y:S01]  /*51620*/  FFMA R34, R151, UR61, R34 ;  /* 0x0000003d97227c23 */ /* 0x004fe20008000022 */
[----:B------:R-:W-:Y:S01]  /*51630*/  LOP3.LUT P3, RZ, R30, 0x100, RZ, 0xc0, !PT ;  /* 0x000001001eff7812 */ /* 0x000fe2000786c0ff */
[----:B------:R-:W2:Y:S04]  /*51640*/  LDL.LU R151, [R1+0x988] ;  /* 0x0009880001977983 */ /* 0x000ea80000300800 */
[----:B------:R-:W4:Y:S04]  /*51650*/  LDL.LU R150, [R1+0x98c] ;  /* 0x00098c0001967983 */ /* 0x000f280000300800 */
[----:B------:R-:W4:Y:S01]  /*51660*/  LDL.LU.64 R148, [R1+0x20] ;  /* 0x0000200001947983 */ /* 0x000f220000300a00 */
[----:B------:R-:W-:-:S05]  /*51670*/  F2FP.SATFINITE.E4M3.F32.PACK_AB_MERGE_C R34, RZ, R34, RZ ;  /* 0x00000022ff22723e */ /* 0x000fca00048070ff */
[----:B------:R0:W-:Y:S04]  /*51680*/  @!P2 STG.E.U8 desc[UR8][R234.64+0xb1], R34 ;  /* 0x0000b122ea00a986 */ /* 0x0001e8000c101108 */
[----:B------:R-:W3:Y:S01]  /*51690*/  @!P5 LDG.E.U8 R36, desc[UR8][R24.64+0xb8] ;  /* 0x0000b8081824d981 */ /* 0x000ee2000c1e1100 */
[----:B0-----:R-:W0:Y:S02]  /*516a0*/  @!P5 LDC.64 R34, c[0x0][0x5c0] ;  /* 0x00017000ff22db82 */ /* 0x001e240000000a00 */
[----:B0-----:R-:W-:-:S05]  /*516b0*/  @!P5 IADD3 R34, P6, R8, R34, RZ ;  /* 0x000000220822d210 */ /* 0x001fca0007fde0ff */
[----:B------:R-:W-:Y:S01]  /*516c0*/  @!P5 IMAD.X R35, R27, 0x1, R35, P6 ;  /* 0x000000011b23d824 */ /* 0x000fe200030e0623 */
[----:B------:R-:W-:Y:S02]  /*516d0*/  LOP3.LUT P2, RZ, R30, 0x10, RZ, 0xc0, !PT ;  /* 0x000000101eff7812 */ /* 0x000fe4000784c0ff */
[----:B---3--:R-:W-:-:S04]  /*516e0*/  LOP3.LUT R36, R36, 0xff, RZ, 0xc0, !PT ;  /* 0x000000ff24247812 */ /* 0x008fc800078ec0ff */
[----:B------:R-:W-:-:S05]  /*516f0*/  F2FP.F16.E4M3.UNPACK_B R36, R36 ;  /* 0x00000024ff24723e */ /* 0x000fca00020006ff */
[----:B------:R-:W-:-:S05]  /*51700*/  HADD2.F32 R36, -RZ, R36.H0_H0 ;  /* 0x20000024ff247230 */ /* 0x000fca0000004100 */
[----:B------:R-:W-:-:S04]  /*51710*/  FMUL R36, R36, UR12 ;  /* 0x0000000c24247c20 */ /* 0x000fc80008400000 */
[----:B------:R-:W-:Y:S02]  /*51720*/  FFMA R36, R145, UR61, R36 ;  /* 0x0000003d91247c23 */ /* 0x000fe40008000024 */
[----:B------:R-:W3:Y:S04]  /*51730*/  LDL.LU R145, [R1+0x990] ;  /* 0x0009900001917983 */ /* 0x000ee80000300800 */
[----:B------:R-:W3:Y:S01]  /*51740*/  LDL.LU.64 R162, [R1+0x18] ;  /* 0x0000180001a27983 */ /* 0x000ee20000300a00 */
[----:B------:R-:W-:-:S05]  /*51750*/  F2FP.SATFINITE.E4M3.F32.PACK_AB_MERGE_C R36, RZ, R36, RZ ;  /* 0x00000024ff24723e */ /* 0x000fca00048070ff */
[----:B------:R0:W-:Y:S01]  /*51760*/  @!P5 STG.E.U8 desc[UR8][R34.64+0xb8], R36 ;  /* 0x0000b8242200d986 */ /* 0x0001e2000c101108 */
[----:B------:R-:W-:-:S13]  /*51770*/  ISETP.LT.OR P5, PT, R26, 0xba, !P1 ;  /* 0x000000ba1a00780c */ /* 0x000fda0004fa1670 */
[----:B0-----:R-:W0:Y:S02]  /*51780*/  @!P5 LDC.64 R34, c[0x0][0x5c0] ;  /* 0x00017000ff22db82 */ /* 0x001e240000000a00 */
[----:B0-----:R-:W-:-:S05]  /*51790*/  @!P5 IADD3 R34, P6, R8, R34, RZ ;  /* 0x000000220822d210 */ /* 0x001fca0007fde0ff */
[----:B------:R-:W-:Y:S01]  /*517a0*/  @!P5 IMAD.X R35, R27, 0x1, R35, P6 ;  /* 0x000000011b23d824 */ /* 0x000fe200030e0623 */
[----:B------:R-:W-:Y:S02]  /*517b0*/  LOP3.LUT P6, RZ, R30, 0x4, RZ, 0xc0, !PT ;  /* 0x000000041eff7812 */ /* 0x000fe400078cc0ff */
[----:B------:R-:W-:-:S06]  /*517c0*/  PRMT R30, RZ, 0x7610, R30 ;  /* 0x00007610ff1e7816 */ /* 0x000fcc000000001e */
[----:B------:R-:W2:Y:S02]  /*517d0*/  @!P5 LDG.E.U8 R30, desc[UR8][R24.64+0xb9] ;  /* 0x0000b908181ed981 */ /* 0x000ea4000c1e1100 */
[----:B--2---:R-:W-:-:S04]  /*517e0*/  LOP3.LUT R30, R30, 0xff, RZ, 0xc0, !PT ;  /* 0x000000ff1e1e7812 */ /* 0x004fc800078ec0ff */
[----:B------:R-:W-:-:S05]  /*517f0*/  F2FP.F16.E4M3.UNPACK_B R30, R30 ;  /* 0x0000001eff1e723e */ /* 0x000fca00020006ff */
[----:B------:R-:W-:-:S05]  /*51800*/  HADD2.F32 R30, -RZ, R30.H0_H0 ;  /* 0x2000001eff1e7230 */ /* 0x000fca0000004100 */
[----:B------:R-:W-:-:S04]  /*51810*/  FMUL R30, R30, UR12 ;  /* 0x0000000c1e1e7c20 */ /* 0x000fc80008400000 */
[----:B------:R-:W-:Y:S02]  /*51820*/  FFMA R30, R151, UR61, R30 ;  /* 0x0000003d971e7c23 */ /* 0x000fe4000800001e */
[----:B------:R-:W2:Y:S04]  /*51830*/  LDL.LU R151, [R1+0x994] ;  /* 0x0009940001977983 */ /* 0x000ea80000300800 */
[----:B------:R-:W2:Y:S01]  /*51840*/  LDL.LU.64 R64, [R1+0x10] ;  /* 0x0000100001407983 */ /* 0x000ea20000300a00 */
        /* <DEDUP_REMOVED lines=13> */
[----:B0-----:R-:W-:Y:S02]  /*51920*/  PRMT R30, RZ, 0x7610, R30 ;  /* 0x00007610ff1e7816 */ /* 0x001fe4000000001e */
[----:B------:R-:W4:Y:S04]  /*51930*/  LDL.LU.64 R148, [R1+0x8] ;  /* 0x0000080001947983 */ /* 0x000f280000300a00 */
        /* <DEDUP_REMOVED lines=10> */
[----:B------:R-:W1:Y:S01]  /*519e0*/  @!P3 LDC.64 R34, c[0x0][0x5c0] ;  /* 0x00017000ff22bb82 */ /* 0x000e620000000a00 */
[----:B0-----:R-:W-:-:S06]  /*519f0*/  PRMT R30, RZ, 0x7610, R30 ;  /* 0x00007610ff1e7816 */ /* 0x001fcc000000001e */
[----:B------:R-:W2:Y:S02]  /*51a00*/  @!P6 LDG.E.U8 R30, desc[UR8][R12.64+0xb0] ;  /* 0x0000b0080c1ee981 */ /* 0x000ea4000c1e1100 */
[----:B--2---:R-:W-:-:S04]  /*51a10*/  LOP3.LUT R30, R30, 0xff, RZ, 0xc0, !PT ;  /* 0x000000ff1e1e7812 */ /* 0x004fc800078ec0ff */
[----:B------:R-:W-:-:S05]  /*51a20*/  F2FP.F16.E4M3.UNPACK_B R30, R30 ;  /* 0x0000001eff1e723e */ /* 0x000fca00020006ff */
[----:B------:R-:W-:-:S05]  /*51a30*/  HADD2.F32 R30, -RZ, R30.H0_H0 ;  /* 0x2000001eff1e7230 */ /* 0x000fca0000004100 */
[----:B------:R-:W-:-:S04]  /*51a40*/  FMUL R30, R30, UR12 ;  /* 0x0000000c1e1e7c20 */ /* 0x000fc80008400000 */
[----:B------:R-:W-:Y:S01]  /*51a50*/  FFMA R30, R151, UR61, R30 ;  /* 0x0000003d971e7c23 */ /* 0x000fe2000800001e */
[----:B-1----:R-:W-:Y:S02]  /*51a60*/  @!P3 IADD3 R34, P5, R195, R34, RZ ;  /* 0x00000022c322b210 */ /* 0x002fe40007fbe0ff */
        /* <DEDUP_REMOVED lines=11> */
[----:B------:R-:W-:Y:S02]  /*51b20*/  F2FP.SATFINITE.E4M3.F32.PACK_AB_MERGE_C R36, RZ, R30, RZ ;  /* 0x0000001eff24723e */ /* 0x000fe400048070ff */
[----:B------:R-:W-:-:S03]  /*51b30*/  PRMT R30, RZ, 0x7610, R30 ;  /* 0x00007610ff1e7816 */ /* 0x000fc6000000001e */
[----:B------:R0:W-:Y:S04]  /*51b40*/  @!P4 STG.E.U8 desc[UR8][R148.64+0xb1], R36 ;  /* 0x0000b1249400c986 */ /* 0x0001e8000c101108 */
[----:B------:R-:W4:Y:S01]  /*51b50*/  @!P3 LDG.E.U8 R30, desc[UR8][R14.64+0xb0] ;  /* 0x0000b0080e1eb981 */ /* 0x000f22000c1e1100 */
[----:B------:R-:W-:Y:S01]  /*51b60*/  @!P3 IMAD.X R35, R231, 0x1, R35, P5 ;  /* 0x00000001e723b824 */ /* 0x000fe200028e0623 */
[----:B------:R-:W-:Y:S02]  /*51b70*/  LOP3.LUT P6, RZ, R32, 0x20000000, RZ, 0xc0, !PT ;  /* 0x2000000020ff7812 */ /* 0x000fe400078cc0ff */
[----:B------:R-:W2:Y:S04]  /*51b80*/  LDL.LU R231, [R1+0xc2c] ;  /* 0x000c2c0001e77983 */ /* 0x000ea80000300800 */
[----:B------:R-:W2:Y:S04]  /*51b90*/  LDL.LU R150, [R1+0x9a4] ;  /* 0x0009a40001967983 */ /* 0x000ea80000300800 */
[----:B------:R-:W2:Y:S01]  /*51ba0*/  LDL.LU.64 R64, [R1+0x30] ;  /* 0x0000300001407983 */ /* 0x000ea20000300a00 */
[----:B----4-:R-:W-:-:S04]  /*51bb0*/  LOP3.LUT R30, R30, 0xff, RZ, 0xc0, !PT ;  /* 0x000000ff1e1e7812 */ /* 0x010fc800078ec0ff */
[----:B------:R-:W-:-:S05]  /*51bc0*/  F2FP.F16.E4M3.UNPACK_B R30, R30 ;  /* 0x0000001eff1e723e */ /* 0x000fca00020006ff */
[----:B------:R-:W-:-:S05]  /*51bd0*/  HADD2.F32 R30, -RZ, R30.H0_H0 ;  /* 0x2000001eff1e7230 */ /* 0x000fca0000004100 */
[----:B------:R-:W-:-:S04]  /*51be0*/  FMUL R30, R30, UR12 ;  /* 0x0000000c1e1e7c20 */ /* 0x000fc80008400000 */
[----:B---3--:R-:W-:Y:S01]  /*51bf0*/  FFMA R30, R145, UR61, R30 ;  /* 0x0000003d911e7c23 */ /* 0x008fe2000800001e */
[----:B------:R-:W-:Y:S01]  /*51c00*/  LOP3.LUT P4, RZ, R32, 0x4000000, RZ, 0xc0, !PT ;  /* 0x0400000020ff7812 */ /* 0x000fe2000788c0ff */
[----:B------:R-:W3:Y:S04]  /*51c10*/  LDL.LU R145, [R1+0x9a8] ;  /* 0x0009a80001917983 */ /* 0x000ee80000300800 */
[----:B0-----:R-:W4:Y:S01]  /*51c20*/  LDL.LU.64 R148, [R1+0x28] ;  /* 0x0000280001947983 */ /* 0x001f220000300a00 */
        /* <DEDUP_REMOVED lines=16> */
[----:B0-----:R-:W-:Y:S02]  /*51d30*/  PRMT R30, RZ, 0x7610, R30 ;  /* 0x00007610ff1e7816 */ /* 0x001fe4000000001e */
[----:B------:R-:W0:Y:S04]  /*51d40*/  @!P3 LDC.64 R34, c[0x0][0x5c0] ;  /* 0x00017000ff22bb82 */ /* 0x000e280000000a00 */
[----:B------:R-:W3:Y:S02]  /*51d50*/  @!P6 LDG.E.U8 R30, desc[UR8][R12.64+0xb8] ;  /* 0x0000b8080c1ee981 */ /* 0x000ee4000c1e1100 */
[----:B---3--:R-:W-:-:S04]  /*51d60*/  LOP3.LUT R30, R30, 0xff, RZ, 0xc0, !PT ;  /* 0x000000ff1e1e7812 */ /* 0x008fc800078ec0ff */
[----:B------:R-:W-:-:S05]  /*51d70*/  F2FP.F16.E4M3.UNPACK_B R30, R30 ;  /* 0x0000001eff1e723e */ /* 0x000fca00020006ff */
[----:B------:R-:W-:-:S05]  /*51d80*/  HADD2.F32 R30, -RZ, R30.H0_H0 ;  /* 0x2000001eff1e7230 */ /* 0x000fca0000004100 */
[----:B------:R-:W-:-:S04]  /*51d90*/  FMUL R30, R30, UR12 ;  /* 0x0000000c1e1e7c20 */ /* 0x000fc80008400000 */
[----:B------:R-:W-:Y:S01]  /*51da0*/  FFMA R30, R150, UR61, R30 ;  /* 0x0000003d961e7c23 */ /* 0x000fe2000800001e */
[----:B0-----:R-:W-:Y:S02]  /*51db0*/  @!P3 IADD3 R34, P5, R228, R34, RZ ;  /* 0x00000022e422b210 */ /* 0x001fe40007fbe0ff */
[----:B------:R-:W-:Y:S01]  /*51dc0*/  LOP3.LUT P2, RZ, R0, 0x100000, RZ, 0xc0, !PT ;  /* 0x0010000000ff7812 */ /* 0x000fe2000784c0ff */
[----:B------:R-:W3:Y:S04]  /*51dd0*/  LDL.LU R150, [R1+0x9b0] ;  /* 0x0009b00001967983 */ /* 0x000ee80000300800 */
        /* <DEDUP_REMOVED lines=14> */
[----:B------:R-:W-:Y:S01]  /*51ec0*/  @!P3 IMAD.X R35, R229, 0x1, R35, P5 ;  /* 0x00000001e523b824 */ /* 0x000fe200028e0623 */
[----:B------:R-:W-:Y:S02]  /*51ed0*/  LOP3.LUT P6, RZ, R32, 0x1000000, RZ, 0xc0, !PT ;  /* 0x0100000020ff7812 */ /* 0x000fe400078cc0ff */
[----:B------:R-:W3:Y:S04]  /*51ee0*/  LDL.LU R229, [R1+0xc24] ;  /* 0x000c240001e57983 */ /* 0x000ee80000300800 */
[----:B------:R-:W3:Y:S04]  /*51ef0*/  LDL.LU R145, [R1+0x9b4] ;  /* 0x0009b40001917983 */ /* 0x000ee80000300800 */
[----:B------:R-:W3:Y:S01]  /*51f00*/  LDL.LU.64 R148, [R1] ;  /* 0x0000000001947983 */ /* 0x000ee20000300a00 */
        /* <DEDUP_REMOVED lines=23> */
[----:B0-----:R-:W-:Y:S02]  /*52080*/  PRMT R30, RZ, 0x7610, R30 ;  /* 0x00007610ff1e7816 */ /* 0x001fe4000000001e */
[----:B------:R-:W0:Y:S04]  /*52090*/  @!P3 LDC.64 R34, c[0x0][0x5c0] ;  /* 0x00017000ff22bb82 */ /* 0x000e280000000a00 */
[----:B------:R-:W4:Y:S02]  /*520a0*/  @!P6 LDG.E.U8 R30, desc[UR8][R16.64+0xb0] ;  /* 0x0000b008101ee981 */ /* 0x000f24000c1e1100 */
[----:B----4-:R-:W-:-:S04]  /*520b0*/  LOP3.LUT R30, R30, 0xff, RZ, 0xc0, !PT ;  /* 0x000000ff1e1e7812 */ /* 0x010fc800078ec0ff */
[----:B------:R-:W-:-:S05]  /*520c0*/  F2FP.F16.E4M3.UNPACK_B R30, R30 ;  /* 0x0000001eff1e723e */ /* 0x000fca00020006ff */
[----:B------:R-:W-:-:S05]  /*520d0*/  HADD2.F32 R30, -RZ, R30.H0_H0 ;  /* 0x2000001eff1e7230 */ /* 0x000fca0000004100 */
[----:B------:R-:W-:-:S04]  /*520e0*/  FMUL R30, R30, UR12 ;  /* 0x0000000c1e1e7c20 */ /* 0x000fc80008400000 */
[----:B------:R-:W-:Y:S01]  /*520f0*/  FFMA R30, R145, UR61, R30 ;  /* 0x0000003d911e7c23 */ /* 0x000fe2000800001e */
[----:B0-----:R-:W-:Y:S02]  /*52100*/  @!P3 IADD3 R34, P5, R224, R34, RZ ;  /* 0x00000022e022b210 */ /* 0x001fe40007fbe0ff */
[----:B------:R-:W-:Y:S01]  /*52110*/  LOP3.LUT P2, RZ, R0, 0x10000, RZ, 0xc0, !PT ;  /* 0x0001000000ff7812 */ /* 0x000fe2000784c0ff */
[----:B------:R-:W4:Y:S04]  /*52120*/  LDL.LU R145, [R1+0x9c0] ;  /* 0x0009c00001917983 */ /* 0x000f280000300800 */
        /* <DEDUP_REMOVED lines=14> */
[----:B------:R-:W-:Y:S01]  /*52210*/  @!P3 IMAD.X R35, R225, 0x1, R35, P5 ;  /* 0x00000001e123b824 */ /* 0x000fe200028e0623 */
[----:B------:R-:W-:Y:S02]  /*52220*/  LOP3.LUT P6, RZ, R32, 0x80000, RZ, 0xc0, !PT ;  /* 0x0008000020ff7812 */ /* 0x000fe400078cc0ff */
[----:B------:R-:W4:Y:S04]  /*52230*/  LDL.LU R225, [R1+0xc1c] ;  /* 0x000c1c0001e17983 */ /* 0x000f280000300800 */
        /* <DEDUP_REMOVED lines=9> */
[----:B0-----:R-:W-:Y:S01]  /*522d0*/  PRMT R30, RZ, 0x7610, R30 ;  /* 0x00007610ff1e7816 */ /* 0x001fe2000000001e */
[----:B------:R-:W0:Y:S05]  /*522e0*/  @!P2 LDC.64 R34, c[0x0][0x5c0] ;  /* 0x00017000ff22ab82 */ /* 0x000e2a0000000a00 */
[----:B------:R-:W3:Y:S01]  /*522f0*/  @!P2 LDG.E.U8 R30, desc[UR8][R18.64+0xb1] ;  /* 0x0000b108121ea981 */ /* 0x000ee2000c1e1100 */
[----:B0-----:R-:W-:-:S03]  /*52300*/  @!P2 IADD3 R34, P5, R226, R34, RZ ;  /* 0x00000022e222a210 */ /* 0x001fc60007fbe0ff */
[----:B------:R-:W2:Y:S02]  /*52310*/  LDL.LU R226, [R1+0xc18] ;  /* 0x000c180001e27983 */ /* 0x000ea40000300800 */
[----:B------:R-:W-:Y:S02]  /*52320*/  @!P2 IMAD.X R35, R227, 0x1, R35, P5 ;  /* 0x00000001e323a824 */ /* 0x000fe400028e0623 */
[----:B------:R-:W2:Y:S01]  /*52330*/  LDL.LU R227, [R1+0xc14] ;  /* 0x000c140001e37983 */ /* 0x000ea20000300800 */
[----:B---3--:R-:W-:-:S04]  /*52340*/  LOP3.LUT R30, R30, 0xff, RZ, 0xc0, !PT ;  /* 0x000000ff1e1e7812 */ /* 0x008fc800078ec0ff */
[----:B------:R-:W-:-:S05]  /*52350*/  F2FP.F16.E4M3.UNPACK_B R30, R30 ;  /* 0x0000001eff1e723e */ /* 0x000fca00020006ff */
[----:B------:R-:W-:-:S05]  /*52360*/  HADD2.F32 R30, -RZ, R30.H0_H0 ;  /* 0x2000001eff1e7230 */ /* 0x000fca0000004100 */
[----:B------:R-:W-:-:S04]  /*52370*/  FMUL R30, R30, UR12 ;  /* 0x0000000c1e1e7c20 */ /* 0x000fc80008400000 */
[----:B----4-:R-:W-:Y:S01]  /*52380*/  FFMA R30, R145, UR61, R30 ;  /* 0x0000003d911e7c23 */ /* 0x010fe2000800001e */
[----:B------:R-:W-:Y:S02]  /*52390*/  LOP3.LUT P4, RZ, R32, 0x40000, RZ, 0xc0, !PT ;  /* 0x0004000020ff7812 */ /* 0x000fe4000788c0ff */
[----:B------:R-:W-:Y:S01]  /*523a0*/  LOP3.LUT P3, RZ, R0, 0x8000, RZ, 0xc0, !PT ;  /* 0x0000800000ff7812 */ /* 0x000fe2000786c0ff */
[----:B------:R-:W3:Y:S01]  /*523b0*/  LDL.LU R145, [R1+0x9cc] ;  /* 0x0009cc0001917983 */ /* 0x000ee20000300800 */
[----:B------:R-:W-:-:S05]  /*523c0*/  F2FP.SATFINITE.E4M3.F32.PACK_AB_MERGE_C R30, RZ, R30, RZ ;  /* 0x0000001eff1e723e */ /* 0x000fca00048070ff */
[----:B------:R0:W-:Y:S02]  /*523d0*/  @!P2 STG.E.U8 desc[UR8][R34.64+0xb1], R30 ;  /* 0x0000b11e2200a986 */ /* 0x0001e4000c101108 */
[----:B0-----:R-:W-:-:S04]  /*523e0*/  PRMT R30, RZ, 0x7610, R30 ;  /* 0x00007610ff1e7816 */ /* 0x001fc8000000001e */
[----:B------:R-:W0:Y:S02]  /*523f0*/  @!P3 LDC.64 R34, c[0x0][0x5c0] ;  /* 0x00017000ff22bb82 */ /* 0x000e240000000a00 */
        /* <DEDUP_REMOVED lines=11> */
[----:B--2---:R0:W-:Y:S02]  /*524b0*/  @!P6 STG.E.U8 desc[UR8][R226.64+0xb8], R30 ;  /* 0x0000b81ee200e986 */ /* 0x0041e4000c101108 */
        /* <DEDUP_REMOVED lines=11> */
[----:B------:R-:W-:-:S03]  /*52570*/  @!P3 IMAD.X R35, R233, 0x1, R35, P5 ;  /* 0x00000001e923b824 */ /* 0x000fc600028e0623 */
[----:B------:R-:W4:Y:S01]  /*52580*/  LDL.LU R233, [R1+0xc0c] ;  /* 0x000c0c0001e97983 */ /* 0x000f220000300800 */
[----:B--2---:R-:W-:-:S04]  /*52590*/  LOP3.LUT R30, R30, 0xff, RZ, 0xc0, !PT ;  /* 0x000000ff1e1e7812 */ /* 0x004fc800078ec0ff */
[----:B------:R-:W-:-:S05]  /*525a0*/  F2FP.F16.E4M3.UNPACK_B R30, R30 ;  /* 0x0000001eff1e723e */ /* 0x000fca00020006ff */
[----:B------:R-:W-:-:S05]  /*525b0*/  HADD2.F32 R30, -RZ, R30.H0_H0 ;  /* 0x2000001eff1e7230 */ /* 0x000fca0000004100 */
[----:B------:R-:W-:-:S04]  /*525c0*/  FMUL R30, R30, UR12 ;  /* 0x0000000c1e1e7c20 */ /* 0x000fc80008400000 */
[----:B---3--:R-:W-:Y:S02]  /*525d0*/  FFMA R30, R145, UR61, R30 ;  /* 0x0000003d911e7c23 */ /* 0x008fe4000800001e */
[----:B------:R-:W2:Y:S04]  /*525e0*/  LDL.LU R145, [R1+0x9d4] ;  /* 0x0009d40001917983 */ /* 0x000ea80000300800 */
[----:B------:R-:W3:Y:S01]  /*525f0*/  LDL.LU R150, [R1+0x9d8] ;  /* 0x0009d80001967983 */ /* 0x000ee20000300800 */
[----:B------:R-:W-:-:S05]  /*52600*/  F2FP.SATFINITE.E4M3.F32.PACK_AB_MERGE_C R30, RZ, R30, RZ ;  /* 0x0000001eff1e723e */ /* 0x000fca00048070ff */
[----:B------:R0:W-:Y:S02]  /*52610*/  @!P3 STG.E.U8 desc[UR8][R34.64+0xb8], R30 ;  /* 0x0000b81e2200b986 */ /* 0x0001e4000c101108 */
[----:B0-----:R-:W-:Y:S01]  /*52620*/  PRMT R30, RZ, 0x7610, R30 ;  /* 0x00007610ff1e7816 */ /* 0x001fe2000000001e */
[----:B------:R-:W0:Y:S05]  /*52630*/  @!P2 LDC.64 R34, c[0x0][0x5c0] ;  /* 0x00017000ff22ab82 */ /* 0x000e2a0000000a00 */
[----:B------:R-:W4:Y:S01]  /*52640*/  @!P2 LDG.E.U8 R30, desc[UR8][R18.64+0xb9] ;  /* 0x0000b908121ea981 */ /* 0x000f22000c1e1100 */
[----:B0-----:R-:W-:-:S05]  /*52650*/  @!P2 IADD3 R34, P5, R131, R34, RZ ;  /* 0x000000228322a210 */ /* 0x001fca0007fbe0ff */
[----:B------:R-:W-:Y:S01]  /*52660*/  @!P2 IMAD.X R35, R132, 0x1, R35, P5 ;  /* 0x000000018423a824 */ /* 0x000fe200028e0623 */
[----:B------:R-:W-:-:S13]  /*52670*/  ISETP.LT.OR P5, PT, R26, 0xb1, !P0 ;  /* 0x000000b11a00780c */ /* 0x000fda00047a1670 */
[----:B------:R-:W0:Y:S01]  /*52680*/  @!P5 LDC.64 R36, c[0x0][0x5c0] ;  /* 0x00017000ff24db82 */ /* 0x000e220000000a00 */
        /* <DEDUP_REMOVED lines=17> */
[----:B------:R-:W2:Y:S02]  /*527a0*/  @!P5 LDG.E.U8 R30, desc[UR8][R20.64+0xb0] ;  /* 0x0000b008141ed981 */ /* 0x000ea4000c1e1100 */
[----:B--2---:R-:W-:-:S04]  /*527b0*/  LOP3.LUT R30, R30, 0xff, RZ, 0xc0, !PT ;  /* 0x000000ff1e1e7812 */ /* 0x004fc800078ec0ff */
[----:B------:R-:W-:-:S05]  /*527c0*/  F2FP.F16.E4M3.UNPACK_B R30, R30 ;  /* 0x0000001eff1e723e */ /* 0x000fca00020006ff */
[----:B------:R-:W-:-:S05]  /*527d0*/  HADD2.F32 R30, -RZ, R30.H0_H0 ;  /* 0x2000001eff1e7230 */ /* 0x000fca0000004100 */
[----:B------:R-:W-:-:S04]  /*527e0*/  FMUL R30, R30, UR12 ;  /* 0x0000000c1e1e7c20 */ /* 0x000fc80008400000 */
[----:B------:R-:W-:Y:S01]  /*527f0*/  FFMA R30, R145, UR61, R30 ;  /* 0x0000003d911e7c23 */ /* 0x000fe2000800001e */
[----:B------:R-:W-:Y:S01]  /*52800*/  LOP3.LUT P2, RZ, R31, 0x800000, RZ, 0xc0, !PT ;  /* 0x008000001fff7812 */ /* 0x000fe2000784c0ff */
[----:B------:R-:W2:Y:S04]  /*52810*/  LDL.LU R145, [R1+0x9e0] ;  /* 0x0009e00001917983 */ /* 0x000ea80000300800 */
[----:B------:R-:W2:Y:S01]  /*52820*/  LDL.LU.64 R148, [R1+0x148] ;  /* 0x0001480001947983 */ /* 0x000ea20000300a00 */
        /* <DEDUP_REMOVED lines=11> */
[----:B------:R-:W3:Y:S02]  /*528e0*/  @!P5 LDG.E.U8 R30, desc[UR8][R20.64+0xb1] ;  /* 0x0000b108141ed981 */ /* 0x000ee4000c1e1100 */
        /* <DEDUP_REMOVED lines=15> */
[----:B------:R-:W-:Y:S01]  /*529e0*/  ISETP.LT.OR P5, PT, R26, 0xb9, !P0 ;  /* 0x000000b91a00780c */ /* 0x000fe200047a1670 */
[----:B------:R-:W4:Y:S03]  /*529f0*/  LDL.LU R151, [R1+0x9e8] ;  /* 0x0009e80001977983 */ /* 0x000f260000300800 */
[----:B------:R-:W-:-:S05]  /*52a00*/  F2FP.SATFINITE.E4M3.F32.PACK_AB_MERGE_C R30, RZ, R30, RZ ;  /* 0x0000001eff1e723e */ /* 0x000fca00048070ff */
[----:B------:R0:W-:Y:S04]  /*52a10*/  @!P3 STG.E.U8 desc[UR8][R64.64+0xb0], R30 ;  /* 0x0000b01e4000b986 */ /* 0x0001e8000c101108 */
[----:B------:R-:W1:Y:S01]  /*52a20*/  @!P5 LDC.64 R36, c[0x0][0x5c0] ;  /* 0x00017000ff24db82 */ /* 0x000e620000000a00 */
[----:B0-----:R-:W-:-:S06]  /*52a30*/  PRMT R30, RZ, 0x7610, R30 ;  /* 0x00007610ff1e7816 */ /* 0x001fcc000000001e */
[----:B------:R-:W2:Y:S01]  /*52a40*/  @!P2 LDG.E.U8 R30, desc[UR8][R22.64+0xb1] ;  /* 0x0000b108161ea981 */ /* 0x000ea2000c1e1100 */
[----:B------:R-:W-:Y:S02]  /*52a50*/  @!P5 IMAD.MOV.U32 R34, RZ, RZ, R8 ;  /* 0x000000ffff22d224 */ /* 0x000fe400078e0008 */
[----:B------:R-:W-:Y:S02]  /*52a60*/  @!P5 IMAD.MOV.U32 R35, RZ, RZ, R27 ;  /* 0x000000ffff23d224 */ /* 0x000fe400078e001b */
[----:B------:R-:W-:-:S03]  /*52a70*/  @!P5 IMAD.WIDE.U32 R34, R6, 0x180, R34 ;  /* 0x000001800622d825 */ /* 0x000fc600078e0022 */
[----:B-1----:R-:W-:Y:S02]  /*52a80*/  @!P5 IADD3 R34, P6, R34, R36, RZ ;  /* 0x000000242222d210 */ /* 0x002fe40007fde0ff */
        /* <DEDUP_REMOVED lines=9> */
[----:B------:R0:W-:Y:S02]  /*52b20*/  @!P2 STG.E.U8 desc[UR8][R148.64+0xb1], R30 ;  /* 0x0000b11e9400a986 */ /* 0x0001e4000c101108 */
[----:B0-----:R-:W-:-:S05]  /*52b30*/  @!P5 IMAD R30, R7, 0x180, RZ ;  /* 0x00000180071ed824 */ /* 0x001fca00078e02ff */
[--C-:B------:R-:W-:Y:S02]  /*52b40*/  @!P5 IADD3.X R35, R37, R35, R30.reuse, P6, !PT ;  /* 0x000000232523d210 */ /* 0x100fe400037fe41e */
[----:B------:R-:W-:-:S06]  /*52b50*/  PRMT R30, RZ, 0x7610, R30 ;  /* 0x00007610ff1e7816 */ /* 0x000fcc000000001e */
[----:B------:R-:W3:Y:S02]  /*52b60*/  @!P5 LDG.E.U8 R30, desc[UR8][R20.64+0xb8] ;  /* 0x0000b808141ed981 */ /* 0x000ee4000c1e1100 */
        /* <DEDUP_REMOVED lines=19> */
[----:B------:R-:W4:Y:S02]  /*52ca0*/  @!P5 LDG.E.U8 R30, desc[UR8][R20.64+0xb9] ;  /* 0x0000b908141ed981 */ /* 0x000f24000c1e1100 */
        /* <DEDUP_REMOVED lines=21> */
[----:B------:R-:W3:Y:S02]  /*52e00*/  @!P2 LDG.E.U8 R30, desc[UR8][R22.64+0xb9] ;  /* 0x0000b908161ea981 */ /* 0x000ee4000c1e1100 */
[----:B---3--:R-:W-:-:S04]  /*52e10*/  LOP3.LUT R30, R30, 0xff, RZ, 0xc0, !PT ;  /* 0x000000ff1e1e7812 */ /* 0x008fc800078ec0ff */
[----:B------:R-:W-:-:S05]  /*52e20*/  F2FP.F16.E4M3.UNPACK_B R30, R30 ;  /* 0x0000001eff1e723e */ /* 0x000fca00020006ff */
[----:B------:R-:W-:-:S05]  /*52e30*/  HADD2.F32 R30, -RZ, R30.H0_H0 ;  /* 0x2000001eff1e7230 */ /* 0x000fca0000004100 */
[----:B------:R-:W-:-:S04]  /*52e40*/  FMUL R30, R30, UR12 ;  /* 0x0000000c1e1e7c20 */ /* 0x000fc80008400000 */
[----:B------:R-:W-:Y:S01]  /*52e50*/  FFMA R30, R150, UR61, R30 ;  /* 0x0000003d961e7c23 */ /* 0x000fe2000800001e */
[----:B-1----:R-:W-:Y:S02]  /*52e60*/  @!P5 IADD3 R34, P6, R8, R34, RZ ;  /* 0x000000220822d210 */ /* 0x002fe40007fde0ff */
[----:B------:R-:W-:Y:S01]  /*52e70*/  LOP3.LUT P3, RZ, R32, 0x8000000, RZ, 0xc0, !PT ;  /* 0x0800000020ff7812 */ /* 0x000fe2000786c0ff */
[----:B------:R-:W3:Y:S01]  /*52e80*/  LDL.LU R150, [R1+0x9fc] ;  /* 0x0009fc0001967983 */ /* 0x000ee20000300800 */
[----:B------:R-:W-:-:S05]  /*52e90*/  F2FP.SATFINITE.E4M3.F32.PACK_AB_MERGE_C R30, RZ, R30, RZ ;  /* 0x0000001eff1e723e */ /* 0x000fca00048070ff */
[----:B------:R0:W-:Y:S02]  /*52ea0*/  @!P2 STG.E.U8 desc[UR8][R148.64+0xb9], R30 ;  /* 0x0000b91e9400a986 */ /* 0x0001e4000c101108 */
[----:B0-----:R-:W-:-:S06]  /*52eb0*/  PRMT R30, RZ, 0x7610, R30 ;  /* 0x00007610ff1e7816 */ /* 0x001fcc000000001e */
[----:B------:R-:W4:Y:S01]  /*52ec0*/  @!P5 LDG.E.U8 R30, desc[UR8][R24.64+0xc0] ;  /* 0x0000c008181ed981 */ /* 0x000f22000c1e1100 */
        /* <DEDUP_REMOVED lines=37> */
[----:B---3--:R-:W-:-:S04]  /*53120*/  LOP3.LUT R30, R30, 0xff, RZ, 0xc0, !PT ;  /* 0x000000ff1e1e7812 */ /* 0x008fc800078ec0ff */
[----:B------:R-:W-:-:S05]  /*53130*/  F2FP.F16.E4M3.UNPACK_B R30, R30 ;  /* 0x0000001eff1e723e */ /* 0x000fca00020006ff */
[----:B------:R-:W-:-:S05]  /*53140*/  HADD2.F32 R30, -RZ, R30.H0_H0 ;  /* 0x2000001eff1e7230 */ /* 0x000fca0000004100 */
[----:B------:R-:W-:-:S04]  /*53150*/  FMUL R30, R30, UR12 ;  /* 0x0000000c1e1e7c20 */ /* 0x000fc80008400000 */
[----:B----4-:R-:W-:Y:S01]  /*53160*/  FFMA R30, R151, UR61, R30 ;  /* 0x0000003d971e7c23 */ /* 0x010fe2000800001e */
[----:B0-----:R-:W-:Y:S01]  /*53170*/  @!P5 IADD3 R34, P6, R8, R34, RZ ;  /* 0x000000220822d210 */ /* 0x001fe20007fde0ff */
[----:B------:R-:W3:Y:S01]  /*53180*/  LDL.LU R151, [R1+0xa08] ;  /* 0x000a080001977983 */ /* 0x000ee20000300800 */
[----:B------:R-:W-:-:S03]  /*53190*/  LOP3.LUT P4, RZ, R32, 0x200000, RZ, 0xc0, !PT ;  /* 0x0020000020ff7812 */ /* 0x000fc6000788c0ff */
[----:B------:R-:W4:Y:S01]  /*531a0*/  LDL.LU R150, [R1+0xa0c] ;  /* 0x000a0c0001967983 */ /* 0x000f220000300800 */
[----:B------:R-:W-:-:S05]  /*531b0*/  F2FP.SATFINITE.E4M3.F32.PACK_AB_MERGE_C R30, RZ, R30, RZ ;  /* 0x0000001eff1e723e */ /* 0x000fca00048070ff */
[----:B------:R0:W-:Y:S02]  /*531c0*/  @!P2 STG.E.U8 desc[UR8][R230.64+0xc1], R30 ;  /* 0x0000c11ee600a986 */ /* 0x0001e4000c101108 */
[----:B0-----:R-:W-:-:S06]  /*531d0*/  PRMT R30, RZ, 0x7610, R30 ;  /* 0x00007610ff1e7816 */ /* 0x001fcc000000001e */
[----:B------:R-:W2:Y:S01]  /*531e0*/  @!P5 LDG.E.U8 R30, desc[UR8][R24.64+0xc8] ;  /* 0x0000c808181ed981 */ /* 0x000ea2000c1e1100 */
        /* <DEDUP_REMOVED lines=31> */
[C---:B------:R-:W-:Y:S02]  /*533e0*/  LOP3.LUT P5, RZ, R32.reuse, 0x10000, RZ, 0xc0, !PT ;  /* 0x0001000020ff7812 */ /* 0x040fe400078ac0ff */
        /* <DEDUP_REMOVED lines=38> */
[----:B-1----:R-:W-:-:S03]  /*53650*/  @!P3 IADD3 R34, P5, R178, R34, RZ ;  /* 0x00000022b222b210 */ /* 0x002fc60007fbe0ff */
[----:B------:R-:W3:Y:S02]  /*53660*/  LDL.LU R178, [R1+0xc08] ;  /* 0x000c080001b27983 */ /* 0x000ee40000300800 */
[----:B------:R-:W-:Y:S02]  /*53670*/  @!P3 IMAD.X R35, R179, 0x1, R35, P5 ;  /* 0x00000001b323b824 */ /* 0x000fe400028e0623 */
[----:B------:R-:W3:Y:S04]  /*53680*/  LDL.LU R179, [R1+0xc04] ;  /* 0x000c040001b37983 */ /* 0x000ee80000300800 */
[----:B------:R-:W3:Y:S01]  /*53690*/  LDL.LU R150, [R1+0xa24] ;  /* 0x000a240001967983 */ /* 0x000ee20000300800 */
        /* <DEDUP_REMOVED lines=8> */
[----:B0-----:R-:W-:Y:S01]  /*53720*/  PRMT R30, RZ, 0x7610, R30 ;  /* 0x00007610ff1e7816 */ /* 0x001fe2000000001e */
[----:B------:R-:W0:Y:S05]  /*53730*/  @!P2 LDC.64 R34, c[0x0][0x5c0] ;  /* 0x00017000ff22ab82 */ /* 0x000e2a0000000a00 */
[----:B------:R-:W4:Y:S01]  /*53740*/  @!P2 LDG.E.U8 R30, desc[UR8][R14.64+0xc1] ;  /* 0x0000c1080e1ea981 */ /* 0x000f22000c1e1100 */
[----:B0-----:R-:W-:-:S03]  /*53750*/  @!P2 IADD3 R34, P5, R188, R34, RZ ;  /* 0x00000022bc22a210 */ /* 0x001fc60007fbe0ff */
[----:B------:R-:W2:Y:S02]  /*53760*/  LDL.LU R188, [R1+0xc00] ;  /* 0x000c000001bc7983 */ /* 0x000ea40000300800 */
[----:B------:R-:W-:Y:S01]  /*53770*/  @!P2 IMAD.X R35, R189, 0x1, R35, P5 ;  /* 0x00000001bd23a824 */ /* 0x000fe200028e0623 */
[----:B------:R-:W-:Y:S01]  /*53780*/  LOP3.LUT P5, RZ, R32, 0x4000, RZ, 0xc0, !PT ;  /* 0x0000400020ff7812 */ /* 0x000fe200078ac0ff */
[----:B------:R-:W2:Y:S01]  /*53790*/  LDL.LU R189, [R1+0xbfc] ;  /* 0x000bfc0001bd7983 */ /* 0x000ea20000300800 */
[----:B----4-:R-:W-:-:S04]  /*537a0*/  LOP3.LUT R30, R30, 0xff, RZ, 0xc0, !PT ;  /* 0x000000ff1e1e7812 */ /* 0x010fc800078ec0ff */
[----:B------:R-:W-:-:S05]  /*537b0*/  F2FP.F16.E4M3.UNPACK_B R30, R30 ;  /* 0x0000001eff1e723e */ /* 0x000fca00020006ff */
[----:B------:R-:W-:-:S05]  /*537c0*/  HADD2.F32 R30, -RZ, R30.H0_H0 ;  /* 0x2000001eff1e7230 */ /* 0x000fca0000004100 */
[----:B------:R-:W-:-:S04]  /*537d0*/  FMUL R30, R30, UR12 ;  /* 0x0000000c1e1e7c20 */ /* 0x000fc80008400000 */
[----:B---3--:R-:W-:Y:S01]  /*537e0*/  FFMA R30, R151, UR61, R30 ;  /* 0x0000003d971e7c23 */ /* 0x008fe2000800001e */
        /* <DEDUP_REMOVED lines=13> */
[----:B------:R-:W-:Y:S02]  /*538c0*/  LOP3.LUT P2, RZ, R0, 0x10000000, RZ, 0xc0, !PT ;  /* 0x1000000000ff7812 */ /* 0x000fe4000784c0ff */
[----:B------:R-:W-:Y:S01]  /*538d0*/  PRMT R36, RZ, 0x7610, R36 ;  /* 0x00007610ff247816 */ /* 0x000fe20000000024 */
[----:B------:R-:W4:Y:S01]  /*538e0*/  LDL.LU R150, [R1+0xa30] ;  /* 0x000a300001967983 */ /* 0x000f220000300800 */
[----:B------:R-:W-:-:S05]  /*538f0*/  F2FP.SATFINITE.E4M3.F32.PACK_AB_MERGE_C R30, RZ, R30, RZ ;  /* 0x0000001eff1e723e */ /* 0x000fca00048070ff */
[----:B--2---:R1:W-:Y:S02]  /*53900*/  @!P5 STG.E.U8 desc[UR8][R188.64+0xc8], R30 ;  /* 0x0000c81ebc00d986 */ /* 0x0043e4000c101108 */
[----:B-1----:R-:W-:-:S06]  /*53910*/  PRMT R30, RZ, 0x7610, R30 ;  /* 0x00007610ff1e7816 */ /* 0x002fcc000000001e */
        /* <DEDUP_REMOVED lines=10> */
[----:B0-----:R-:W-:-:S03]  /*539c0*/  @!P3 IADD3 R34, P5, R158, R34, RZ ;  /* 0x000000229e22b210 */ /* 0x001fc60007fbe0ff */
[----:B------:R-:W4:Y:S02]  /*539d0*/  LDL.LU R158, [R1+0xbf8] ;  /* 0x000bf800019e7983 */ /* 0x000f240000300800 */
[----:B------:R-:W-:Y:S02]  /*539e0*/  @!P3 IMAD.X R35, R159, 0x1, R35, P5 ;  /* 0x000000019f23b824 */ /* 0x000fe400028e0623 */
        /* <DEDUP_REMOVED lines=9> */
[----:B------:R0:W-:Y:S04]  /*53a80*/  @!P3 STG.E.U8 desc[UR8][R34.64+0xc8], R30 ;  /* 0x0000c81e2200b986 */ /* 0x0001e8000c101108 */
[----:B------:R-:W3:Y:S01]  /*53a90*/  @!P2 LDG.E.U8 R36, desc[UR8][R14.64+0xc9] ;  /* 0x0000c9080e24a981 */ /* 0x000ee2000c1e1100 */
[----:B0-----:R-:W0:Y:S01]  /*53aa0*/  @!P2 LDC.64 R34, c[0x0][0x5c0] ;  /* 0x00017000ff22ab82 */ /* 0x001e220000000a00 */
[----:B------:R-:W-:Y:S02]  /*53ab0*/  PRMT R30, RZ, 0x7610, R30 ;  /* 0x00007610ff1e7816 */ /* 0x000fe4000000001e */
[----:B0-----:R-:W-:Y:S02]  /*53ac0*/  @!P2 IADD3 R34, P5, R164, R34, RZ ;  /* 0x00000022a422a210 */ /* 0x001fe40007fbe0ff */
[----:B------:R-:W2:Y:S03]  /*53ad0*/  LDL.LU R164, [R1+0xbf0] ;  /* 0x000bf00001a47983 */ /* 0x000ea60000300800 */
[----:B------:R-:W-:Y:S01]  /*53ae0*/  @!P2 IMAD.X R35, R165, 0x1, R35, P5 ;  /* 0x00000001a523a824 */ /* 0x000fe200028e0623 */
[----:B------:R-:W-:Y:S01]  /*53af0*/  LOP3.LUT P5, RZ, R32, 0x1000, RZ, 0xc0, !PT ;  /* 0x0000100020ff7812 */ /* 0x000fe200078ac0ff */
        /* <DEDUP_REMOVED lines=10> */
[----:B------:R0:W-:Y:S04]  /*53ba0*/  @!P2 STG.E.U8 desc[UR8][R34.64+0xc9], R37 ;  /* 0x0000c9252200a986 */ /* 0x0001e8000c101108 */
[----:B------:R-:W4:Y:S02]  /*53bb0*/  @!P5 LDG.E.U8 R30, desc[UR8][R16.64+0xc0] ;  /* 0x0000c008101ed981 */ /* 0x000f24000c1e1100 */
[----:B0-----:R-:W0:Y:S01]  /*53bc0*/  @!P3 LDC.64 R34, c[0x0][0x5c0] ;  /* 0x00017000ff22bb82 */ /* 0x001e220000000a00 */
[----:B----4-:R-:W-:-:S04]  /*53bd0*/  LOP3.LUT R30, R30, 0xff, RZ, 0xc0, !PT ;  /* 0x000000ff1e1e7812 */ /* 0x010fc800078ec0ff */
[----:B------:R-:W-:-:S05]  /*53be0*/  F2FP.F16.E4M3.UNPACK_B R30, R30 ;  /* 0x0000001eff1e723e */ /* 0x000fca00020006ff */
[----:B------:R-:W-:-:S05]  /*53bf0*/  HADD2.F32 R30, -RZ, R30.H0_H0 ;  /* 0x2000001eff1e7230 */ /* 0x000fca0000004100 */
[----:B------:R-:W-:-:S04]  /*53c00*/  FMUL R30, R30, UR12 ;  /* 0x0000000c1e1e7c20 */ /* 0x000fc80008400000 */
[----:B------:R-:W-:Y:S01]  /*53c10*/  FFMA R30, R145, UR61, R30 ;  /* 0x0000003d911e7c23 */ /* 0x000fe2000800001e */
[----:B------:R-:W-:Y:S01]  /*53c20*/  LOP3.LUT P2, RZ, R0, 0x1000000, RZ, 0xc0, !PT ;  /* 0x0100000000ff7812 */ /* 0x000fe2000784c0ff */
[----:B------:R-:W4:Y:S03]  /*53c30*/  LDL.LU R145, [R1+0xa40] ;  /* 0x000a400001917983 */ /* 0x000f260000300800 */
[----:B------:R-:W-:Y:S02]  /*53c40*/  F2FP.SATFINITE.E4M3.F32.PACK_AB_MERGE_C R39, RZ, R30, RZ ;  /* 0x0000001eff27723e */ /* 0x000fe400048070ff */
[----:B------:R-:W-:-:S03]  /*53c50*/  PRMT R30, RZ, 0x7610, R30 ;  /* 0x00007610ff1e7816 */ /* 0x000fc6000000001e */
[----:B--2---:R-:W-:Y:S04]  /*53c60*/  @!P5 STG.E.U8 desc[UR8][R164.64+0xc0], R39 ;  /* 0x0000c027a400d986 */ /* 0x004fe8000c101108 */
[----:B------:R-:W2:Y:S02]  /*53c70*/  @!P6 LDG.E.U8 R30, desc[UR8][R16.64+0xc1] ;  /* 0x0000c108101ee981 */ /* 0x000ea4000c1e1100 */
[----:B--2---:R-:W-:-:S04]  /*53c80*/  LOP3.LUT R30, R30, 0xff, RZ, 0xc0, !PT ;  /* 0x000000ff1e1e7812 */ /* 0x004fc800078ec0ff */
[----:B------:R-:W-:-:S05]  /*53c90*/  F2FP.F16.E4M3.UNPACK_B R30, R30 ;  /* 0x0000001eff1e723e */ /* 0x000fca00020006ff */
[----:B------:R-:W-:-:S05]  /*53ca0*/  HADD2.F32 R30, -RZ, R30.H0_H0 ;  /* 0x2000001eff1e7230 */ /* 0x000fca0000004100 */
[----:B------:R-:W-:-:S04]  /*53cb0*/  FMUL R30, R30, UR12 ;  /* 0x0000000c1e1e7c20 */ /* 0x000fc80008400000 */
[----:B------:R-:W-:-:S05]  /*53cc0*/  FFMA R30, R151, UR61, R30 ;  /* 0x0000003d971e7c23 */ /* 0x000fca000800001e */
[----:B------:R-:W-:Y:S02]  /*53cd0*/  F2FP.SATFINITE.E4M3.F32.PACK_AB_MERGE_C R37, RZ, R30, RZ ;  /* 0x0000001eff25723e */ /* 0x000fe400048070ff */
[----:B------:R-:W-:-:S03]  /*53ce0*/  PRMT R30, RZ, 0x7610, R30 ;  /* 0x00007610ff1e7816 */ /* 0x000fc6000000001e */
[----:B------:R1:W-:Y:S04]  /*53cf0*/  @!P6 STG.E.U8 desc[UR8][R158.64+0xc1], R37 ;  /* 0x0000c1259e00e986 */ /* 0x0003e8000c101108 */
        /* <DEDUP_REMOVED lines=12> */
[----:B-1----:R-:W-:Y:S02]  /*53dc0*/  F2FP.SATFINITE.E4M3.F32.PACK_AB_MERGE_C R37, RZ, R30, RZ ;  /* 0x0000001eff25723e */ /* 0x002fe400048070ff */
[----:B------:R-:W-:-:S03]  /*53dd0*/  PRMT R30, RZ, 0x7610, R30 ;  /* 0x00007610ff1e7816 */ /* 0x000fc6000000001e */
[----:B------:R0:W-:Y:S04]  /*53de0*/  @!P3 STG.E.U8 desc[UR8][R34.64+0xc0], R37 ;  /* 0x0000c0252200b986 */ /* 0x0001e8000c101108 */
[----:B------:R-:W3:Y:S01]  /*53df0*/  @!P2 LDG.E.U8 R30, desc[UR8][R18.64+0xc1] ;  /* 0x0000c108121ea981 */ /* 0x000ee2000c1e1100 */
[----:B0-----:R-:W0:Y:S02]  /*53e00*/  @!P2 LDC.64 R34, c[0x0][0x5c0] ;  /* 0x00017000ff22ab82 */ /* 0x001e240000000a00 */
        /* <DEDUP_REMOVED lines=13> */
[----:B------:R-:W-:Y:S02]  /*53ee0*/  F2FP.SATFINITE.E4M3.F32.PACK_AB_MERGE_C R37, RZ, R30, RZ ;  /* 0x0000001eff25723e */ /* 0x000fe400048070ff */
[----:B------:R-:W-:-:S03]  /*53ef0*/  PRMT R30, RZ, 0x7610, R30 ;  /* 0x00007610ff1e7816 */ /* 0x000fc6000000001e */
        /* <DEDUP_REMOVED lines=23> */
[----:B0-----:R-:W-:-:S05]  /*54070*/  @!P3 IADD3 R34, P5, R137, R34, RZ ;  /* 0x000000228922b210 */ /* 0x001fca0007fbe0ff */
[----:B------:R-:W-:Y:S01]  /*54080*/  @!P3 IMAD.X R35, R139, 0x1, R35, P5 ;  /* 0x000000018b23b824 */ /* 0x000fe200028e0623 */
[----:B--2---:R-:W-:-:S04]  /*54090*/  LOP3.LUT R30, R30, 0xff, RZ, 0xc0, !PT ;  /* 0x000000ff1e1e7812 */ /* 0x004fc800078ec0ff */
[----:B------:R-:W-:-:S05]  /*540a0*/  F2FP.F16.E4M3.UNPACK_B R30, R30 ;  /* 0x0000001eff1e723e */ /* 0x000fca00020006ff */
[----:B------:R-:W-:-:S05]  /*540b0*/  HADD2.F32 R30, -RZ, R30.H0_H0 ;  /* 0x2000001eff1e7230 */ /* 0x000fca0000004100 */
[----:B------:R-:W-:-:S04]  /*540c0*/  FMUL R30, R30, UR12 ;  /* 0x0000000c1e1e7c20 */ /* 0x000fc80008400000 */
[----:B---3--:R-:W-:Y:S02]  /*540d0*/  FFMA R30, R145, UR61, R30 ;  /* 0x0000003d911e7c23 */ /* 0x008fe4000800001e */
[----:B------:R-:W2:Y:S04]  /*540e0*/  LDL.LU R145, [R1+0xa54] ;  /* 0x000a540001917983 */ /* 0x000ea80000300800 */
[----:B------:R-:W3:Y:S01]  /*540f0*/  LDL.LU R150, [R1+0xa58] ;  /* 0x000a580001967983 */ /* 0x000ee20000300800 */
[----:B-1----:R-:W-:Y:S02]  /*54100*/  F2FP.SATFINITE.E4M3.F32.PACK_AB_MERGE_C R37, RZ, R30, RZ ;  /* 0x0000001eff25723e */ /* 0x002fe400048070ff */
[----:B------:R-:W-:-:S03]  /*54110*/  PRMT R30, RZ, 0x7610, R30 ;  /* 0x00007610ff1e7816 */ /* 0x000fc6000000001e */
[----:B------:R0:W-:Y:S04]  /*54120*/  @!P3 STG.E.U8 desc[UR8][R34.64+0xc8], R37 ;  /* 0x0000c8252200b986 */ /* 0x0001e8000c101108 */
[----:B------:R-:W4:Y:S01]  /*54130*/  @!P2 LDG.E.U8 R30, desc[UR8][R18.64+0xc9] ;  /* 0x0000c908121ea981 */ /* 0x000f22000c1e1100 */
[----:B0-----:R-:W0:Y:S02]  /*54140*/  @!P2 LDC.64 R34, c[0x0][0x5c0] ;  /* 0x00017000ff22ab82 */ /* 0x001e240000000a00 */
[----:B0-----:R-:W-:-:S05]  /*54150*/  @!P2 IADD3 R34, P5, R133, R34, RZ ;  /* 0x000000228522a210 */ /* 0x001fca0007fbe0ff */
[----:B------:R-:W-:Y:S01]  /*54160*/  @!P2 IMAD.X R35, R136, 0x1, R35, P5 ;  /* 0x000000018823a824 */ /* 0x000fe200028e0623 */
        /* <DEDUP_REMOVED lines=14> */
[----:B0-----:R-:W0:Y:S01]  /*54250*/  @!P5 LDC.64 R34, c[0x0][0x5c0] ;  /* 0x00017000ff22db82 */ /* 0x001e220000000a00 */
        /* <DEDUP_REMOVED lines=31> */
[----:B------:R-:W-:Y:S02]  /*54450*/  F2FP.SATFINITE.E4M3.F32.PACK_AB_MERGE_C R37, RZ, R30, RZ ;  /* 0x0000001eff25723e */ /* 0x000fe400048070ff */
[----:B------:R-:W-:-:S03]  /*54460*/  PRMT R30, RZ, 0x7610, R30 ;  /* 0x00007610ff1e7816 */ /* 0x000fc6000000001e */
[----:B------:R0:W-:Y:S04]  /*54470*/  @!P5 STG.E.U8 desc[UR8][R34.64+0xc1], R37 ;  /* 0x0000c1252200d986 */ /* 0x0001e8000c101108 */
        /* <DEDUP_REMOVED lines=8> */
[----:B------:R-:W-:Y:S02]  /*54500*/  F2FP.SATFINITE.E4M3.F32.PACK_AB_MERGE_C R36, RZ, R30, RZ ;  /* 0x0000001eff24723e */ /* 0x000fe400048070ff */
[----:B------:R-:W-:-:S03]  /*54510*/  PRMT R30, RZ, 0x7610, R30 ;  /* 0x00007610ff1e7816 */ /* 0x000fc6000000001e */
[----:B------:R1:W-:Y:S04]  /*54520*/  @!P3 STG.E.U8 desc[UR8][R64.64+0xc0], R36 ;  /* 0x0000c0244000b986 */ /* 0x0003e8000c101108 */
[----:B------:R-:W2:Y:S01]  /*54530*/  @!P2 LDG.E.U8 R30, desc[UR8][R22.64+0xc1] ;  /* 0x0000c108161ea981 */ /* 0x000ea2000c1e1100 */
[----:B0-----:R-:W0:Y:S01]  /*54540*/  @!P5 LDC.64 R34, c[0x0][0x5c0] ;  /* 0x00017000ff22db82 */ /* 0x001e220000000a00 */
[----:B------:R-:W-:Y:S02]  /*54550*/  @!P5 IMAD.MOV.U32 R37, RZ, RZ, R27 ;  /* 0x000000ffff25d224 */ /* 0x000fe400078e001b */
[----:B-1----:R-:W-:-:S04]  /*54560*/  @!P5 IMAD.MOV.U32 R36, RZ, RZ, R8 ;  /* 0x000000ffff24d224 */ /* 0x002fc800078e0008 */
[----:B------:R-:W-:-:S03]  /*54570*/  @!P5 IMAD.WIDE.U32 R36, R6, 0x180, R36 ;  /* 0x000001800624d825 */ /* 0x000fc600078e0024 */
[----:B0-----:R-:W-:Y:S02]  /*54580*/  @!P5 IADD3 R34, P6, R36, R34, RZ ;  /* 0x000000222422d210 */ /* 0x001fe40007fde0ff */
        /* <DEDUP_REMOVED lines=8> */
[----:B------:R-:W-:Y:S01]  /*54610*/  F2FP.SATFINITE.E4M3.F32.PACK_AB_MERGE_C R39, RZ, R30, RZ ;  /* 0x0000001eff27723e */ /* 0x000fe200048070ff */
[----:B------:R-:W-:-:S05]  /*54620*/  @!P5 IMAD R30, R7, 0x180, RZ ;  /* 0x00000180071ed824 */ /* 0x000fca00078e02ff */
[--C-:B------:R-:W-:Y:S02]  /*54630*/  @!P5 IADD3.X R35, R35, R37, R30.reuse, P6, !PT ;  /* 0x000000252323d210 */ /* 0x100fe400037fe41e */
[----:B------:R-:W-:Y:S01]  /*54640*/  PRMT R30, RZ, 0x7610, R30 ;  /* 0x00007610ff1e7816 */ /* 0x000fe2000000001e */
[----:B------:R0:W-:Y:S05]  /*54650*/  @!P2 STG.E.U8 desc[UR8][R148.64+0xc1], R39 ;  /* 0x0000c1279400a986 */ /* 0x0001ea000c101108 */
        /* <DEDUP_REMOVED lines=8> */
[----:B0-----:R-:W3:Y:S01]  /*546e0*/  LDL.LU.64 R148, [R1+0x120] ;  /* 0x0001200001947983 */ /* 0x001ee20000300a00 */
        /* <DEDUP_REMOVED lines=18> */
[----:B------:R-:W-:Y:S02]  /*54810*/  F2FP.SATFINITE.E4M3.F32.PACK_AB_MERGE_C R37, RZ, R30, RZ ;  /* 0x0000001eff25723e */ /* 0x000fe400048070ff */
[----:B------:R-:W-:-:S03]  /*54820*/  PRMT R30, RZ, 0x7610, R30 ;  /* 0x00007610ff1e7816 */ /* 0x000fc6000000001e */
[----:B------:R0:W-:Y:S04]  /*54830*/  @!P5 STG.E.U8 desc[UR8][R34.64+0xc9], R37 ;  /* 0x0000c9252200d986 */ /* 0x0001e8000c101108 */
        /* <DEDUP_REMOVED lines=8> */
[----:B------:R-:W-:Y:S02]  /*548c0*/  F2FP.SATFINITE.E4M3.F32.PACK_AB_MERGE_C R36, RZ, R30, RZ ;  /* 0x0000001eff24723e */ /* 0x000fe400048070ff */
[----:B------:R-:W-:-:S03]  /*548d0*/  PRMT R30, RZ, 0x7610, R30 ;  /* 0x00007610ff1e7816 */ /* 0x000fc6000000001e */
[----:B------:R-:W-:Y:S04]  /*548e0*/  @!P3 STG.E.U8 desc[UR8][R64.64+0xc8], R36 ;  /* 0x0000c8244000b986 */ /* 0x000fe8000c101108 */
[----:B------:R-:W3:Y:S01]  /*548f0*/  @!P2 LDG.E.U8 R30, desc[UR8][R22.64+0xc9] ;  /* 0x0000c908161ea981 */ /* 0x000ee2000c1e1100 */
[----:B0-----:R-:W0:Y:S01]  /*54900*/  @!P5 LDC.64 R34, c[0x0][0x5c0] ;  /* 0x00017000ff22db82 */ /* 0x001e220000000a00 */
[----:B---3--:R-:W-:-:S04]  /*54910*/  LOP3.LUT R30, R30, 0xff, RZ, 0xc0, !PT ;  /* 0x000000ff1e1e7812 */ /* 0x008fc800078ec0ff */
[----:B------:R-:W-:-:S05]  /*54920*/  F2FP.F16.E4M3.UNPACK_B R30, R30 ;  /* 0x0000001eff1e723e */ /* 0x000fca00020006ff */
[----:B------:R-:W-:-:S05]  /*54930*/  HADD2.F32 R30, -RZ, R30.H0_H0 ;  /* 0x2000001eff1e7230 */ /* 0x000fca0000004100 */
[----:B------:R-:W-:-:S04]  /*54940*/  FMUL R30, R30, UR12 ;  /* 0x0000000c1e1e7c20 */ /* 0x000fc80008400000 */
[----:B------:R-:W-:Y:S01]  /*54950*/  FFMA R30, R150, UR61, R30 ;  /* 0x0000003d961e7c23 */ /* 0x000fe2000800001e */
[----:B0-----:R-:W-:Y:S02]  /*54960*/  @!P5 IADD3 R34, P6, R8, R34, RZ ;  /* 0x000000220822d210 */ /* 0x001fe40007fde0ff */
[----:B------:R-:W-:Y:S01]  /*54970*/  LOP3.LUT P3, RZ, R32, 0x800, RZ, 0xc0, !PT ;  /* 0x0000080020ff7812 */ /* 0x000fe2000786c0ff */
[----:B------:R-:W3:Y:S01]  /*54980*/  LDL.LU R150, [R1+0xa7c] ;  /* 0x000a7c0001967983 */ /* 0x000ee20000300800 */
[----:B------:R-:W-:Y:S02]  /*54990*/  F2FP.SATFINITE.E4M3.F32.PACK_AB_MERGE_C R37, RZ, R30, RZ ;  /* 0x0000001eff25723e */ /* 0x000fe400048070ff */
[----:B------:R-:W-:-:S03]  /*549a0*/  PRMT R30, RZ, 0x7610, R30 ;  /* 0x00007610ff1e7816 */ /* 0x000fc6000000001e */
[----:B------:R0:W-:Y:S04]  /*549b0*/  @!P2 STG.E.U8 desc[UR8][R148.64+0xc9], R37 ;  /* 0x0000c9259400a986 */ /* 0x0001e8000c101108 */
        /* <DEDUP_REMOVED lines=9> */
[----:B0-----:R-:W-:-:S05]  /*54a50*/  F2FP.SATFINITE.E4M3.F32.PACK_AB_MERGE_C R37, RZ, R30, RZ ;  /* 0x0000001eff25723e */ /* 0x001fca00048070ff */
[----:B------:R0:W-:Y:S01]  /*54a60*/  @!P5 STG.E.U8 desc[UR8][R34.64+0xd0], R37 ;  /* 0x0000d0252200d986 */ /* 0x0001e2000c101108 */
[----:B------:R-:W-:Y:S02]  /*54a70*/  ISETP.LT.OR P5, PT, R26, 0xd2, !P1 ;  /* 0x000000d21a00780c */ /* 0x000fe40004fa1670 */
[----:B------:R-:W-:-:S11]  /*54a80*/  PRMT R30, RZ, 0x7610, R30 ;  /* 0x00007610ff1e7816 */ /* 0x000fd6000000001e */
        /* <DEDUP_REMOVED lines=10> */
[----:B------:R-:W-:Y:S02]  /*54b30*/  F2FP.SATFINITE.E4M3.F32.PACK_AB_MERGE_C R37, RZ, R30, RZ ;  /* 0x0000001eff25723e */ /* 0x000fe400048070ff */
[----:B------:R-:W-:-:S03]  /*54b40*/  PRMT R30, RZ, 0x7610, R30 ;  /* 0x00007610ff1e7816 */ /* 0x000fc6000000001e */
[----:B------:R0:W-:Y:S04]  /*54b50*/  @!P5 STG.E.U8 desc[UR8][R34.64+0xd1], R37 ;  /* 0x0000d1252200d986 */ /* 0x0001e8000c101108 */
[----:B------:R-:W3:Y:S02]  /*54b60*/  @!P3 LDG.E.U8 R30, desc[UR8][R10.64+0xd0] ;  /* 0x0000d0080a1eb981 */ /* 0x000ee4000c1e1100 */
[----:B---3--:R-:W-:-:S04]  /*54b70*/  LOP3.LUT R30, R30, 0xff, RZ, 0xc0, !PT ;  /* 0x000000ff1e1e7812 */ /* 0x008fc800078ec0ff */
[----:B------:R-:W-:-:S05]  /*54b80*/  F2FP.F16.E4M3.UNPACK_B R30, R30 ;  /* 0x0000001eff1e723e */ /* 0x000fca00020006ff */
[----:B------:R-:W-:-:S05]  /*54b90*/  HADD2.F32 R30, -RZ, R30.H0_H0 ;  /* 0x2000001eff1e7230 */ /* 0x000fca0000004100 */
[----:B------:R-:W-:-:S04]  /*54ba0*/  FMUL R30, R30, UR12 ;  /* 0x0000000c1e1e7c20 */ /* 0x000fc80008400000 */
[----:B------:R-:W-:-:S05]  /*54bb0*/  FFMA R30, R150, UR61, R30 ;  /* 0x0000003d961e7c23 */ /* 0x000fca000800001e */
[----:B------:R-:W-:Y:S02]  /*54bc0*/  F2FP.SATFINITE.E4M3.F32.PACK_AB_MERGE_C R39, RZ, R30, RZ ;  /* 0x0000001eff27723e */ /* 0x000fe400048070ff */
[----:B------:R-:W-:-:S03]  /*54bd0*/  PRMT R30, RZ, 0x7610, R30 ;  /* 0x00007610ff1e7816 */ /* 0x000fc6000000001e */
[----:B------:R-:W-:Y:S04]  /*54be0*/  @!P3 STG.E.U8 desc[UR8][R156.64+0xd0], R39 ;  /* 0x0000d0279c00b986 */ /* 0x000fe8000c101108 */
[----:B------:R-:W3:Y:S01]  /*54bf0*/  @!P2 LDG.E.U8 R30, desc[UR8][R10.64+0xd1] ;  /* 0x0000d1080a1ea981 */ /* 0x000ee2000c1e1100 */
[----:B------:R-:W-:-:S13]  /*54c00*/  ISETP.LT.OR P5, PT, R26, 0xd9, !P1 ;  /* 0x000000d91a00780c */ /* 0x000fda0004fa1670 */
[----:B0-----:R-:W0:Y:S01]  /*54c10*/  @!P5 LDC.64 R34, c[0x0][0x5c0] ;  /* 0x00017000ff22db82 */ /* 0x001e220000000a00 */
        /* <DEDUP_REMOVED lines=9> */
[----:B------:R-:W-:Y:S02]  /*54cb0*/  F2FP.SATFINITE.E4M3.F32.PACK_AB_MERGE_C R37, RZ, R30, RZ ;  /* 0x0000001eff25723e */ /* 0x000fe400048070ff */
[----:B------:R-:W-:-:S03]  /*54cc0*/  PRMT R30, RZ, 0x7610, R30 ;  /* 0x00007610ff1e7816 */ /* 0x000fc6000000001e */
[----:B------:R0:W-:Y:S04]  /*54cd0*/  @!P2 STG.E.U8 desc[UR8][R154.64+0xd1], R37 ;  /* 0x0000d1259a00a986 */ /* 0x0001e8000c101108 */
        /* <DEDUP_REMOVED lines=9> */
[----:B0-----:R-:W-:-:S05]  /*54d70*/  F2FP.SATFINITE.E4M3.F32.PACK_AB_MERGE_C R37, RZ, R30, RZ ;  /* 0x0000001eff25723e */ /* 0x001fca00048070ff */
[----:B------:R0:W-:Y:S01]  /*54d80*/  @!P5 STG.E.U8 desc[UR8][R34.64+0xd8], R37 ;  /* 0x0000d8252200d986 */ /* 0x0001e2000c101108 */
[----:B------:R-:W-:Y:S02]  /*54d90*/  ISETP.LT.OR P5, PT, R26, 0xda, !P1 ;  /* 0x000000da1a00780c */ /* 0x000fe40004fa1670 */
[----:B------:R-:W-:-:S11]  /*54da0*/  PRMT R30, RZ, 0x7610, R30 ;  /* 0x00007610ff1e7816 */ /* 0x000fd6000000001e */
        /* <DEDUP_REMOVED lines=24> */
[----:B------:R-:W-:Y:S04]  /*54f30*/  @!P3 STG.E.U8 desc[UR8][R140.64+0xd8], R39 ;  /* 0x0000d8278c00b986 */ /* 0x000fe8000c101108 */
        /* <DEDUP_REMOVED lines=8> */
[----:B0-----:R-:W-:Y:S02]  /*54fc0*/  F2FP.SATFINITE.E4M3.F32.PACK_AB_MERGE_C R35, RZ, R30, RZ ;  /* 0x0000001eff23723e */ /* 0x001fe400048070ff */
[----:B------:R-:W-:-:S03]  /*54fd0*/  PRMT R30, RZ, 0x7610, R30 ;  /* 0x00007610ff1e7816 */ /* 0x000fc6000000001e */
[----:B------:R0:W-:Y:S04]  /*54fe0*/  @!P2 STG.E.U8 desc[UR8][R122.64+0xd9], R35 ;  /* 0x0000d9237a00a986 */ /* 0x0001e8000c101108 */
[----:B------:R-:W3:Y:S01]  /*54ff0*/  @!P6 LDG.E.U8 R30, desc[UR8][R12.64+0xd0] ;  /* 0x0000d0080c1ee981 */ /* 0x000ee2000c1e1100 */
[----:B0-----:R-:W0:Y:S01]  /*55000*/  @!P3 LDC.64 R34, c[0x0][0x5c0] ;  /* 0x00017000ff22bb82 */ /* 0x001e220000000a00 */
[----:B---3--:R-:W-:-:S04]  /*55010*/  LOP3.LUT R30, R30, 0xff, RZ, 0xc0, !PT ;  /* 0x000000ff1e1e7812 */ /* 0x008fc800078ec0ff */
[----:B------:R-:W-:-:S05]  /*55020*/  F2FP.F16.E4M3.UNPACK_B R30, R30 ;  /* 0x0000001eff1e723e */ /* 0x000fca00020006ff */
[----:B------:R-:W-:-:S05]  /*55030*/  HADD2.F32 R30, -RZ, R30.H0_H0 ;  /* 0x2000001eff1e7230 */ /* 0x000fca0000004100 */
[----:B------:R-:W-:-:S04]  /*55040*/  FMUL R30, R30, UR12 ;  /* 0x0000000c1e1e7c20 */ /* 0x000fc80008400000 */
[----:B------:R-:W-:Y:S01]  /*55050*/  FFMA R30, R151, UR61, R30 ;  /* 0x0000003d971e7c23 */ /* 0x000fe2000800001e */
[----:B------:R-:W-:Y:S02]  /*55060*/  LOP3.LUT P2, RZ, R29, 0x100, RZ, 0xc0, !PT ;  /* 0x000001001dff7812 */ /* 0x000fe4000784c0ff */
[----:B0-----:R-:W-:Y:S01]  /*55070*/  @!P3 IADD3 R34, P5, R92, R34, RZ ;  /* 0x000000225c22b210 */ /* 0x001fe20007fbe0ff */
[----:B------:R-:W3:Y:S04]  /*55080*/  LDL.LU R151, [R1+0xaa0] ;  /* 0x000aa00001977983 */ /* 0x000ee80000300800 */
[----:B------:R-:W3:Y:S01]  /*55090*/  LDL.LU R92, [R1+0xbd8] ;  /* 0x000bd800015c7983 */ /* 0x000ee20000300800 */
        /* <DEDUP_REMOVED lines=11> */
[----:B------:R-:W-:Y:S04]  /*55150*/  @!P1 STG.E.U8 desc[UR8][R118.64+0xd1], R39 ;  /* 0x0000d12776009986 */ /* 0x000fe8000c101108 */
[----:B------:R-:W4:Y:S01]  /*55160*/  @!P3 LDG.E.U8 R30, desc[UR8][R14.64+0xd0] ;  /* 0x0000d0080e1eb981 */ /* 0x000f22000c1e1100 */
[----:B------:R-:W-:Y:S01]  /*55170*/  @!P3 IMAD.X R35, R93, 0x1, R35, P5 ;  /* 0x000000015d23b824 */ /* 0x000fe200028e0623 */
[----:B------:R-:W-:Y:S02]  /*55180*/  LOP3.LUT P6, RZ, R32, 0x4, RZ, 0xc0, !PT ;  /* 0x0000000420ff7812 */ /* 0x000fe400078cc0ff */
        /* <DEDUP_REMOVED lines=8> */
[----:B0-----:R-:W-:Y:S02]  /*55210*/  F2FP.SATFINITE.E4M3.F32.PACK_AB_MERGE_C R37, RZ, R30, RZ ;  /* 0x0000001eff25723e */ /* 0x001fe400048070ff */
[----:B------:R-:W-:-:S03]  /*55220*/  PRMT R30, RZ, 0x7610, R30 ;  /* 0x00007610ff1e7816 */ /* 0x000fc6000000001e */
[----:B------:R0:W-:Y:S04]  /*55230*/  @!P3 STG.E.U8 desc[UR8][R34.64+0xd0], R37 ;  /* 0x0000d0252200b986 */ /* 0x0001e8000c101108 */
[----:B------:R-:W4:Y:S01]  /*55240*/  @!P2 LDG.E.U8 R30, desc[UR8][R14.64+0xd1] ;  /* 0x0000d1080e1ea981 */ /* 0x000f22000c1e1100 */
[----:B0-----:R-:W0:Y:S02]  /*55250*/  @!P2 LDC.64 R34, c[0x0][0x5c0] ;  /* 0x00017000ff22ab82 */ /* 0x001e240000000a00 */
[----:B0-----:R-:W-:Y:S02]  /*55260*/  @!P2 IADD3 R34, P5, R116, R34, RZ ;  /* 0x000000227422a210 */ /* 0x001fe40007fbe0ff */
[----:B------:R-:W2:Y:S03]  /*55270*/  LDL.LU R116, [R1+0xbd0] ;  /* 0x000bd00001747983 */ /* 0x000ea60000300800 */
[----:B------:R-:W-:-:S02]  /*55280*/  @!P2 IMAD.X R35, R117, 0x1, R35, P5 ;  /* 0x000000017523a824 */ /* 0x000fc400028e0623 */
[----:B------:R-:W2:Y:S01]  /*55290*/  LDL.LU R117, [R1+0xbcc] ;  /* 0x000bcc0001757983 */ /* 0x000ea20000300800 */
[----:B----4-:R-:W-:-:S04]  /*552a0*/  LOP3.LUT R30, R30, 0xff, RZ, 0xc0, !PT ;  /* 0x000000ff1e1e7812 */ /* 0x010fc800078ec0ff */
[----:B------:R-:W-:-:S05]  /*552b0*/  F2FP.F16.E4M3.UNPACK_B R30, R30 ;  /* 0x0000001eff1e723e */ /* 0x000fca00020006ff */
[----:B------:R-:W-:-:S05]  /*552c0*/  HADD2.F32 R30, -RZ, R30.H0_H0 ;  /* 0x2000001eff1e7230 */ /* 0x000fca0000004100 */
[----:B------:R-:W-:-:S04]  /*552d0*/  FMUL R30, R30, UR12 ;  /* 0x0000000c1e1e7c20 */ /* 0x000fc80008400000 */
[----:B---3--:R-:W-:Y:S01]  /*552e0*/  FFMA R30, R151, UR61, R30 ;  /* 0x0000003d971e7c23 */ /* 0x008fe2000800001e */
[C---:B------:R-:W-:Y:S02]  /*552f0*/  LOP3.LUT P1, RZ, R29.reuse, 0x40000000, RZ, 0xc0, !PT ;  /* 0x400000001dff7812 */ /* 0x040fe4000782c0ff */
        /* <DEDUP_REMOVED lines=12> */
[----:B------:R-:W-:Y:S02]  /*553c0*/  LOP3.LUT P2, RZ, R29, 0x10, RZ, 0xc0, !PT ;  /* 0x000000101dff7812 */ /* 0x000fe4000784c0ff */
[----:B0-----:R-:W-:Y:S01]  /*553d0*/  @!P3 IADD3 R34, P5, R3, R34, RZ ;  /* 0x000000220322b210 */ /* 0x001fe20007fbe0ff */
[----:B------:R-:W4:Y:S04]  /*553e0*/  LDL.LU R150, [R1+0xab0] ;  /* 0x000ab00001967983 */ /* 0x000f280000300800 */
[----:B------:R-:W5:Y:S01]  /*553f0*/  LDL.LU R3, [R1+0xbc8] ;  /* 0x000bc80001037983 */ /* 0x000f620000300800 */
        /* <DEDUP_REMOVED lines=13> */
[----:B------:R-:W-:Y:S01]  /*554d0*/  @!P3 IMAD.X R35, R4, 0x1, R35, P5 ;  /* 0x000000010423b824 */ /* 0x000fe200028e0623 */
[----:B------:R-:W-:Y:S02]  /*554e0*/  LOP3.LUT P6, RZ, R29, 0x20000000, RZ, 0xc0, !PT ;  /* 0x200000001dff7812 */ /* 0x000fe400078cc0ff */
[----:B------:R-:W5:Y:S04]  /*554f0*/  LDL.LU R4, [R1+0xbc4] ;  /* 0x000bc40001047983 */ /* 0x000f680000300800 */
[----:B------:R-:W4:Y:S01]  /*55500*/  LDL.LU R145, [R1+0xab4] ;  /* 0x000ab40001917983 */ /* 0x000f220000300800 */
[----:B--2---:R-:W-:-:S04]  /*55510*/  LOP3.LUT R30, R30, 0xff, RZ, 0xc0, !PT ;  /* 0x000000ff1e1e7812 */ /* 0x004fc800078ec0ff */
[----:B------:R-:W-:-:S05]  /*55520*/  F2FP.F16.E4M3.UNPACK_B R30, R30 ;  /* 0x0000001eff1e723e */ /* 0x000fca00020006ff */
[----:B------:R-:W-:-:S05]  /*55530*/  HADD2.F32 R30, -RZ, R30.H0_H0 ;  /* 0x2000001eff1e7230 */ /* 0x000fca0000004100 */
[----:B------:R-:W-:-:S04]  /*55540*/  FMUL R30, R30, UR12 ;  /* 0x0000000c1e1e7c20 */ /* 0x000fc80008400000 */
[----:B---3--:R-:W-:Y:S01]  /*55550*/  FFMA R30, R151, UR61, R30 ;  /* 0x0000003d971e7c23 */ /* 0x008fe2000800001e */
[----:B------:R-:W-:Y:S01]  /*55560*/  LOP3.LUT P1, RZ, R29, 0x8000000, RZ, 0xc0, !PT ;  /* 0x080000001dff7812 */ /* 0x000fe2000782c0ff */
[----:B------:R-:W2:Y:S03]  /*55570*/  LDL.LU R151, [R1+0xab8] ;  /* 0x000ab80001977983 */ /* 0x000ea60000300800 */
[----:B0-----:R-:W-:Y:S02]  /*55580*/  F2FP.SATFINITE.E4M3.F32.PACK_AB_MERGE_C R37, RZ, R30, RZ ;  /* 0x0000001eff25723e */ /* 0x001fe400048070ff */
[----:B------:R-:W-:-:S03]  /*55590*/  PRMT R30, RZ, 0x7610, R30 ;  /* 0x00007610ff1e7816 */ /* 0x000fc6000000001e */
        /* <DEDUP_REMOVED lines=9> */
[----:B----4-:R-:W-:Y:S01]  /*55630*/  FFMA R30, R150, UR61, R30 ;  /* 0x0000003d961e7c23 */ /* 0x010fe2000800001e */
[----:B------:R-:W-:Y:S01]  /*55640*/  LOP3.LUT P3, RZ, R0, 0x40, RZ, 0xc0, !PT ;  /* 0x0000004000ff7812 */ /* 0x000fe2000786c0ff */
[----:B------:R-:W3:Y:S03]  /*55650*/  LDL.LU R150, [R1+0xabc] ;  /* 0x000abc0001967983 */ /* 0x000ee60000300800 */
[----:B------:R-:W-:Y:S02]  /*55660*/  F2FP.SATFINITE.E4M3.F32.PACK_AB_MERGE_C R37, RZ, R30, RZ ;  /* 0x0000001eff25723e */ /* 0x000fe400048070ff */
[----:B------:R-:W-:-:S03]  /*55670*/  PRMT R30, RZ, 0x7610, R30 ;  /* 0x00007610ff1e7816 */ /* 0x000fc6000000001e */
[----:B------:R0:W-:Y:S04]  /*55680*/  @!P2 STG.E.U8 desc[UR8][R34.64+0xd9], R37 ;  /* 0x0000d9252200a986 */ /* 0x0001e8000c101108 */
[----:B------:R-:W4:Y:S01]  /*55690*/  @!P6 LDG.E.U8 R30, desc[UR8][R16.64+0xd0] ;  /* 0x0000d008101ee981 */ /* 0x000f22000c1e1100 */
        /* <DEDUP_REMOVED lines=8> */
[----:B------:R-:W4:Y:S01]  /*55720*/  LDL.LU R145, [R1+0xac0] ;  /* 0x000ac00001917983 */ /* 0x000f220000300800 */
        /* <DEDUP_REMOVED lines=9> */
[----:B------:R-:W-:Y:S01]  /*557c0*/  @!P3 IMAD.X R35, R138, 0x1, R35, P5 ;  /* 0x000000018a23b824 */ /* 0x000fe200028e0623 */
[----:B------:R-:W-:Y:S01]  /*557d0*/  LOP3.LUT P6, RZ, R29, 0x4000000, RZ, 0xc0, !PT ;  /* 0x040000001dff7812 */ /* 0x000fe200078cc0ff */
[----:B------:R-:W2:Y:S02]  /*557e0*/  LDL.LU R151, [R1+0xac4] ;  /* 0x000ac40001977983 */ /* 0x000ea40000300800 */
[----:B------:R-:W-:Y:S02]  /*557f0*/  F2FP.SATFINITE.E4M3.F32.PACK_AB_MERGE_C R37, RZ, R30, RZ ;  /* 0x0000001eff25723e */ /* 0x000fe400048070ff */
        /* <DEDUP_REMOVED lines=24> */
[----:B0-----:R-:W-:Y:S02]  /*55980*/  F2FP.SATFINITE.E4M3.F32.PACK_AB_MERGE_C R35, RZ, R30, RZ ;  /* 0x0000001eff23723e */ /* 0x001fe400048070ff */
[----:B------:R-:W-:-:S03]  /*55990*/  PRMT R30, RZ, 0x7610, R30 ;  /* 0x00007610ff1e7816 */ /* 0x000fc6000000001e */
[----:B------:R0:W-:Y:S04]  /*559a0*/  @!P2 STG.E.U8 desc[UR8][R36.64+0xd1], R35 ;  /* 0x0000d1232400a986 */ /* 0x0001e8000c101108 */
[----:B------:R-:W2:Y:S01]  /*559b0*/  @!P6 LDG.E.U8 R30, desc[UR8][R16.64+0xd8] ;  /* 0x0000d808101ee981 */ /* 0x000ea2000c1e1100 */
[----:B0-----:R-:W0:Y:S01]  /*559c0*/  @!P3 LDC.64 R36, c[0x0][0x5c0] ;  /* 0x00017000ff24bb82 */ /* 0x001e220000000a00 */
[----:B--2---:R-:W-:-:S04]  /*559d0*/  LOP3.LUT R30, R30, 0xff, RZ, 0xc0, !PT ;  /* 0x000000ff1e1e7812 */ /* 0x004fc800078ec0ff */
[----:B------:R-:W-:-:S05]  /*559e0*/  F2FP.F16.E4M3.UNPACK_B R30, R30 ;  /* 0x0000001eff1e723e */ /* 0x000fca00020006ff */
[----:B------:R-:W-:-:S05]  /*559f0*/  HADD2.F32 R30, -RZ, R30.H0_H0 ;  /* 0x2000001eff1e7230 */ /* 0x000fca0000004100 */
[----:B------:R-:W-:-:S04]  /*55a00*/  FMUL R30, R30, UR12 ;  /* 0x0000000c1e1e7c20 */ /* 0x000fc80008400000 */
[----:B------:R-:W-:Y:S01]  /*55a10*/  FFMA R30, R151, UR61, R30 ;  /* 0x0000003d971e7c23 */ /* 0x000fe2000800001e */
[----:B------:R-:W-:Y:S02]  /*55a20*/  LOP3.LUT P2, RZ, R2, 0x8, RZ, 0xc0, !PT ;  /* 0x0000000802ff7812 */ /* 0x000fe4000784c0ff */
[----:B0-----:R-:W-:Y:S01]  /*55a30*/  @!P3 IADD3 R128, P5, R128, R36, RZ ;  /* 0x000000248080b210 */ /* 0x001fe20007fbe0ff */
[----:B------:R-:W2:Y:S01]  /*55a40*/  LDL.LU R151, [R1+0xad0] ;  /* 0x000ad00001977983 */ /* 0x000ea20000300800 */
[----:B------:R-:W-:Y:S02]  /*55a50*/  F2FP.SATFINITE.E4M3.F32.PACK_AB_MERGE_C R39, RZ, R30, RZ ;  /* 0x0000001eff27723e */ /* 0x000fe400048070ff */
[----:B------:R-:W-:-:S03]  /*55a60*/  PRMT R30, RZ, 0x7610, R30 ;  /* 0x00007610ff1e7816 */ /* 0x000fc6000000001e */
[----:B------:R-:W-:Y:S04]  /*55a70*/  @!P6 STG.E.U8 desc[UR8][R82.64+0xd8], R39 ;  /* 0x0000d8275200e986 */ /* 0x000fe8000c101108 */
        /* <DEDUP_REMOVED lines=8> */
[----:B------:R0:W-:Y:S04]  /*55b00*/  @!P1 STG.E.U8 desc[UR8][R80.64+0xd9], R35 ;  /* 0x0000d92350009986 */ /* 0x0001e8000c101108 */
[----:B------:R-:W3:Y:S01]  /*55b10*/  @!P3 LDG.E.U8 R30, desc[UR8][R18.64+0xd8] ;  /* 0x0000d808121eb981 */ /* 0x000ee2000c1e1100 */
[----:B------:R-:W-:Y:S02]  /*55b20*/  @!P3 IMAD.X R129, R55, 0x1, R37, P5 ;  /* 0x000000013781b824 */ /* 0x000fe400028e0625 */
[----:B------:R-:W1:Y:S01]  /*55b30*/  @!P2 LDC.64 R36, c[0x0][0x5c0] ;  /* 0x00017000ff24ab82 */ /* 0x000e620000000a00 */
[----:B---3--:R-:W-:-:S04]  /*55b40*/  LOP3.LUT R30, R30, 0xff, RZ, 0xc0, !PT ;  /* 0x000000ff1e1e7812 */ /* 0x008fc800078ec0ff */
[----:B------:R-:W-:-:S05]  /*55b50*/  F2FP.F16.E4M3.UNPACK_B R30, R30 ;  /* 0x0000001eff1e723e */ /* 0x000fca00020006ff */
[----:B------:R-:W-:-:S05]  /*55b60*/  HADD2.F32 R30, -RZ, R30.H0_H0 ;  /* 0x2000001eff1e7230 */ /* 0x000fca0000004100 */
[----:B------:R-:W-:-:S04]  /*55b70*/  FMUL R30, R30, UR12 ;  /* 0x0000000c1e1e7c20 */ /* 0x000fc80008400000 */
[----:B----4-:R-:W-:Y:S01]  /*55b80*/  FFMA R30, R145, UR61, R30 ;  /* 0x0000003d911e7c23 */ /* 0x010fe2000800001e */
[----:B-1----:R-:W-:Y:S01]  /*55b90*/  @!P2 IADD3 R54, P5, R54, R36, RZ ;  /* 0x000000243636a210 */ /* 0x002fe20007fbe0ff */
[----:B------:R-:W3:Y:S03]  /*55ba0*/  LDL.LU R145, [R1+0xad4] ;  /* 0x000ad40001917983 */ /* 0x000ee60000300800 */
[----:B0-----:R-:W-:Y:S02]  /*55bb0*/  F2FP.SATFINITE.E4M3.F32.PACK_AB_MERGE_C R35, RZ, R30, RZ ;  /* 0x0000001eff23723e */ /* 0x001fe400048070ff */
        /* <DEDUP_REMOVED lines=12> */
[----:B------:R-:W-:-:S03]  /*55c80*/  F2FP.SATFINITE.E4M3.F32.PACK_AB_MERGE_C R37, RZ, R30, RZ ;  /* 0x0000001eff25723e */ /* 0x000fc600048070ff */
[----:B------:R-:W4:Y:S04]  /*55c90*/  LDL.LU.64 R64, [R1+0x128] ;  /* 0x0001280001407983 */ /* 0x000f280000300a00 */
[----:B------:R-:W-:Y:S01]  /*55ca0*/  @!P2 STG.E.U8 desc[UR8][R54.64+0xd9], R37 ;  /* 0x0000d9253600a986 */ /* 0x000fe2000c101108 */
[----:B------:R-:W-:-:S13]  /*55cb0*/  ISETP.LT.OR P2, PT, R26, 0xd1, !P0 ;  /* 0x000000d11a00780c */ /* 0x000fda0004741670 */
[----:B------:R-:W1:Y:S01]  /*55cc0*/  @!P2 LDC.64 R44, c[0x0][0x5c0] ;  /* 0x00017000ff2cab82 */ /* 0x000e620000000a00 */
[----:B------:R-:W-:Y:S02]  /*55cd0*/  @!P2 IMAD.MOV.U32 R34, RZ, RZ, R8 ;  /* 0x000000ffff22a224 */ /* 0x000fe400078e0008 */
[----:B0-----:R-:W-:Y:S02]  /*55ce0*/  @!P2 IMAD.MOV.U32 R35, RZ, RZ, R27 ;  /* 0x000000ffff23a224 */ /* 0x001fe400078e001b */
        /* <DEDUP_REMOVED lines=25> */
[----:B------:R-:W2:Y:S02]  /*55e80*/  @!P2 LDG.E.U8 R30, desc[UR8][R20.64+0xd1] ;  /* 0x0000d108141ea981 */ /* 0x000ea4000c1e1100 */
        /* <DEDUP_REMOVED lines=19> */
[----:B------:R-:W-:-:S13]  /*55fc0*/  ISETP.LT.OR P2, PT, R26, 0xd9, !P0 ;  /* 0x000000d91a00780c */ /* 0x000fda0004741670 */
[----:B0-----:R-:W0:Y:S01]  /*55fd0*/  @!P2 LDC.64 R36, c[0x0][0x5c0] ;  /* 0x00017000ff24ab82 */ /* 0x001e220000000a00 */
[----:B------:R-:W-:Y:S01]  /*55fe0*/  LOP3.LUT P1, RZ, R31, 0x800, RZ, 0xc0, !PT ;  /* 0x000008001fff7812 */ /* 0x000fe2000782c0ff */
[----:B-1----:R-:W-:Y:S01]  /*55ff0*/  @!P2 IMAD R34, R7, 0x180, RZ ;  /* 0x000001800722a824 */ /* 0x002fe200078e02ff */
[----:B----4-:R-:W-:-:S04]  /*56000*/  LOP3.LUT R30, R30, 0xff, RZ, 0xc0, !PT ;  /* 0x000000ff1e1e7812 */ /* 0x010fc800078ec0ff */
[----:B------:R-:W-:-:S05]  /*56010*/  F2FP.F16.E4M3.UNPACK_B R30, R30 ;  /* 0x0000001eff1e723e */ /* 0x000fca00020006ff */
[----:B------:R-:W-:-:S05]  /*56020*/  HADD2.F32 R30, -RZ, R30.H0_H0 ;  /* 0x2000001eff1e7230 */ /* 0x000fca0000004100 */
[----:B------:R-:W-:-:S04]  /*56030*/  FMUL R30, R30, UR12 ;  /* 0x0000000c1e1e7c20 */ /* 0x000fc80008400000 */
[----:B---3--:R-:W-:Y:S02]  /*56040*/  FFMA R30, R145, UR61, R30 ;  /* 0x0000003d911e7c23 */ /* 0x008fe4000800001e */
[----:B------:R-:W3:Y:S04]  /*56050*/  LDL.LU R145, [R1+0xae8] ;  /* 0x000ae80001917983 */ /* 0x000ee80000300800 */
[----:B------:R-:W4:Y:S04]  /*56060*/  LDL.LU R150, [R1+0xaec] ;  /* 0x000aec0001967983 */ /* 0x000f280000300800 */
[----:B------:R-:W4:Y:S01]  /*56070*/  LDL.LU.64 R64, [R1+0x110] ;  /* 0x0001100001407983 */ /* 0x000f220000300a00 */
[----:B------:R-:W-:Y:S01]  /*56080*/  F2FP.SATFINITE.E4M3.F32.PACK_AB_MERGE_C R35, RZ, R30, RZ ;  /* 0x0000001eff23723e */ /* 0x000fe200048070ff */
[----:B------:R-:W-:-:S04]  /*56090*/  @!P2 IMAD.MOV.U32 R30, RZ, RZ, R8 ;  /* 0x000000ffff1ea224 */ /* 0x000fc800078e0008 */
[----:B------:R1:W-:Y:S01]  /*560a0*/  @!P3 STG.E.U8 desc[UR8][R148.64+0xd1], R35 ;  /* 0x0000d1239400b986 */ /* 0x0003e2000c101108 */
[----:B------:R-:W-:Y:S01]  /*560b0*/  LOP3.LUT P3, RZ, R31, 0x200, RZ, 0xc0, !PT ;  /* 0x000002001fff7812 */ /* 0x000fe2000786c0ff */
[----:B------:R-:W-:Y:S02]  /*560c0*/  @!P2 IMAD.MOV.U32 R31, RZ, RZ, R27 ;  /* 0x000000ffff1fa224 */ /* 0x000fe400078e001b */
[----:B------:R-:W-:-:S03]  /*560d0*/  @!P2 IMAD.WIDE.U32 R30, R6, 0x180, R30 ;  /* 0x00000180061ea825 */ /* 0x000fc600078e001e */
        /* <DEDUP_REMOVED lines=10> */
[----:B-1----:R-:W2:Y:S01]  /*56180*/  LDL.LU.64 R148, [R1+0x108] ;  /* 0x0001080001947983 */ /* 0x002ea20000300a00 */
        /* <DEDUP_REMOVED lines=11> */
[----:B------:R-:W3:Y:S01]  /*56240*/  @!P2 LDG.E.U8 R36, desc[UR8][R20.64+0xd9] ;  /* 0x0000d9081424a981 */ /* 0x000ee2000c1e1100 */
[----:B------:R-:W-:Y:S02]  /*56250*/  PRMT R30, RZ, 0x7610, R30 ;  /* 0x00007610ff1e7816 */ /* 0x000fe4000000001e */
[----:B---3--:R-:W-:-:S04]  /*56260*/  LOP3.LUT R36, R36, 0xff, RZ, 0xc0, !PT ;  /* 0x000000ff24247812 */ /* 0x008fc800078ec0ff */
[----:B------:R-:W-:-:S05]  /*56270*/  F2FP.F16.E4M3.UNPACK_B R36, R36 ;  /* 0x00000024ff24723e */ /* 0x000fca00020006ff */
[----:B------:R-:W-:-:S05]  /*56280*/  HADD2.F32 R36, -RZ, R36.H0_H0 ;  /* 0x20000024ff247230 */ /* 0x000fca0000004100 */
[----:B------:R-:W-:-:S04]  /*56290*/  FMUL R36, R36, UR12 ;  /* 0x0000000c24247c20 */ /* 0x000fc80008400000 */
[----:B------:R-:W-:Y:S01]  /*562a0*/  FFMA R36, R145, UR61, R36 ;  /* 0x0000003d91247c23 */ /* 0x000fe20008000024 */
[----:B------:R-:W-:Y:S01]  /*562b0*/  ISETP.GE.AND P6, PT, R5, 0x1, PT ;  /* 0x000000010500780c */ /* 0x000fe20003fc6270 */
[----:B------:R-:W3:Y:S03]  /*562c0*/  LDL.LU R145, [R1+0xaf4] ;  /* 0x000af40001917983 */ /* 0x000ee60000300800 */
[----:B------:R-:W-:-:S05]  /*562d0*/  F2FP.SATFINITE.E4M3.F32.PACK_AB_MERGE_C R31, RZ, R36, RZ ;  /* 0x00000024ff1f723e */ /* 0x000fca00048070ff */
[----:B------:R0:W-:Y:S04]  /*562e0*/  @!P2 STG.E.U8 desc[UR8][R34.64+0xd9], R31 ;  /* 0x0000d91f2200a986 */ /* 0x0001e8000c101108 */
[----:B------:R-:W4:Y:S02]  /*562f0*/  @!P1 LDG.E.U8 R30, desc[UR8][R22.64+0xd8] ;  /* 0x0000d808161e9981 */ /* 0x000f24000c1e1100 */
[----:B----4-:R-:W-:-:S04]  /*56300*/  LOP3.LUT R30, R30, 0xff, RZ, 0xc0, !PT ;  /* 0x000000ff1e1e7812 */ /* 0x010fc800078ec0ff */
[----:B------:R-:W-:-:S05]  /*56310*/  F2FP.F16.E4M3.UNPACK_B R30, R30 ;  /* 0x0000001eff1e723e */ /* 0x000fca00020006ff */
[----:B------:R-:W-:-:S05]  /*56320*/  HADD2.F32 R30, -RZ, R30.H0_H0 ;  /* 0x2000001eff1e7230 */ /* 0x000fca0000004100 */
[----:B------:R-:W-:-:S04]  /*56330*/  FMUL R30, R30, UR12 ;  /* 0x0000000c1e1e7c20 */ /* 0x000fc80008400000 */
[----:B------:R-:W-:Y:S01]  /*56340*/  FFMA R30, R150, UR61, R30 ;  /* 0x0000003d961e7c23 */ /* 0x000fe2000800001e */
[----:B------:R-:W-:Y:S02]  /*56350*/  ISETP.LT.OR P2, PT, R26, 0xe1, !P6 ;  /* 0x000000e11a00780c */ /* 0x000fe40007741670 */
[----:B0-----:R-:W-:Y:S01]  /*56360*/  PRMT R34, RZ, 0x7610, R34 ;  /* 0x00007610ff227816 */ /* 0x001fe20000000022 */
[----:B------:R-:W4:Y:S01]  /*56370*/  LDL.LU R150, [R1+0xaf8] ;  /* 0x000af80001967983 */ /* 0x000f220000300800 */
        /* <DEDUP_REMOVED lines=9> */
[----:B0-----:R-:W-:Y:S02]  /*56410*/  PRMT R36, RZ, 0x7610, R36 ;  /* 0x00007610ff247816 */ /* 0x001fe40000000024 */
[----:B------:R-:W-:Y:S01]  /*56420*/  LOP3.LUT P1, RZ, R32, 0x2, RZ, 0xc0, !PT ;  /* 0x0000000220ff7812 */ /* 0x000fe2000782c0ff */
[----:B------:R-:W2:Y:S01]  /*56430*/  LDL.LU R151, [R1+0xafc] ;  /* 0x000afc0001977983 */ /* 0x000ea20000300800 */
[----:B------:R-:W-:Y:S02]  /*56440*/  F2FP.SATFINITE.E4M3.F32.PACK_AB_MERGE_C R35, RZ, R30, RZ ;  /* 0x0000001eff23723e */ /* 0x000fe400048070ff */
[----:B------:R-:W0:Y:S03]  /*56450*/  @!P2 LDC.64 R30, c[0x0][0x5c0] ;  /* 0x00017000ff1eab82 */ /* 0x000e260000000a00 */
[----:B------:R1:W-:Y:S04]  /*56460*/  @!P3 STG.E.U8 desc[UR8][R148.64+0xd9], R35 ;  /* 0x0000d9239400b986 */ /* 0x0003e8000c101108 */
        /* <DEDUP_REMOVED lines=12> */
[----:B------:R-:W-:-:S13]  /*56530*/  ISETP.LT.OR P2, PT, R26, 0xe2, !P6 ;  /* 0x000000e21a00780c */ /* 0x000fda0007741670 */
[----:B------:R-:W4:Y:S01]  /*56540*/  @!P2 LDG.E.U8 R36, desc[UR8][R24.64+0xe1] ;  /* 0x0000e1081824a981 */ /* 0x000f22000c1e1100 */
[----:B-1----:R-:W1:Y:S01]  /*56550*/  @!P2 LDC.64 R34, c[0x0][0x5c0] ;  /* 0x00017000ff22ab82 */ /* 0x002e620000000a00 */
[----:B0-----:R-:W-:Y:S02]  /*56560*/  PRMT R30, RZ, 0x7610, R30 ;  /* 0x00007610ff1e7816 */ /* 0x001fe4000000001e */
[----:B-1----:R-:W-:-:S05]  /*56570*/  @!P2 IADD3 R34, P5, R8, R34, RZ ;  /* 0x000000220822a210 */ /* 0x002fca0007fbe0ff */
        /* <DEDUP_REMOVED lines=8> */
[----:B------:R0:W-:Y:S04]  /*56600*/  @!P2 STG.E.U8 desc[UR8][R34.64+0xe1], R31 ;  /* 0x0000e11f2200a986 */ /* 0x0001e8000c101108 */
        /* <DEDUP_REMOVED lines=10> */
[----:B------:R-:W-:Y:S02]  /*566b0*/  ISETP.LT.OR P2, PT, R26, 0xe9, !P6 ;  /* 0x000000e91a00780c */ /* 0x000fe40007741670 */
[----:B--2---:R-:W-:-:S04]  /*566c0*/  LOP3.LUT R30, R30, 0xff, RZ, 0xc0, !PT ;  /* 0x000000ff1e1e7812 */ /* 0x004fc800078ec0ff */
[----:B------:R-:W-:-:S05]  /*566d0*/  F2FP.F16.E4M3.UNPACK_B R30, R30 ;  /* 0x0000001eff1e723e */ /* 0x000fca00020006ff */
[----:B------:R-:W-:-:S05]  /*566e0*/  HADD2.F32 R30, -RZ, R30.H0_H0 ;  /* 0x2000001eff1e7230 */ /* 0x000fca0000004100 */
[----:B------:R-:W-:-:S04]  /*566f0*/  FMUL R30, R30, UR12 ;  /* 0x0000000c1e1e7c20 */ /* 0x000fc80008400000 */
[----:B---3--:R-:W-:Y:S02]  /*56700*/  FFMA R30, R145, UR61, R30 ;  /* 0x0000003d911e7c23 */ /* 0x008fe4000800001e */
[----:B------:R-:W2:Y:S04]  /*56710*/  LDL.LU R145, [R1+0xb08] ;  /* 0x000b080001917983 */ /* 0x000ea80000300800 */
[----:B------:R-:W3:Y:S01]  /*56720*/  LDL.LU R151, [R1+0xb0c] ;  /* 0x000b0c0001977983 */ /* 0x000ee20000300800 */
[----:B0-----:R-:W-:Y:S02]  /*56730*/  F2FP.SATFINITE.E4M3.F32.PACK_AB_MERGE_C R35, RZ, R30, RZ ;  /* 0x0000001eff23723e */ /* 0x001fe400048070ff */
[----:B------:R-:W0:Y:S03]  /*56740*/  @!P2 LDC.64 R30, c[0x0][0x5c0] ;  /* 0x00017000ff1eab82 */ /* 0x000e260000000a00 */
[----:B------:R1:W-:Y:S01]  /*56750*/  @!P3 STG.E.U8 desc[UR8][R76.64+0xe1], R35 ;  /* 0x0000e1234c00b986 */ /* 0x0003e2000c101108 */
[----:B------:R-:W-:-:S02]  /*56760*/  LOP3.LUT P3, RZ, R32, 0x1, RZ, 0xc0, !PT ;  /* 0x0000000120ff7812 */ /* 0x000fc4000786c0ff */
        /* <DEDUP_REMOVED lines=11> */
[----:B-1----:R-:W-:-:S05]  /*56820*/  F2FP.SATFINITE.E4M3.F32.PACK_AB_MERGE_C R37, RZ, R32, RZ ;  /* 0x00000020ff25723e */ /* 0x002fca00048070ff */
[----:B------:R0:W-:Y:S01]  /*56830*/  @!P2 STG.E.U8 desc[UR8][R30.64+0xe8], R37 ;  /* 0x0000e8251e00a986 */ /* 0x0001e2000c101108 */
[----:B------:R-:W-:Y:S02]  /*56840*/  ISETP.LT.OR P2, PT, R26, 0xea, !P6 ;  /* 0x000000ea1a00780c */ /* 0x000fe40007741670 */
[----:B------:R-:W-:-:S11]  /*56850*/  PRMT R32, RZ, 0x7610, R32 ;  /* 0x00007610ff207816 */ /* 0x000fd60000000020 */
[----:B------:R-:W2:Y:S01]  /*56860*/  @!P2 LDG.E.U8 R32, desc[UR8][R24.64+0xe9] ;  /* 0x0000e9081820a981 */ /* 0x000ea2000c1e1100 */
[----:B------:R-:W1:Y:S01]  /*56870*/  @!P2 LDC.64 R34, c[0x0][0x5c0] ;  /* 0x00017000ff22ab82 */ /* 0x000e620000000a00 */
[----:B0-----:R-:W-:Y:S02]  /*56880*/  PRMT R30, RZ, 0x7610, R30 ;  /* 0x00007610ff1e7816 */ /* 0x001fe4000000001e */
[----:B-1----:R-:W-:-:S05]  /*56890*/  @!P2 IADD3 R34, P5, R8, R34, RZ ;  /* 0x000000220822a210 */ /* 0x002fca0007fbe0ff */
[----:B------:R-:W-:Y:S01]  /*568a0*/  @!P2 IMAD.X R35, R27, 0x1, R35, P5 ;  /* 0x000000011b23a824 */ /* 0x000fe200028e0623 */
        /* <DEDUP_REMOVED lines=9> */
[----:B------:R0:W-:Y:S04]  /*56940*/  @!P2 STG.E.U8 desc[UR8][R34.64+0xe9], R31 ;  /* 0x0000e91f2200a986 */ /* 0x0001e8000c101108 */
        /* <DEDUP_REMOVED lines=9> */
[----:B------:R-:W-:Y:S04]  /*569e0*/  @!P3 STG.E.U8 desc[UR8][R74.64+0xe8], R25 ;  /* 0x0000e8194a00b986 */ /* 0x000fe8000c101108 */
        /* <DEDUP_REMOVED lines=9> */
[----:B0-----:R-:W-:Y:S02]  /*56a80*/  F2FP.SATFINITE.E4M3.F32.PACK_AB_MERGE_C R31, RZ, R24, RZ ;  /* 0x00000018ff1f723e */ /* 0x001fe400048070ff */
[----:B------:R-:W-:-:S03]  /*56a90*/  PRMT R24, RZ, 0x7610, R24 ;  /* 0x00007610ff187816 */ /* 0x000fc60000000018 */
[----:B------:R0:W-:Y:S04]  /*56aa0*/  @!P1 STG.E.U8 desc[UR8][R72.64+0xe9], R31 ;  /* 0x0000e91f48009986 */ /* 0x0001e8000c101108 */
[----:B------:R-:W2:Y:S02]  /*56ab0*/  @!P6 LDG.E.U8 R24, desc[UR8][R12.64+0xe0] ;  /* 0x0000e0080c18e981 */ /* 0x000ea4000c1e1100 */
        /* <DEDUP_REMOVED lines=9> */
[----:B------:R-:W-:-:S05]  /*56b50*/  F2FP.SATFINITE.E4M3.F32.PACK_AB_MERGE_C R11, RZ, R24, RZ ;  /* 0x00000018ff0b723e */ /* 0x000fca00048070ff */
[----:B------:R-:W-:Y:S04]  /*56b60*/  @!P6 STG.E.U8 desc[UR8][R70.64+0xe0], R11 ;  /* 0x0000e00b4600e986 */ /* 0x000fe8000c101108 */
[----:B------:R-:W3:Y:S02]  /*56b70*/  @!P5 LDG.E.U8 R10, desc[UR8][R12.64+0xe1] ;  /* 0x0000e1080c0ad981 */ /* 0x000ee4000c1e1100 */
[----:B---3--:R-:W-:-:S04]  /*56b80*/  LOP3.LUT R10, R10, 0xff, RZ, 0xc0, !PT ;  /* 0x000000ff0a0a7812 */ /* 0x008fc800078ec0ff */
[----:B------:R-:W-:-:S05]  /*56b90*/  F2FP.F16.E4M3.UNPACK_B R10, R10 ;  /* 0x0000000aff0a723e */ /* 0x000fca00020006ff */
[----:B------:R-:W-:-:S05]  /*56ba0*/  HADD2.F32 R10, -RZ, R10.H0_H0 ;  /* 0x2000000aff0a7230 */ /* 0x000fca0000004100 */
[----:B------:R-:W-:-:S04]  /*56bb0*/  FMUL R10, R10, UR12 ;  /* 0x0000000c0a0a7c20 */ /* 0x000fc80008400000 */
[----:B------:R-:W-:Y:S01]  /*56bc0*/  FFMA R10, R151, UR61, R10 ;  /* 0x0000003d970a7c23 */ /* 0x000fe2000800000a */
[----:B------:R-:W-:Y:S01]  /*56bd0*/  @!P3 IMAD.X R53, R51, 0x1, R31, P2 ;  /* 0x000000013335b824 */ /* 0x000fe200010e061f */
[----:B------:R-:W-:Y:S01]  /*56be0*/  LOP3.LUT P6, RZ, R29, 0x100000, RZ, 0xc0, !PT ;  /* 0x001000001dff7812 */ /* 0x000fe200078cc0ff */
[----:B------:R-:W3:Y:S02]  /*56bf0*/  LDL.LU R151, [R1+0xb24] ;  /* 0x000b240001977983 */ /* 0x000ee40000300800 */
[----:B------:R-:W-:Y:S02]  /*56c00*/  F2FP.SATFINITE.E4M3.F32.PACK_AB_MERGE_C R25, RZ, R10, RZ ;  /* 0x0000000aff19723e */ /* 0x000fe400048070ff */
[----:B------:R-:W-:-:S03]  /*56c10*/  PRMT R10, RZ, 0x7610, R10 ;  /* 0x00007610ff0a7816 */ /* 0x000fc6000000000a */
[----:B------:R0:W-:Y:S04]  /*56c20*/  @!P5 STG.E.U8 desc[UR8][R68.64+0xe1], R25 ;  /* 0x0000e1194400d986 */ /* 0x0001e8000c101108 */
[----:B------:R-:W4:Y:S01]  /*56c30*/  @!P3 LDG.E.U8 R10, desc[UR8][R14.64+0xe0] ;  /* 0x0000e0080e0ab981 */ /* 0x000f22000c1e1100 */
[----:B0-----:R-:W0:Y:S02]  /*56c40*/  @!P1 LDC.64 R24, c[0x0][0x5c0] ;  /* 0x00017000ff189b82 */ /* 0x001e240000000a00 */
[----:B0-----:R-:W-:-:S05]  /*56c50*/  @!P1 IADD3 R50, P2, R50, R24, RZ ;  /* 0x0000001832329210 */ /* 0x001fca0007f5e0ff */
[----:B------:R-:W-:Y:S01]  /*56c60*/  @!P1 IMAD.X R51, R47, 0x1, R25, P2 ;  /* 0x000000012f339824 */ /* 0x000fe200010e0619 */
[----:B------:R-:W-:Y:S02]  /*56c70*/  LOP3.LUT P2, RZ, R29, 0x800, RZ, 0xc0, !PT ;  /* 0x000008001dff7812 */ /* 0x000fe4000784c0ff */
        /* <DEDUP_REMOVED lines=22> */
[----:B------:R-:W1:Y:S01]  /*56de0*/  @!P3 LDC.64 R30, c[0x0][0x5c0] ;  /* 0x00017000ff1ebb82 */ /* 0x000e620000000a00 */
[----:B---3--:R-:W-:-:S04]  /*56df0*/  LOP3.LUT R10, R10, 0xff, RZ, 0xc0, !PT ;  /* 0x000000ff0a0a7812 */ /* 0x008fc800078ec0ff */
[----:B------:R-:W-:-:S05]  /*56e00*/  F2FP.F16.E4M3.UNPACK_B R10, R10 ;  /* 0x0000000aff0a723e */ /* 0x000fca00020006ff */
[----:B------:R-:W-:-:S05]  /*56e10*/  HADD2.F32 R10, -RZ, R10.H0_H0 ;  /* 0x2000000aff0a7230 */ /* 0x000fca0000004100 */
[----:B------:R-:W-:-:S04]  /*56e20*/  FMUL R10, R10, UR12 ;  /* 0x0000000c0a0a7c20 */ /* 0x000fc80008400000 */
[----:B------:R-:W-:Y:S01]  /*56e30*/  FFMA R10, R151, UR61, R10 ;  /* 0x0000003d970a7c23 */ /* 0x000fe2000800000a */
[----:B-1----:R-:W-:Y:S01]  /*56e40*/  @!P3 IADD3 R46, P2, R46, R30, RZ ;  /* 0x0000001e2e2eb210 */ /* 0x002fe20007f5e0ff */
[----:B------:R-:W3:Y:S03]  /*56e50*/  LDL.LU R151, [R1+0xb30] ;  /* 0x000b300001977983 */ /* 0x000ee60000300800 */
[----:B------:R-:W-:Y:S02]  /*56e60*/  F2FP.SATFINITE.E4M3.F32.PACK_AB_MERGE_C R25, RZ, R10, RZ ;  /* 0x0000000aff19723e */ /* 0x000fe400048070ff */
[----:B------:R-:W-:-:S03]  /*56e70*/  PRMT R10, RZ, 0x7610, R10 ;  /* 0x00007610ff0a7816 */ /* 0x000fc6000000000a */
[----:B------:R-:W-:Y:S04]  /*56e80*/  @!P6 STG.E.U8 desc[UR8][R62.64+0xe8], R25 ;  /* 0x0000e8193e00e986 */ /* 0x000fe8000c101108 */
[----:B------:R-:W4:Y:S01]  /*56e90*/  @!P5 LDG.E.U8 R10, desc[UR8][R12.64+0xe9] ;  /* 0x0000e9080c0ad981 */ /* 0x000f22000c1e1100 */
[----:B------:R-:W-:Y:S01]  /*56ea0*/  @!P3 IMAD.X R47, R43, 0x1, R31, P2 ;  /* 0x000000012b2fb824 */ /* 0x000fe200010e061f */
[----:B------:R-:W-:Y:S02]  /*56eb0*/  LOP3.LUT P2, RZ, R29, 0x40, RZ, 0xc0, !PT ;  /* 0x000000401dff7812 */ /* 0x000fe4000784c0ff */
[----:B----4-:R-:W-:-:S04]  /*56ec0*/  LOP3.LUT R10, R10, 0xff, RZ, 0xc0, !PT ;  /* 0x000000ff0a0a7812 */ /* 0x010fc800078ec0ff */
[----:B------:R-:W-:-:S05]  /*56ed0*/  F2FP.F16.E4M3.UNPACK_B R10, R10 ;  /* 0x0000000aff0a723e */ /* 0x000fca00020006ff */
[----:B------:R-:W-:-:S05]  /*56ee0*/  HADD2.F32 R10, -RZ, R10.H0_H0 ;  /* 0x2000000aff0a7230 */ /* 0x000fca0000004100 */
[----:B------:R-:W-:-:S04]  /*56ef0*/  FMUL R10, R10, UR12 ;  /* 0x0000000c0a0a7c20 */ /* 0x000fc80008400000 */
[----:B------:R-:W-:Y:S01]  /*56f00*/  FFMA R10, R150, UR61, R10 ;  /* 0x0000003d960a7c23 */ /* 0x000fe2000800000a */
[----:B------:R-:W-:Y:S02]  /*56f10*/  LOP3.LUT P3, RZ, R2, 0x2, RZ, 0xc0, !PT ;  /* 0x0000000202ff7812 */ /* 0x000fe4000786c0ff */
[----:B------:R-:W-:Y:S01]  /*56f20*/  LOP3.LUT P6, RZ, R29, 0x40000, RZ, 0xc0, !PT ;  /* 0x000400001dff7812 */ /* 0x000fe200078cc0ff */
[----:B------:R-:W4:Y:S01]  /*56f30*/  LDL.LU R150, [R1+0xb34] ;  /* 0x000b340001967983 */ /* 0x000f220000300800 */
[----:B0-----:R-:W-:Y:S02]  /*56f40*/  F2FP.SATFINITE.E4M3.F32.PACK_AB_MERGE_C R11, RZ, R10, RZ ;  /* 0x0000000aff0b723e */ /* 0x001fe400048070ff */
[----:B------:R-:W-:-:S03]  /*56f50*/  PRMT R10, RZ, 0x7610, R10 ;  /* 0x00007610ff0a7816 */ /* 0x000fc6000000000a */
[----:B------:R0:W-:Y:S04]  /*56f60*/  @!P5 STG.E.U8 desc[UR8][R60.64+0xe9], R11 ;  /* 0x0000e90b3c00d986 */ /* 0x0001e8000c101108 */
[----:B------:R-:W2:Y:S01]  /*56f70*/  @!P2 LDG.E.U8 R10, desc[UR8][R14.64+0xe8] ;  /* 0x0000e8080e0aa981 */ /* 0x000ea2000c1e1100 */
[----:B------:R-:W1:Y:S01]  /*56f80*/  @!P3 LDC.64 R12, c[0x0][0x5c0] ;  /* 0x00017000ff0cbb82 */ /* 0x000e620000000a00 */
        /* <DEDUP_REMOVED lines=11> */
[----:B-1----:R-:W-:-:S05]  /*57040*/  @!P3 IADD3 R42, P2, R42, R12, RZ ;  /* 0x0000000c2a2ab210 */ /* 0x002fca0007f5e0ff */
[----:B------:R-:W-:Y:S01]  /*57050*/  @!P3 IMAD.X R43, R41, 0x1, R13, P2 ;  /* 0x00000001292bb824 */ /* 0x000fe200010e060d */
        /* <DEDUP_REMOVED lines=8> */
[----:B0-----:R-:W-:Y:S02]  /*570e0*/  F2FP.SATFINITE.E4M3.F32.PACK_AB_MERGE_C R11, RZ, R10, RZ ;  /* 0x0000000aff0b723e */ /* 0x001fe400048070ff */
        /* <DEDUP_REMOVED lines=21> */
[----:B------:R-:W-:Y:S02]  /*57240*/  F2FP.SATFINITE.E4M3.F32.PACK_AB_MERGE_C R15, RZ, R10, RZ ;  /* 0x0000000aff0f723e */ /* 0x000fe400048070ff */
[----:B0-----:R-:W0:Y:S03]  /*57250*/  @!P1 LDC.64 R10, c[0x0][0x5c0] ;  /* 0x00017000ff0a9b82 */ /* 0x001e260000000a00 */
[----:B------:R4:W-:Y:S04]  /*57260*/  @!P5 STG.E.U8 desc[UR8][R56.64+0xe1], R15 ;  /* 0x0000e10f3800d986 */ /* 0x0009e8000c101108 */
[----:B------:R-:W3:Y:S01]  /*57270*/  @!P1 LDG.E.U8 R12, desc[UR8][R18.64+0xe0] ;  /* 0x0000e008120c9981 */ /* 0x000ee2000c1e1100 */
[----:B0-----:R-:W-:-:S05]  /*57280*/  @!P1 IADD3 R40, P2, R40, R10, RZ ;  /* 0x0000000a28289210 */ /* 0x001fca0007f5e0ff */
[----:B------:R-:W-:Y:S02]  /*57290*/  @!P1 IMAD.X R41, R38, 0x1, R11, P2 ;  /* 0x0000000126299824 */ /* 0x000fe400010e060b */
[----:B------:R-:W0:Y:S01]  /*572a0*/  @!P4 LDC.64 R10, c[0x0][0x5c0] ;  /* 0x00017000ff0acb82 */ /* 0x000e220000000a00 */
[----:B---3--:R-:W-:-:S04]  /*572b0*/  LOP3.LUT R12, R12, 0xff, RZ, 0xc0, !PT ;  /* 0x000000ff0c0c7812 */ /* 0x008fc800078ec0ff */
[----:B------:R-:W-:-:S05]  /*572c0*/  F2FP.F16.E4M3.UNPACK_B R12, R12 ;  /* 0x0000000cff0c723e */ /* 0x000fca00020006ff */
[----:B------:R-:W-:-:S05]  /*572d0*/  HADD2.F32 R12, -RZ, R12.H0_H0 ;  /* 0x2000000cff0c7230 */ /* 0x000fca0000004100 */
[----:B------:R-:W-:-:S04]  /*572e0*/  FMUL R12, R12, UR12 ;  /* 0x0000000c0c0c7c20 */ /* 0x000fc80008400000 */
[----:B------:R-:W-:Y:S01]  /*572f0*/  FFMA R12, R151, UR61, R12 ;  /* 0x0000003d970c7c23 */ /* 0x000fe2000800000c */
[----:B0-----:R-:W-:Y:S02]  /*57300*/  @!P4 IADD3 R10, P2, R33, R10, RZ ;  /* 0x0000000a210ac210 */ /* 0x001fe40007f5e0ff */
[----:B------:R-:W-:Y:S01]  /*57310*/  ISETP.GE.AND P5, PT, R5, 0x101, PT ;  /* 0x000001010500780c */ /* 0x000fe20003fa6270 */
[----:B------:R-:W3:Y:S01]  /*57320*/  LDL.LU R151, [R1+0xb48] ;  /* 0x000b480001977983 */ /* 0x000ee20000300800 */
[----:B-1----:R-:W-:Y:S02]  /*57330*/  F2FP.SATFINITE.E4M3.F32.PACK_AB_MERGE_C R13, RZ, R12, RZ ;  /* 0x0000000cff0d723e */ /* 0x002fe400048070ff */
[----:B------:R-:W-:-:S03]  /*57340*/  PRMT R12, RZ, 0x7610, R12 ;  /* 0x00007610ff0c7816 */ /* 0x000fc6000000000c */
[----:B------:R-:W-:Y:S04]  /*57350*/  @!P1 STG.E.U8 desc[UR8][R40.64+0xe0], R13 ;  /* 0x0000e00d28009986 */ /* 0x000fe8000c101108 */
[----:B------:R-:W4:Y:S01]  /*57360*/  @!P4 LDG.E.U8 R12, desc[UR8][R18.64+0xe1] ;  /* 0x0000e108120cc981 */ /* 0x000f22000c1e1100 */
[----:B------:R-:W-:Y:S01]  /*57370*/  @!P4 IMAD.X R11, R28, 0x1, R11, P2 ;  /* 0x000000011c0bc824 */ /* 0x000fe200010e060b */
        /* <DEDUP_REMOVED lines=11> */
[----:B----4-:R-:W-:-:S04]  /*57430*/  LOP3.LUT R12, R12, 0xff, RZ, 0xc0, !PT ;  /* 0x000000ff0c0c7812 */ /* 0x010fc800078ec0ff */
[----:B------:R-:W-:-:S05]  /*57440*/  F2FP.F16.E4M3.UNPACK_B R12, R12 ;  /* 0x0000000cff0c723e */ /* 0x000fca00020006ff */
[----:B------:R-:W-:-:S05]  /*57450*/  HADD2.F32 R12, -RZ, R12.H0_H0 ;  /* 0x2000000cff0c7230 */ /* 0x000fca0000004100 */
[----:B------:R-:W-:-:S04]  /*57460*/  FMUL R12, R12, UR12 ;  /* 0x0000000c0c0c7c20 */ /* 0x000fc80008400000 */
[----:B--2---:R-:W-:Y:S01]  /*57470*/  FFMA R12, R145, UR61, R12 ;  /* 0x0000003d910c7c23 */ /* 0x004fe2000800000c */
[----:B0-----:R-:W-:Y:S01]  /*57480*/  @!P2 IADD3 R10, P1, P3, R8, UR14, R10 ;  /* 0x0000000e080aac10 */ /* 0x001fe2000fb3e00a */
[----:B------:R-:W2:Y:S03]  /*57490*/  LDL.LU R145, [R1+0xb4c] ;  /* 0x000b4c0001917983 */ /* 0x000ea60000300800 */
[----:B------:R-:W-:Y:S02]  /*574a0*/  F2FP.SATFINITE.E4M3.F32.PACK_AB_MERGE_C R13, RZ, R12, RZ ;  /* 0x0000000cff0d723e */ /* 0x000fe400048070ff */
[----:B------:R-:W-:-:S03]  /*574b0*/  PRMT R12, RZ, 0x7610, R12 ;  /* 0x00007610ff0c7816 */ /* 0x000fc6000000000c */
[----:B------:R0:W-:Y:S04]  /*574c0*/  @!P6 STG.E.U8 desc[UR8][R48.64+0xe8], R13 ;  /* 0x0000e80d3000e986 */ /* 0x0001e8000c101108 */
[----:B------:R1:W4:Y:S01]  /*574d0*/  @!P2 LDG.E.U8 R12, desc[UR8][R16.64+0xe9] ;  /* 0x0000e908100ca981 */ /* 0x000322000c1e1100 */
[----:B------:R-:W-:Y:S02]  /*574e0*/  ISETP.GE.AND P6, PT, R5, 0x109, PT ;  /* 0x000001090500780c */ /* 0x000fe40003fc6270 */
[----:B------:R-:W-:Y:S02]  /*574f0*/  @!P2 IADD3.X R11, R27, UR13, R11, P1, P3 ;  /* 0x0000000d1b0bac10 */ /* 0x000fe40008fe640b */
[----:B------:R-:W-:-:S13]  /*57500*/  ISETP.LT.OR P1, PT, R26, 0xe9, !P6 ;  /* 0x000000e91a00780c */ /* 0x000fda0007721670 */
[----:B-1----:R-:W1:Y:S01]  /*57510*/  @!P1 LDC.64 R16, c[0x0][0x5c0] ;  /* 0x00017000ff109b82 */ /* 0x002e620000000a00 */
[----:B----4-:R-:W-:-:S04]  /*57520*/  LOP3.LUT R12, R12, 0xff, RZ, 0xc0, !PT ;  /* 0x000000ff0c0c7812 */ /* 0x010fc800078ec0ff */
[----:B------:R-:W-:-:S05]  /*57530*/  F2FP.F16.E4M3.UNPACK_B R12, R12 ;  /* 0x0000000cff0c723e */ /* 0x000fca00020006ff */
[----:B------:R-:W-:-:S05]  /*57540*/  HADD2.F32 R12, -RZ, R12.H0_H0 ;  /* 0x2000000cff0c7230 */ /* 0x000fca0000004100 */
[----:B------:R-:W-:-:S04]  /*57550*/  FMUL R12, R12, UR12 ;  /* 0x0000000c0c0c7c20 */ /* 0x000fc80008400000 */
[----:B---3--:R-:W-:Y:S01]  /*57560*/  FFMA R12, R151, UR61, R12 ;  /* 0x0000003d970c7c23 */ /* 0x008fe2000800000c */
[----:B------:R-:W-:Y:S02]  /*57570*/  IMAD.U32 R15, RZ, RZ, UR11 ;  /* 0x0000000bff0f7e24 */ /* 0x000fe4000f8e00ff */
[----:B------:R-:W-:Y:S01]  /*57580*/  IMAD.U32 R14, RZ, RZ, UR10 ;  /* 0x0000000aff0e7e24 */ /* 0x000fe2000f8e00ff */
[----:B------:R-:W-:Y:S01]  /*57590*/  ISETP.LT.OR P4, PT, R26, 0xea, !P6 ;  /* 0x000000ea1a00780c */ /* 0x000fe20007781670 */
[----:B------:R-:W3:Y:S01]  /*575a0*/  LDL.LU R151, [R1+0xb50] ;  /* 0x000b500001977983 */ /* 0x000ee20000300800 */
[----:B0-----:R-:W-:Y:S02]  /*575b0*/  F2FP.SATFINITE.E4M3.F32.PACK_AB_MERGE_C R13, RZ, R12, RZ ;  /* 0x0000000cff0d723e */ /* 0x001fe400048070ff */
[----:B------:R-:W-:-:S03]  /*575c0*/  PRMT R12, RZ, 0x7610, R12 ;  /* 0x00007610ff0c7816 */ /* 0x000fc6000000000c */
[----:B------:R1:W-:Y:S04]  /*575d0*/  @!P2 STG.E.U8 desc[UR8][R10.64+0xe9], R13 ;  /* 0x0000e90d0a00a986 */ /* 0x0003e8000c101108 */
[----:B------:R-:W4:Y:S01]  /*575e0*/  @!P1 LDG.E.U8 R12, desc[UR8][R18.64+0xe8] ;  /* 0x0000e808120c9981 */ /* 0x000f22000c1e1100 */
[----:B------:R-:W-:-:S04]  /*575f0*/  @!P1 IADD3 R15, P2, P3, R15, UR14, R8 ;  /* 0x0000000e0f0f9c10 */ /* 0x000fc8000fb5e008 */
[----:B------:R-:W-:Y:S02]  /*57600*/  @!P1 IADD3.X R14, R14, UR13, R27, P2, P3 ;  /* 0x0000000d0e0e9c10 */ /* 0x000fe400097e641b */
[----:B-1----:R-:W-:-:S05]  /*57610*/  @!P1 IADD3 R10, P2, R15, R16, RZ ;  /* 0x000000100f0a9210 */ /* 0x002fca0007f5e0ff */
[----:B------:R-:W-:Y:S02]  /*57620*/  @!P1 IMAD.X R11, R14, 0x1, R17, P2 ;  /* 0x000000010e0b9824 */ /* 0x000fe400010e0611 */
[----:B------:R-:W0:Y:S01]  /*57630*/  @!P4 LDC.64 R16, c[0x0][0x5c0] ;  /* 0x00017000ff10cb82 */ /* 0x000e220000000a00 */
[----:B----4-:R-:W-:-:S04]  /*57640*/  LOP3.LUT R12, R12, 0xff, RZ, 0xc0, !PT ;  /* 0x000000ff0c0c7812 */ /* 0x010fc800078ec0ff */
[----:B------:R-:W-:-:S05]  /*57650*/  F2FP.F16.E4M3.UNPACK_B R12, R12 ;  /* 0x0000000cff0c723e */ /* 0x000fca00020006ff */
[----:B------:R-:W-:-:S05]  /*57660*/  HADD2.F32 R12, -RZ, R12.H0_H0 ;  /* 0x2000000cff0c7230 */ /* 0x000fca0000004100 */
[----:B------:R-:W-:-:S04]  /*57670*/  FMUL R12, R12, UR12 ;  /* 0x0000000c0c0c7c20 */ /* 0x000fc80008400000 */
[----:B--2---:R-:W-:Y:S01]  /*57680*/  FFMA R12, R145, UR61, R12 ;  /* 0x0000003d910c7c23 */ /* 0x004fe2000800000c */
[----:B------:R-:W-:Y:S02]  /*57690*/  IMAD.U32 R15, RZ, RZ, UR11 ;  /* 0x0000000bff0f7e24 */ /* 0x000fe4000f8e00ff */
[----:B------:R-:W-:Y:S01]  /*576a0*/  IMAD.U32 R14, RZ, RZ, UR10 ;  /* 0x0000000aff0e7e24 */ /* 0x000fe2000f8e00ff */
[----:B------:R-:W2:Y:S01]  /*576b0*/  LDL.LU R145, [R1+0xb54] ;  /* 0x000b540001917983 */ /* 0x000ea20000300800 */
[----:B------:R-:W-:Y:S02]  /*576c0*/  F2FP.SATFINITE.E4M3.F32.PACK_AB_MERGE_C R13, RZ, R12, RZ ;  /* 0x0000000cff0d723e */ /* 0x000fe400048070ff */
[----:B------:R-:W-:-:S03]  /*576d0*/  PRMT R12, RZ, 0x7610, R12 ;  /* 0x00007610ff0c7816 */ /* 0x000fc6000000000c */
[----:B------:R0:W-:Y:S04]  /*576e0*/  @!P1 STG.E.U8 desc[UR8][R10.64+0xe8], R13 ;  /* 0x0000e80d0a009986 */ /* 0x0001e8000c101108 */
[----:B------:R-:W4:Y:S01]  /*576f0*/  @!P4 LDG.E.U8 R12, desc[UR8][R18.64+0xe9] ;  /* 0x0000e908120cc981 */ /* 0x000f22000c1e1100 */
[----:B------:R-:W-:Y:S02]  /*57700*/  @!P4 IADD3 R15, P2, P3, R15, UR14, R8 ;  /* 0x0000000e0f0fcc10 */ /* 0x000fe4000fb5e008 */
[----:B------:R-:W-:Y:S02]  /*57710*/  ISETP.LT.OR P1, PT, R26, 0xe1, !P0 ;  /* 0x000000e11a00780c */ /* 0x000fe40004721670 */
[----:B------:R-:W-:Y:S02]  /*57720*/  @!P4 IADD3.X R14, R14, UR13, R27, P2, P3 ;  /* 0x0000000d0e0ecc10 */ /* 0x000fe400097e641b */
[----:B0-----:R-:W-:-:S05]  /*57730*/  @!P4 IADD3 R10, P2, R15, R16, RZ ;  /* 0x000000100f0ac210 */ /* 0x001fca0007f5e0ff */
[----:B------:R-:W-:-:S04]  /*57740*/  @!P4 IMAD.X R11, R14, 0x1, R17, P2 ;  /* 0x000000010e0bc824 */ /* 0x000fc800010e0611 */
[----:B------:R-:W0:Y:S01]  /*57750*/  @!P1 LDC.64 R16, c[0x0][0x5c0] ;  /* 0x00017000ff109b82 */ /* 0x000e220000000a00 */
[----:B----4-:R-:W-:-:S04]  /*57760*/  LOP3.LUT R12, R12, 0xff, RZ, 0xc0, !PT ;  /* 0x000000ff0c0c7812 */ /* 0x010fc800078ec0ff */
[----:B------:R-:W-:-:S05]  /*57770*/  F2FP.F16.E4M3.UNPACK_B R12, R12 ;  /* 0x0000000cff0c723e */ /* 0x000fca00020006ff */
[----:B------:R-:W-:-:S05]  /*57780*/  HADD2.F32 R12, -RZ, R12.H0_H0 ;  /* 0x2000000cff0c7230 */ /* 0x000fca0000004100 */
[----:B------:R-:W-:-:S04]  /*57790*/  FMUL R12, R12, UR12 ;  /* 0x0000000c0c0c7c20 */ /* 0x000fc80008400000 */
[----:B---3--:R-:W-:Y:S01]  /*577a0*/  FFMA R12, R151, UR61, R12 ;  /* 0x0000003d970c7c23 */ /* 0x008fe2000800000c */
[----:B------:R-:W-:Y:S01]  /*577b0*/  ISETP.LT.OR P2, PT, R26, 0xe2, !P0 ;  /* 0x000000e21a00780c */ /* 0x000fe20004741670 */
[----:B------:R-:W3:Y:S03]  /*577c0*/  LDL.LU R151, [R1+0xb58] ;  /* 0x000b580001977983 */ /* 0x000ee60000300800 */
[----:B------:R-:W-:Y:S02]  /*577d0*/  F2FP.SATFINITE.E4M3.F32.PACK_AB_MERGE_C R15, RZ, R12, RZ ;  /* 0x0000000cff0f723e */ /* 0x000fe400048070ff */
[----:B------:R-:W-:-:S03]  /*577e0*/  PRMT R12, RZ, 0x7610, R12 ;  /* 0x00007610ff0c7816 */ /* 0x000fc6000000000c */
[----:B------:R1:W-:Y:S04]  /*577f0*/  @!P4 STG.E.U8 desc[UR8][R10.64+0xe9], R15 ;  /* 0x0000e90f0a00c986 */ /* 0x0003e8000c101108 */
[----:B------:R-:W4:Y:S01]  /*57800*/  @!P1 LDG.E.U8 R12, desc[UR8][R20.64+0xe0] ;  /* 0x0000e008140c9981 */ /* 0x000f22000c1e1100 */
[----:B-1----:R-:W-:Y:S02]  /*57810*/  @!P1 IMAD.MOV.U32 R10, RZ, RZ, R8 ;  /* 0x000000ffff0a9224 */ /* 0x002fe400078e0008 */
[----:B------:R-:W-:Y:S01]  /*57820*/  @!P1 IMAD.MOV.U32 R11, RZ, RZ, R27 ;  /* 0x000000ffff0b9224 */ /* 0x000fe200078e001b */
[----:B----4-:R-:W-:-:S04]  /*57830*/  LOP3.LUT R12, R12, 0xff, RZ, 0xc0, !PT ;  /* 0x000000ff0c0c7812 */ /* 0x010fc800078ec0ff */
[----:B------:R-:W-:-:S05]  /*57840*/  F2FP.F16.E4M3.UNPACK_B R12, R12 ;  /* 0x0000000cff0c723e */ /* 0x000fca00020006ff */
[----:B------:R-:W-:-:S05]  /*57850*/  HADD2.F32 R12, -RZ, R12.H0_H0 ;  /* 0x2000000cff0c7230 */ /* 0x000fca0000004100 */
[----:B------:R-:W-:Y:S01]  /*57860*/  FMUL R14, R12, UR12 ;  /* 0x0000000c0c0e7c20 */ /* 0x000fe20008400000 */
[----:B------:R-:W-:-:S04]  /*57870*/  @!P1 IMAD.WIDE.U32 R12, R6, 0x180, R10 ;  /* 0x00000180060c9825 */ /* 0x000fc800078e000a */
[----:B------:R-:W-:Y:S02]  /*57880*/  @!P1 IMAD R11, R7, 0x180, RZ ;  /* 0x00000180070b9824 */ /* 0x000fe400078e02ff */
[----:B--2---:R-:W-:Y:S01]  /*57890*/  FFMA R14, R145, UR61, R14 ;  /* 0x0000003d910e7c23 */ /* 0x004fe2000800000e */
[----:B0-----:R-:W-:Y:S02]  /*578a0*/  @!P1 IADD3 R10, P3, R12, R16, RZ ;  /* 0x000000100c0a9210 */ /* 0x001fe40007f7e0ff */
[----:B------:R-:W-:Y:S02]  /*578b0*/  PRMT R12, RZ, 0x7610, R12 ;  /* 0x00007610ff0c7816 */ /* 0x000fe4000000000c */
[----:B------:R-:W-:Y:S02]  /*578c0*/  ISETP.GE.AND P6, PT, R5, 0x189, PT ;  /* 0x000001890500780c */ /* 0x000fe40003fc6270 */
[----:B------:R-:W-:Y:S02]  /*578d0*/  F2FP.SATFINITE.E4M3.F32.PACK_AB_MERGE_C R15, RZ, R14, RZ ;  /* 0x0000000eff0f723e */ /* 0x000fe400048070ff */
[----:B------:R-:W-:Y:S01]  /*578e0*/  @!P1 IADD3.X R11, R17, R13, R11, P3, !PT ;  /* 0x0000000d110b9210 */ /* 0x000fe20001ffe40b */
[----:B------:R-:W2:Y:S01]  /*578f0*/  LDL.LU R145, [R1+0xb5c] ;  /* 0x000b5c0001917983 */ /* 0x000ea20000300800 */
[----:B------:R-:W0:Y:S01]  /*57900*/  @!P2 LDC.64 R16, c[0x0][0x5c0] ;  /* 0x00017000ff10ab82 */ /* 0x000e220000000a00 */
[----:B------:R-:W-:-:S02]  /*57910*/  @!P2 IMAD R5, R7, 0x180, RZ ;  /* 0x000001800705a824 */ /* 0x000fc400078e02ff */
[----:B------:R-:W4:Y:S04]  /*57920*/  LDL.LU R150, [R1+0xb60] ;  /* 0x000b600001967983 */ /* 0x000f280000300800 */
[----:B------:R1:W-:Y:S04]  /*57930*/  @!P1 STG.E.U8 desc[UR8][R10.64+0xe0], R15 ;  /* 0x0000e00f0a009986 */ /* 0x0003e8000c101108 */
[----:B------:R-:W3:Y:S01]  /*57940*/  @!P2 LDG.E.U8 R12, desc[UR8][R20.64+0xe1] ;  /* 0x0000e108140ca981 */ /* 0x000ee2000c1e1100 */
[----:B------:R-:W-:Y:S01]  /*57950*/  ISETP.LT.OR P1, PT, R26, 0xe1, !P6 ;  /* 0x000000e11a00780c */ /* 0x000fe20007721670 */
[----:B-1----:R-:W-:-:S02]  /*57960*/  @!P2 IMAD.MOV.U32 R10, RZ, RZ, R8 ;  /* 0x000000ffff0aa224 */ /* 0x002fc400078e0008 */
[----:B------:R-:W-:-:S10]  /*57970*/  @!P2 IMAD.MOV.U32 R11, RZ, RZ, R27 ;  /* 0x000000ffff0ba224 */ /* 0x000fd400078e001b */
[----:B------:R-:W1:Y:S01]  /*57980*/  @!P1 LDC.64 R18, c[0x0][0x5c0] ;  /* 0x00017000ff129b82 */ /* 0x000e620000000a00 */
[----:B---3--:R-:W-:-:S04]  /*57990*/  LOP3.LUT R12, R12, 0xff, RZ, 0xc0, !PT ;  /* 0x000000ff0c0c7812 */ /* 0x008fc800078ec0ff */
[----:B------:R-:W-:-:S05]  /*579a0*/  F2FP.F16.E4M3.UNPACK_B R12, R12 ;  /* 0x0000000cff0c723e */ /* 0x000fca00020006ff */
[----:B------:R-:W-:-:S05]  /*579b0*/  HADD2.F32 R12, -RZ, R12.H0_H0 ;  /* 0x2000000cff0c7230 */ /* 0x000fca0000004100 */
[----:B------:R-:W-:Y:S01]  /*579c0*/  FMUL R14, R12, UR12 ;  /* 0x0000000c0c0e7c20 */ /* 0x000fe20008400000 */
[----:B------:R-:W-:-:S04]  /*579d0*/  @!P2 IMAD.WIDE.U32 R12, R6, 0x180, R10 ;  /* 0x00000180060ca825 */ /* 0x000fc800078e000a */
[----:B------:R-:W-:Y:S01]  /*579e0*/  FFMA R14, R151, UR61, R14 ;  /* 0x0000003d970e7c23 */ /* 0x000fe2000800000e */
[----:B0-----:R-:W-:-:S04]  /*579f0*/  @!P2 IADD3 R10, P3, R12, R16, RZ ;  /* 0x000000100c0aa210 */ /* 0x001fc80007f7e0ff */
[----:B------:R-:W-:Y:S02]  /*57a00*/  F2FP.SATFINITE.E4M3.F32.PACK_AB_MERGE_C R15, RZ, R14, RZ ;  /* 0x0000000eff0f723e */ /* 0x000fe400048070ff */
[--C-:B------:R-:W-:Y:S02]  /*57a10*/  @!P2 IADD3.X R11, R17, R13, R5.reuse, P3, !PT ;  /* 0x0000000d110ba210 */ /* 0x100fe40001ffe405 */
[----:B------:R-:W-:-:S03]  /*57a20*/  PRMT R5, RZ, 0x7610, R5 ;  /* 0x00007610ff057816 */ /* 0x000fc60000000005 */
[----:B------:R0:W-:Y:S04]  /*57a30*/  @!P2 STG.E.U8 desc[UR8][R10.64+0xe1], R15 ;  /* 0x0000e10f0a00a986 */ /* 0x0001e8000c101108 */
[----:B------:R-:W3:Y:S01]  /*57a40*/  @!P1 LDG.E.U8 R5, desc[UR8][R22.64+0xe0] ;  /* 0x0000e00816059981 */ /* 0x000ee2000c1e1100 */
[----:B------:R-:W-:Y:S01]  /*57a50*/  @!P1 IMAD R17, R7, 0x180, RZ ;  /* 0x0000018007119824 */ /* 0x000fe200078e02ff */
[----:B------:R-:W-:Y:S01]  /*57a60*/  ISETP.LT.OR P2, PT, R26, 0xe2, !P6 ;  /* 0x000000e21a00780c */ /* 0x000fe20007741670 */
[----:B0-----:R-:W-:Y:S02]  /*57a70*/  @!P1 IMAD.MOV.U32 R10, RZ, RZ, R8 ;  /* 0x000000ffff0a9224 */ /* 0x001fe400078e0008 */
[----:B------:R-:W-:Y:S02]  /*57a80*/  @!P1 IMAD.MOV.U32 R11, RZ, RZ, R27 ;  /* 0x000000ffff0b9224 */ /* 0x000fe400078e001b */
[----:B------:R-:W-:-:S04]  /*57a90*/  @!P1 IMAD.WIDE.U32 R12, R6, 0x180, R10 ;  /* 0x00000180060c9825 */ /* 0x000fc800078e000a */
[----:B------:R-:W-:Y:S01]  /*57aa0*/  @!P1 IMAD.IADD R10, R13, 0x1, R17 ;  /* 0x000000010d0a9824 */ /* 0x000fe200078e0211 */
[----:B-1----:R-:W-:-:S04]  /*57ab0*/  @!P1 IADD3 R12, P3, P4, R12, UR11, R18 ;  /* 0x0000000b0c0c9c10 */ /* 0x002fc8000fc7e012 */
[----:B------:R-:W-:Y:S02]  /*57ac0*/  @!P1 IADD3.X R13, R10, UR10, R19, P3, P4 ;  /* 0x0000000a0a0d9c10 */ /* 0x000fe40009fe8413 */
[----:B------:R-:W0:Y:S01]  /*57ad0*/  @!P2 LDC.64 R18, c[0x0][0x5c0] ;  /* 0x00017000ff12ab82 */ /* 0x000e220000000a00 */
[----:B---3--:R-:W-:-:S04]  /*57ae0*/  LOP3.LUT R5, R5, 0xff, RZ, 0xc0, !PT ;  /* 0x000000ff05057812 */ /* 0x008fc800078ec0ff */
[----:B------:R-:W-:-:S05]  /*57af0*/  F2FP.F16.E4M3.UNPACK_B R5, R5 ;  /* 0x00000005ff05723e */ /* 0x000fca00020006ff */
[----:B------:R-:W-:-:S05]  /*57b00*/  HADD2.F32 R5, -RZ, R5.H0_H0 ;  /* 0x20000005ff057230 */ /* 0x000fca0000004100 */
[----:B------:R-:W-:-:S04]  /*57b10*/  FMUL R5, R5, UR12 ;  /* 0x0000000c05057c20 */ /* 0x000fc80008400000 */
[----:B--2---:R-:W-:Y:S01]  /*57b20*/  FFMA R5, R145, UR61, R5 ;  /* 0x0000003d91057c23 */ /* 0x004fe20008000005 */
[----:B------:R-:W-:Y:S02]  /*57b30*/  @!P2 IMAD.MOV.U32 R10, RZ, RZ, R8 ;  /* 0x000000ffff0aa224 */ /* 0x000fe400078e0008 */
[----:B------:R-:W-:Y:S02]  /*57b40*/  @!P2 IMAD.MOV.U32 R11, RZ, RZ, R27 ;  /* 0x000000ffff0ba224 */ /* 0x000fe400078e001b */
[----:B------:R-:W-:Y:S01]  /*57b50*/  @!P2 IMAD R17, R7, 0x180, RZ ;  /* 0x000001800711a824 */ /* 0x000fe200078e02ff */
[----:B------:R-:W2:Y:S01]  /*57b60*/  LDL.LU R145, [R1+0xb64] ;  /* 0x000b640001917983 */ /* 0x000ea20000300800 */
[----:B------:R-:W-:Y:S02]  /*57b70*/  F2FP.SATFINITE.E4M3.F32.PACK_AB_MERGE_C R15, RZ, R5, RZ ;  /* 0x00000005ff0f723e */ /* 0x000fe400048070ff */
[----:B------:R-:W-:Y:S01]  /*57b80*/  PRMT R5, RZ, 0x7610, R5 ;  /* 0x00007610ff057816 */ /* 0x000fe20000000005 */
[----:B------:R-:W-:Y:S01]  /*57b90*/  @!P2 IMAD.WIDE.U32 R10, R6, 0x180, R10 ;  /* 0x00000180060aa825 */ /* 0x000fe200078e000a */
[----:B------:R-:W3:Y:S04]  /*57ba0*/  LDL.LU R151, [R1+0xb68] ;  /* 0x000b680001977983 */ /* 0x000ee80000300800 */
[----:B------:R1:W-:Y:S04]  /*57bb0*/  @!P1 STG.E.U8 desc[UR8][R12.64+0xe0], R15 ;  /* 0x0000e00f0c009986 */ /* 0x0003e8000c101108 */
[----:B------:R-:W4:Y:S01]  /*57bc0*/  @!P2 LDG.E.U8 R5, desc[UR8][R22.64+0xe1] ;  /* 0x0000e1081605a981 */ /* 0x000f22000c1e1100 */
[----:B------:R-:W-:-:S02]  /*57bd0*/  ISETP.LT.OR P1, PT, R26, 0xe9, !P0 ;  /* 0x000000e91a00780c */ /* 0x000fc40004721670 */
[----:B0-----:R-:W-:Y:S01]  /*57be0*/  @!P2 IADD3 R10, P3, P4, R10, UR11, R18 ;  /* 0x0000000b0a0aac10 */ /* 0x001fe2000fc7e012 */
[----:B-1----:R-:W-:-:S10]  /*57bf0*/  @!P2 IMAD.IADD R12, R11, 0x1, R17 ;  /* 0x000000010b0ca824 */ /* 0x002fd400078e0211 */
[----:B------:R-:W0:Y:S01]  /*57c00*/  @!P1 LDC.64 R16, c[0x0][0x5c0] ;  /* 0x00017000ff109b82 */ /* 0x000e220000000a00 */
[----:B------:R-:W-:Y:S02]  /*57c10*/  @!P2 IADD3.X R11, R12, UR10, R19, P3, P4 ;  /* 0x0000000a0c0bac10 */ /* 0x000fe40009fe8413 */
        /* <DEDUP_REMOVED lines=9> */
[----:B------:R-:W-:Y:S01]  /*57cb0*/  ISETP.LT.OR P0, PT, R26, 0xea, !P0 ;  /* 0x000000ea1a00780c */ /* 0x000fe20004701670 */
[----:B-1----:R-:W-:Y:S02]  /*57cc0*/  @!P1 IMAD.MOV.U32 R10, RZ, RZ, R8 ;  /* 0x000000ffff0a9224 */ /* 0x002fe400078e0008 */
[----:B------:R-:W-:Y:S02]  /*57cd0*/  @!P1 IMAD.MOV.U32 R11, RZ, RZ, R27 ;  /* 0x000000ffff0b9224 */ /* 0x000fe400078e001b */
[----:B------:R-:W-:-:S04]  /*57ce0*/  @!P1 IMAD.WIDE.U32 R12, R6, 0x180, R10 ;  /* 0x00000180060c9825 */ /* 0x000fc800078e000a */
[----:B------:R-:W-:Y:S01]  /*57cf0*/  @!P1 IMAD R11, R7, 0x180, RZ ;  /* 0x00000180070b9824 */ /* 0x000fe200078e02ff */
[----:B0-----:R-:W-:-:S04]  /*57d00*/  @!P1 IADD3 R10, P2, R12, R16, RZ ;  /* 0x000000100c0a9210 */ /* 0x001fc80007f5e0ff */
[----:B------:R-:W-:Y:S02]  /*57d10*/  @!P1 IADD3.X R11, R17, R13, R11, P2, !PT ;  /* 0x0000000d110b9210 */ /* 0x000fe400017fe40b */
[----:B------:R-:W0:Y:S01]  /*57d20*/  @!P0 LDC.64 R16, c[0x0][0x5c0] ;  /* 0x00017000ff108b82 */ /* 0x000e220000000a00 */
[----:B----4-:R-:W-:-:S04]  /*57d30*/  LOP3.LUT R5, R5, 0xff, RZ, 0xc0, !PT ;  /* 0x000000ff05057812 */ /* 0x010fc800078ec0ff */
[----:B------:R-:W-:-:S05]  /*57d40*/  F2FP.F16.E4M3.UNPACK_B R5, R5 ;  /* 0x00000005ff05723e */ /* 0x000fca00020006ff */
[----:B------:R-:W-:-:S05]  /*57d50*/  HADD2.F32 R5, -RZ, R5.H0_H0 ;  /* 0x20000005ff057230 */ /* 0x000fca0000004100 */
[----:B------:R-:W-:-:S04]  /*57d60*/  FMUL R5, R5, UR12 ;  /* 0x0000000c05057c20 */ /* 0x000fc80008400000 */
[----:B--2---:R-:W-:Y:S02]  /*57d70*/  FFMA R5, R145, UR61, R5 ;  /* 0x0000003d91057c23 */ /* 0x004fe40008000005 */
[----:B------:R-:W2:Y:S03]  /*57d80*/  LDL.LU R145, [R1+0xb6c] ;  /* 0x000b6c0001917983 */ /* 0x000ea60000300800 */
[----:B------:R-:W-:Y:S02]  /*57d90*/  F2FP.SATFINITE.E4M3.F32.PACK_AB_MERGE_C R15, RZ, R5, RZ ;  /* 0x00000005ff0f723e */ /* 0x000fe400048070ff */
[----:B------:R-:W-:-:S03]  /*57da0*/  PRMT R5, RZ, 0x7610, R5 ;  /* 0x00007610ff057816 */ /* 0x000fc60000000005 */
[----:B------:R1:W-:Y:S04]  /*57db0*/  @!P1 STG.E.U8 desc[UR8][R10.64+0xe8], R15 ;  /* 0x0000e80f0a009986 */ /* 0x0003e8000c101108 */
[----:B------:R-:W4:Y:S01]  /*57dc0*/  @!P0 LDG.E.U8 R5, desc[UR8][R20.64+0xe9] ;  /* 0x0000e90814058981 */ /* 0x000f22000c1e1100 */
[----:B------:R-:W-:Y:S01]  /*57dd0*/  ISETP.LT.OR P1, PT, R26, 0xe9, !P6 ;  /* 0x000000e91a00780c */ /* 0x000fe20007721670 */
[----:B-1----:R-:W-:Y:S02]  /*57de0*/  @!P0 IMAD.MOV.U32 R10, RZ, RZ, R8 ;  /* 0x000000ffff0a8224 */ /* 0x002fe400078e0008 */
[----:B------:R-:W-:-:S10]  /*57df0*/  @!P0 IMAD.MOV.U32 R11, RZ, RZ, R27 ;  /* 0x000000ffff0b8224 */ /* 0x000fd400078e001b */
[----:B------:R-:W1:Y:S01]  /*57e00*/  @!P1 LDC.64 R18, c[0x0][0x5c0] ;  /* 0x00017000ff129b82 */ /* 0x000e620000000a00 */
[----:B------:R-:W-:-:S04]  /*57e10*/  @!P0 IMAD.WIDE.U32 R12, R6, 0x180, R10 ;  /* 0x00000180060c8825 */ /* 0x000fc800078e000a */
[----:B------:R-:W-:Y:S01]  /*57e20*/  @!P0 IMAD R11, R7, 0x180, RZ ;  /* 0x00000180070b8824 */ /* 0x000fe200078e02ff */
[----:B0-----:R-:W-:-:S04]  /*57e30*/  @!P0 IADD3 R10, P2, R12, R16, RZ ;  /* 0x000000100c0a8210 */ /* 0x001fc80007f5e0ff */
[----:B------:R-:W-:Y:S02]  /*57e40*/  @!P0 IADD3.X R11, R17, R13, R11, P2, !PT ;  /* 0x0000000d110b8210 */ /* 0x000fe400017fe40b */
[----:B----4-:R-:W-:-:S04]  /*57e50*/  LOP3.LUT R5, R5, 0xff, RZ, 0xc0, !PT ;  /* 0x000000ff05057812 */ /* 0x010fc800078ec0ff */
[----:B------:R-:W-:-:S05]  /*57e60*/  F2FP.F16.E4M3.UNPACK_B R5, R5 ;  /* 0x00000005ff05723e */ /* 0x000fca00020006ff */
[----:B------:R-:W-:-:S05]  /*57e70*/  HADD2.F32 R5, -RZ, R5.H0_H0 ;  /* 0x20000005ff057230 */ /* 0x000fca0000004100 */
[----:B------:R-:W-:-:S04]  /*57e80*/  FMUL R5, R5, UR12 ;  /* 0x0000000c05057c20 */ /* 0x000fc80008400000 */
[----:B---3--:R-:W-:-:S05]  /*57e90*/  FFMA R5, R151, UR61, R5 ;  /* 0x0000003d97057c23 */ /* 0x008fca0008000005 */
[----:B------:R-:W-:Y:S02]  /*57ea0*/  F2FP.SATFINITE.E4M3.F32.PACK_AB_MERGE_C R15, RZ, R5, RZ ;  /* 0x00000005ff0f723e */ /* 0x000fe400048070ff */
[----:B------:R-:W-:-:S03]  /*57eb0*/  PRMT R5, RZ, 0x7610, R5 ;  /* 0x00007610ff057816 */ /* 0x000fc60000000005 */
[----:B------:R0:W-:Y:S04]  /*57ec0*/  @!P0 STG.E.U8 desc[UR8][R10.64+0xe9], R15 ;  /* 0x0000e90f0a008986 */ /* 0x0001e8000c101108 */
[----:B------:R-:W3:Y:S01]  /*57ed0*/  @!P1 LDG.E.U8 R5, desc[UR8][R22.64+0xe8] ;  /* 0x0000e80816059981 */ /* 0x000ee2000c1e1100 */
[----:B------:R-:W-:Y:S02]  /*57ee0*/  @!P1 IMAD R17, R7, 0x180, RZ ;  /* 0x0000018007119824 */ /* 0x000fe400078e02ff */
[----:B0-----:R-:W-:Y:S02]  /*57ef0*/  @!P1 IMAD.MOV.U32 R10, RZ, RZ, R8 ;  /* 0x000000ffff0a9224 */ /* 0x001fe400078e0008 */
[----:B------:R-:W-:Y:S02]  /*57f00*/  @!P1 IMAD.MOV.U32 R11, RZ, RZ, R27 ;  /* 0x000000ffff0b9224 */ /* 0x000fe400078e001b */
[----:B------:R-:W-:-:S04]  /*57f10*/  @!P1 IMAD.WIDE.U32 R12, R6, 0x180, R10 ;  /* 0x00000180060c9825 */ /* 0x000fc800078e000a */
[----:B------:R-:W-:Y:S01]  /*57f20*/  @!P1 IMAD.IADD R14, R13, 0x1, R17 ;  /* 0x000000010d0e9824 */ /* 0x000fe200078e0211 */
[----:B-1----:R-:W-:-:S04]  /*57f30*/  @!P1 IADD3 R12, P0, P2, R12, UR11, R18 ;  /* 0x0000000b0c0c9c10 */ /* 0x002fc8000fa1e012 */
[----:B------:R-:W-:Y:S02]  /*57f40*/  @!P1 IADD3.X R13, R14, UR10, R19, P0, P2 ;  /* 0x0000000a0e0d9c10 */ /* 0x000fe400087e4413 */
[----:B------:R-:W-:Y:S01]  /*57f50*/  ISETP.LT.OR P0, PT, R26, 0xea, !P6 ;  /* 0x000000ea1a00780c */ /* 0x000fe20007701670 */
[----:B------:R-:W-:Y:S01]  /*57f60*/  BSSY B1, `(.L_x_37) ;  /* 0x000000c000017945 */ /* 0x000fe20003800000 */
[----:B---3--:R-:W-:-:S04]  /*57f70*/  LOP3.LUT R5, R5, 0xff, RZ, 0xc0, !PT ;  /* 0x000000ff05057812 */ /* 0x008fc800078ec0ff */
[----:B------:R-:W-:-:S05]  /*57f80*/  F2FP.F16.E4M3.UNPACK_B R5, R5 ;  /* 0x00000005ff05723e */ /* 0x000fca00020006ff */
[----:B------:R-:W-:-:S05]  /*57f90*/  HADD2.F32 R5, -RZ, R5.H0_H0 ;  /* 0x20000005ff057230 */ /* 0x000fca0000004100 */
[----:B------:R-:W-:-:S04]  /*57fa0*/  FMUL R5, R5, UR12 ;  /* 0x0000000c05057c20 */ /* 0x000fc80008400000 */
[----:B--2---:R-:W-:-:S05]  /*57fb0*/  FFMA R5, R145, UR61, R5 ;  /* 0x0000003d91057c23 */ /* 0x004fca0008000005 */
[----:B------:R-:W-:Y:S02]  /*57fc0*/  F2FP.SATFINITE.E4M3.F32.PACK_AB_MERGE_C R11, RZ, R5, RZ ;  /* 0x00000005ff0b723e */ /* 0x000fe400048070ff */
[----:B------:R-:W-:-:S03]  /*57fd0*/  PRMT R5, RZ, 0x7610, R5 ;  /* 0x00007610ff057816 */ /* 0x000fc60000000005 */
[----:B------:R0:W-:Y:S01]  /*57fe0*/  @!P1 STG.E.U8 desc[UR8][R12.64+0xe8], R11 ;  /* 0x0000e80b0c009986 */ /* 0x0001e2000c101108 */
[----:B------:R-:W-:Y:S05]  /*57ff0*/  @P0 BRA `(.L_x_38) ;  /* 0x0000000000080947 */ /* 0x000fea0003800000 */
[----:B------:R-:W-:Y:S02]  /*58000*/  ULDC.64 UR4, c[0x0][0x208] ;  /* 0x0000820000047ab9 */ /* 0x000fe40000000a00 */
[----:B------:R1:W5:Y:S03]  /*58010*/  LDG.E.U8 R5, desc[UR4][R22.64+0xe9] ;  /* 0x0000e90416057981 */ /* 0x000366000c1e1100 */
.L_x_38:
[----:B------:R-:W-:Y:S05]  /*58020*/  BSYNC B1 ;  /* 0x0000000000017941 */ /* 0x000fea0003800000 */
.L_x_37:
[----:B------:R-:W-:Y:S05]  /*58030*/  @P0 BRA `(.L_x_39) ;  /* 0x0000019400dc0947 */ /* 0x000fea0003800000 */
[----:B0-----:R-:W2:Y:S01]  /*58040*/  LDL R11, [R1+0xbbc] ;  /* 0x000bbc00010b7983 */ /* 0x001ea20000100800 */
[----:B-----5:R-:W-:Y:S02]  /*58050*/  LOP3.LUT R5, R5, 0xff, RZ, 0xc0, !PT ;  /* 0x000000ff05057812 */ /* 0x020fe400078ec0ff */
[----:B------:R-:W-:Y:S01]  /*58060*/  R2UR UR6, R4 ;  /* 0x00000000040672ca */ /* 0x000fe200000e0000 */
[----:B------:R-:W3:Y:S01]  /*58070*/  LDL.LU R10, [R1+0xb70] ;  /* 0x000b7000010a7983 */ /* 0x000ee20000300800 */
[----:B------:R-:W-:Y:S01]  /*58080*/  F2FP.F16.E4M3.UNPACK_B R5, R5 ;  /* 0x00000005ff05723e */ /* 0x000fe200020006ff */
[----:B------:R-:W-:Y:S01]  /*58090*/  IMAD.MOV.U32 R26, RZ, RZ, R8 ;  /* 0x000000ffff1a7224 */ /* 0x000fe200078e0008 */
[----:B------:R-:W-:Y:S01]  /*580a0*/  R2UR UR8, R3 ;  /* 0x00000000030872ca */ /* 0x000fe200000e0000 */
[----:B------:R-:W-:Y:S01]  /*580b0*/  ULDC.64 UR4, c[0x0][0x5c0] ;  /* 0x0001700000047ab9 */ /* 0x000fe20000000a00 */
[----:B------:R-:W-:Y:S02]  /*580c0*/  IMAD R7, R7, 0x180, RZ ;  /* 0x0000018007077824 */ /* 0x000fe400078e02ff */
[----:B------:R-:W-:-:S02]  /*580d0*/  HADD2.F32 R5, -RZ, R5.H0_H0 ;  /* 0x20000005ff057230 */ /* 0x000fc40000004100 */
[----:B------:R-:W-:-:S04]  /*580e0*/  IMAD.WIDE.U32 R26, R6, 0x180, R26 ;  /* 0x00000180061a7825 */ /* 0x000fc800078e001a */
[----:B------:R-:W-:Y:S02]  /*580f0*/  IMAD.U32 R9, RZ, RZ, UR4 ;  /* 0x00000004ff097e24 */ /* 0x000fe4000f8e00ff */
[----:B------:R-:W-:Y:S02]  /*58100*/  IMAD.IADD R7, R27, 0x1, R7 ;  /* 0x000000011b077824 */ /* 0x000fe400078e0207 */
[----:B------:R-:W-:Y:S01]  /*58110*/  IMAD.U32 R6, RZ, RZ, UR5 ;  /* 0x00000005ff067e24 */ /* 0x000fe2000f8e00ff */
[----:B------:R-:W-:-:S04]  /*58120*/  IADD3 R26, P0, P1, R26, UR6, R9 ;  /* 0x000000061a1a7c10 */ /* 0x000fc8000f91e009 */
[----:B------:R-:W-:Y:S02]  /*58130*/  IADD3.X R27, R7, UR8, R6, P0, P1 ;  /* 0x00000008071b7c10 */ /* 0x000fe400087e2406 */
[----:B--2---:R-:W-:-:S13]  /*58140*/  R2UR UR7, R11 ;  /* 0x000000000b0772ca */ /* 0x004fda00000e0000 */
[----:B------:R-:W-:Y:S01]  /*58150*/  FMUL R5, R5, UR7 ;  /* 0x0000000705057c20 */ /* 0x000fe20008400000 */
[----:B------:R-:W-:-:S03]  /*58160*/  ULDC.64 UR6, c[0x0][0x208] ;  /* 0x0000820000067ab9 */ /* 0x000fc60000000a00 */
[----:B---3--:R-:W-:-:S05]  /*58170*/  FFMA R5, R10, UR61, R5 ;  /* 0x0000003d0a057c23 */ /* 0x008fca0008000005 */
[----:B------:R-:W-:-:S05]  /*58180*/  F2FP.SATFINITE.E4M3.F32.PACK_AB_MERGE_C R5, RZ, R5, RZ ;  /* 0x00000005ff05723e */ /* 0x000fca00048070ff */
[----:B------:R2:W-:Y:S01]  /*58190*/  STG.E.U8 desc[UR6][R26.64+0xe9], R5 ;  /* 0x0000e9051a007986 */ /* 0x0005e2000c101106 */
[----:B------:R-:W-:Y:S05]  /*581a0*/  BRA `(.L_x_39) ;  /* 0x0000019400807947 */ /* 0x000fea0003800000 */
.L_x_36:
[----:B------:R-:W2:Y:S04]  /*581b0*/  LDL.LU R34, [R1+0x440] ;  /* 0x0004400001227983 */ /* 0x000ea80000300800 */
[----:B------:R-:W3:Y:S04]  /*581c0*/  LDL.LU R33, [R1+0x444] ;  /* 0x0004440001217983 */ /* 0x000ee80000300800 */
[----:B------:R-:W4:Y:S04]  /*581d0*/  LDL.LU R32, [R1+0x448] ;  /* 0x0004480001207983 */ /* 0x000f280000300800 */
[----:B------:R-:W5:Y:S04]  /*581e0*/  LDL.LU R37, [R1+0x44c] ;  /* 0x00044c0001257983 */ /* 0x000f680000300800 */
[----:B------:R-:W2:Y:S04]  /*581f0*/  LDL R83, [R1+0xb90] ;  /* 0x000b900001537983 */ /* 0x000ea80000100800 */
[----:B------:R-:W3:Y:S01]  /*58200*/  LDL R82, [R1+0xb8c] ;  /* 0x000b8c0001527983 */ /* 0x000ee20000100800 */
[----:B------:R-:W-:Y:S01]  /*58210*/  ISETP.GE.AND P5, PT, R5, 0x1, PT ;  /* 0x000000010500780c */ /* 0x000fe20003fa6270 */
[----:B------:R-:W-:Y:S01]  /*58220*/  FMUL R28, R11, UR61 ;  /* 0x0000003d0b1c7c20 */ /* 0x000fe20008400000 */
[----:B------:R-:W-:Y:S01]  /*58230*/  ULDC.64 UR4, c[0x0][0x208] ;  /* 0x0000820000047ab9 */ /* 0x000fe20000000a00 */
[----:B------:R-:W-:Y:S01]  /*58240*/  R2UR UR9, R4 ;  /* 0x00000000040972ca */ /* 0x000fe200000e0000 */
[----:B------:R-:W-:Y:S01]  /*58250*/  FMUL R12, R12, UR61 ;  /* 0x0000003d0c0c7c20 */ /* 0x000fe20008400000 */
[----:B------:R-:W-:-:S02]  /*58260*/  ISETP.LT.OR P0, PT, R26, 0x1, !P5 ;  /* 0x000000011a00780c */ /* 0x000fc40006f01670 */
[----:B------:R-:W-:Y:S01]  /*58270*/  R2UR UR8, R3 ;  /* 0x00000000030872ca */ /* 0x000fe200000e0000 */
[----:B------:R-:W-:Y:S01]  /*58280*/  FMUL R13, R13, UR61 ;  /* 0x0000003d0d0d7c20 */ /* 0x000fe20008400000 */
[----:B------:R-:W4:Y:S01]  /*58290*/  LDL R81, [R1+0xb98] ;  /* 0x000b980001517983 */ /* 0x000f220000100800 */
[----:B------:R-:W-:Y:S01]  /*582a0*/  FMUL R14, R14, UR61 ;  /* 0x0000003d0e0e7c20 */ /* 0x000fe20008400000 */
[----:B------:R-:W-:Y:S02]  /*582b0*/  LOP3.LUT R0, R0, 0xfffdffff, RZ, 0xc0, !PT ;  /* 0xfffdffff00007812 */ /* 0x000fe400078ec0ff */
[----:B------:R-:W5:Y:S01]  /*582c0*/  LDL R80, [R1+0xb94] ;  /* 0x000b940001507983 */ /* 0x000f620000100800 */
[----:B------:R-:W-:Y:S01]  /*582d0*/  ISETP.LT.OR P1, PT, R26, 0x2, !P5 ;  /* 0x000000021a00780c */ /* 0x000fe20006f21670 */
[----:B------:R-:W-:Y:S01]  /*582e0*/  FMUL R15, R15, UR61 ;  /* 0x0000003d0f0f7c20 */ /* 0x000fe20008400000 */
[----:B------:R-:W-:Y:S01]  /*582f0*/  F2FP.SATFINITE.E4M3.F32.PACK_AB_MERGE_C R28, RZ, R28, RZ ;  /* 0x0000001cff1c723e */ /* 0x000fe200048070ff */
[----:B------:R-:W-:Y:S01]  /*58300*/  FMUL R16, R16, UR61 ;  /* 0x0000003d10107c20 */ /* 0x000fe20008400000 */
[----:B------:R-:W0:Y:S01]  /*58310*/  @!P0 LDC.64 R24, c[0x0][0x5c0] ;  /* 0x00017000ff188b82 */ /* 0x000e220000000a00 */
[----:B------:R-:W-:Y:S01]  /*58320*/  F2FP.SATFINITE.E4M3.F32.PACK_AB_MERGE_C R12, RZ, R12, RZ ;  /* 0x0000000cff0c723e */ /* 0x000fe200048070ff */
[----:B------:R-:W-:Y:S01]  /*58330*/  FMUL R17, R17, UR61 ;  /* 0x0000003d11117c20 */ /* 0x000fe20008400000 */
[----:B------:R-:W-:Y:S01]  /*58340*/  F2FP.SATFINITE.E4M3.F32.PACK_AB_MERGE_C R13, RZ, R13, RZ ;  /* 0x0000000dff0d723e */ /* 0x000fe200048070ff */
[----:B------:R-:W-:Y:S01]  /*58350*/  FMUL R18, R18, UR61 ;  /* 0x0000003d12127c20 */ /* 0x000fe20008400000 */
[----:B------:R-:W-:Y:S01]  /*58360*/  F2FP.SATFINITE.E4M3.F32.PACK_AB_MERGE_C R14, RZ, R14, RZ ;  /* 0x0000000eff0e723e */ /* 0x000fe200048070ff */
[----:B------:R-:W-:Y:S01]  /*58370*/  FMUL R19, R19, UR61 ;  /* 0x0000003d13137c20 */ /* 0x000fe20008400000 */
[----:B------:R-:W-:Y:S01]  /*58380*/  @P5 LOP3.LUT R0, R0, 0x20000, RZ, 0xfc, !PT ;  /* 0x0002000000005812 */ /* 0x000fe200078efcff */
[----:B------:R-:W-:Y:S01]  /*58390*/  FMUL R20, R20, UR61 ;  /* 0x0000003d14147c20 */ /* 0x000fe20008400000 */
[----:B------:R-:W-:Y:S01]  /*583a0*/  F2FP.SATFINITE.E4M3.F32.PACK_AB_MERGE_C R15, RZ, R15, RZ ;  /* 0x0000000fff0f723e */ /* 0x000fe200048070ff */
[----:B------:R-:W-:Y:S01]  /*583b0*/  FMUL R21, R21, UR61 ;  /* 0x0000003d15157c20 */ /* 0x000fe20008400000 */
[----:B------:R-:W-:Y:S01]  /*583c0*/  LOP3.LUT R2, R2, 0xfffffffd, RZ, 0xc0, !PT ;  /* 0xfffffffd02027812 */ /* 0x000fe200078ec0ff */
[----:B------:R-:W-:Y:S01]  /*583d0*/  FMUL R22, R22, UR61 ;  /* 0x0000003d16167c20 */ /* 0x000fe20008400000 */
[----:B------:R-:W-:Y:S01]  /*583e0*/  F2FP.SATFINITE.E4M3.F32.PACK_AB_MERGE_C R16, RZ, R16, RZ ;  /* 0x00000010ff10723e */ /* 0x000fe200048070ff */
        /* <DEDUP_REMOVED lines=11> */
[----:B0-----:R-:W-:Y:S01]  /*584a0*/  @!P0 IADD3 R10, P2, R8, R24, RZ ;  /* 0x00000018080a8210 */ /* 0x001fe20007f5e0ff */
[----:B------:R-:W-:Y:S01]  /*584b0*/  FMUL R237, R237, UR61 ;  /* 0x0000003deded7c20 */ /* 0x000fe20008400000 */
[----:B------:R-:W-:Y:S01]  /*584c0*/  F2FP.SATFINITE.E4M3.F32.PACK_AB_MERGE_C R22, RZ, R22, RZ ;  /* 0x00000016ff16723e */ /* 0x000fe200048070ff */
[----:B------:R-:W5:Y:S01]  /*584d0*/  LDL.LU R36, [R1+0x450] ;  /* 0x0004500001247983 */ /* 0x000f620000300800 */
[----:B------:R-:W-:Y:S01]  /*584e0*/  F2FP.SATFINITE.E4M3.F32.PACK_AB_MERGE_C R23, RZ, R23, RZ ;  /* 0x00000017ff17723e */ /* 0x000fe200048070ff */
[----:B------:R-:W-:Y:S01]  /*584f0*/  @!P0 IMAD.X R11, R27, 0x1, R25, P2 ;  /* 0x000000011b0b8824 */ /* 0x000fe200010e0619 */
[----:B------:R-:W-:Y:S01]  /*58500*/  F2FP.SATFINITE.E4M3.F32.PACK_AB_MERGE_C R232, RZ, R232, RZ ;  /* 0x000000e8ffe8723e */ /* 0x000fe200048070ff */
[----:B------:R-:W5:Y:S01]  /*58510*/  LDL.LU R35, [R1+0x454] ;  /* 0x0004540001237983 */ /* 0x000f620000300800 */
[----:B------:R-:W-:-:S02]  /*58520*/  F2FP.SATFINITE.E4M3.F32.PACK_AB_MERGE_C R233, RZ, R233, RZ ;  /* 0x000000e9ffe9723e */ /* 0x000fc400048070ff */
[----:B------:R-:W-:Y:S01]  /*58530*/  F2FP.SATFINITE.E4M3.F32.PACK_AB_MERGE_C R234, RZ, R234, RZ ;  /* 0x000000eaffea723e */ /* 0x000fe200048070ff */
[----:B------:R0:W-:Y:S01]  /*58540*/  @!P0 STG.E.U8 desc[UR4][R10.64], R28 ;  /* 0x0000001c0a008986 */ /* 0x0001e2000c101104 */
[----:B------:R-:W-:Y:S02]  /*58550*/  ISETP.GE.AND P0, PT, R5, 0x9, PT ;  /* 0x000000090500780c */ /* 0x000fe40003f06270 */
[----:B------:R-:W-:Y:S02]  /*58560*/  F2FP.SATFINITE.E4M3.F32.PACK_AB_MERGE_C R235, RZ, R235, RZ ;  /* 0x000000ebffeb723e */ /* 0x000fe400048070ff */
[C---:B------:R-:W-:Y:S02]  /*58570*/  ISETP.LT.OR P3, PT, R26.reuse, 0x1, !P0 ;  /* 0x000000011a00780c */ /* 0x040fe40004761670 */
[----:B------:R-:W-:Y:S02]  /*58580*/  ISETP.LT.OR P2, PT, R26, 0x2, !P0 ;  /* 0x000000021a00780c */ /* 0x000fe40004741670 */
[----:B------:R-:W-:-:S02]  /*58590*/  F2FP.SATFINITE.E4M3.F32.PACK_AB_MERGE_C R236, RZ, R236, RZ ;  /* 0x000000ecffec723e */ /* 0x000fc400048070ff */
[----:B------:R-:W-:Y:S01]  /*585a0*/  F2FP.SATFINITE.E4M3.F32.PACK_AB_MERGE_C R237, RZ, R237, RZ ;  /* 0x000000edffed723e */ /* 0x000fe200048070ff */
[----:B0-----:R-:W0:Y:S02]  /*585b0*/  @!P1 LDC.64 R10, c[0x0][0x5c0] ;  /* 0x00017000ff0a9b82 */ /* 0x001e240000000a00 */
[----:B------:R-:W-:-:S04]  /*585c0*/  @P0 LOP3.LUT R2, R2, 0x2, RZ, 0xfc, !PT ;  /* 0x0000000202020812 */ /* 0x000fc800078efcff */
[----:B------:R-:W-:Y:S02]  /*585d0*/  LOP3.LUT R2, R2, 0xfffffffb, RZ, 0xc0, !PT ;  /* 0xfffffffb02027812 */ /* 0x000fe400078ec0ff */
[----:B------:R-:W1:Y:S08]  /*585e0*/  @!P3 LDC.64 R28, c[0x0][0x5c0] ;  /* 0x00017000ff1cbb82 */ /* 0x000e700000000a00 */
[----:B------:R-:W1:Y:S01]  /*585f0*/  @!P2 LDC.64 R24, c[0x0][0x5c0] ;  /* 0x00017000ff18ab82 */ /* 0x000e620000000a00 */
[----:B0-----:R-:W-:-:S05]  /*58600*/  @!P1 IADD3 R10, P4, R8, R10, RZ ;  /* 0x0000000a080a9210 */ /* 0x001fca0007f9e0ff */
[----:B------:R-:W-:-:S05]  /*58610*/  @!P1 IMAD.X R11, R27, 0x1, R11, P4 ;  /* 0x000000011b0b9824 */ /* 0x000fca00020e060b */
[----:B------:R1:W-:Y:S02]  /*58620*/  @!P1 STG.E.U8 desc[UR4][R10.64+0x1], R12 ;  /* 0x0000010c0a009986 */ /* 0x0003e4000c101104 */
[----:B-1----:R-:W-:-:S04]  /*58630*/  @!P3 IADD3 R10, P1, P4, R8, UR9, R28 ;  /* 0x00000009080abc10 */ /* 0x002fc8000fc3e01c */
[----:B------:R-:W-:Y:S02]  /*58640*/  @!P3 IADD3.X R11, R27, UR8, R29, P1, P4 ;  /* 0x000000081b0bbc10 */ /* 0x000fe40008fe841d */
[C---:B------:R-:W-:Y:S02]  /*58650*/  ISETP.LT.OR P1, PT, R26.reuse, 0x9, !P5 ;  /* 0x000000091a00780c */ /* 0x040fe40006f21670 */
[----:B------:R-:W-:Y:S01]  /*58660*/  ISETP.LT.OR P5, PT, R26, 0x9, !P0 ;  /* 0x000000091a00780c */ /* 0x000fe200047a1670 */
[----:B------:R0:W-:Y:S02]  /*58670*/  @!P3 STG.E.U8 desc[UR4][R10.64], R13 ;  /* 0x0000000d0a00b986 */ /* 0x0001e4000c101104 */
[----:B0-----:R-:W-:-:S04]  /*58680*/  @!P2 IADD3 R10, P3, P4, R8, UR9, R24 ;  /* 0x00000009080aac10 */ /* 0x001fc8000fc7e018 */
[----:B------:R-:W-:-:S06]  /*58690*/  @!P2 IADD3.X R11, R27, UR8, R25, P3, P4 ;  /* 0x000000081b0bac10 */ /* 0x000fcc0009fe8419 */
[----:B------:R-:W0:Y:S01]  /*586a0*/  @!P5 LDC.64 R24, c[0x0][0x5c0] ;  /* 0x00017000ff18db82 */ /* 0x000e220000000a00 */
[----:B------:R1:W-:Y:S01]  /*586b0*/  @!P2 STG.E.U8 desc[UR4][R10.64+0x1], R14 ;  /* 0x0000010e0a00a986 */ /* 0x0003e2000c101104 */
[----:B------:R-:W-:Y:S02]  /*586c0*/  ISETP.LT.OR P2, PT, R26, 0xa, !P0 ;  /* 0x0000000a1a00780c */ /* 0x000fe40004741670 */
[C---:B------:R-:W-:Y:S02]  /*586d0*/  LOP3.LUT P0, RZ, R0.reuse, 0x20000, RZ, 0xc0, !PT ;  /* 0x0002000000ff7812 */ /* 0x040fe4000780c0ff */
[----:B------:R-:W-:Y:S02]  /*586e0*/  LOP3.LUT R0, R0, 0xfffffffe, RZ, 0xc0, !PT ;  /* 0xfffffffe00007812 */ /* 0x000fe400078ec0ff */
[----:B-1----:R-:W1:Y:S08]  /*586f0*/  @!P1 LDC.64 R10, c[0x0][0x5c0] ;  /* 0x00017000ff0a9b82 */ /* 0x002e700000000a00 */
[----:B------:R-:W0:Y:S01]  /*58700*/  @!P2 LDC.64 R12, c[0x0][0x5c0] ;  /* 0x00017000ff0cab82 */ /* 0x000e220000000a00 */
[----:B-1----:R-:W-:-:S05]  /*58710*/  @!P1 IADD3 R10, P3, R8, R10, RZ ;  /* 0x0000000a080a9210 */ /* 0x002fca0007f7e0ff */
[----:B------:R-:W-:-:S05]  /*58720*/  @!P1 IMAD.X R11, R27, 0x1, R11, P3 ;  /* 0x000000011b0b9824 */ /* 0x000fca00018e060b */
[----:B------:R1:W-:Y:S01]  /*58730*/  @!P1 STG.E.U8 desc[UR4][R10.64+0x8], R15 ;  /* 0x0000080f0a009986 */ /* 0x0003e2000c101104 */
[----:B0-----:R-:W-:-:S04]  /*58740*/  @!P5 IADD3 R24, P1, P3, R8, UR9, R24 ;  /* 0x000000090818dc10 */ /* 0x001fc8000fb3e018 */
[----:B------:R-:W-:Y:S02]  /*58750*/  @!P5 IADD3.X R25, R27, UR8, R25, P1, P3 ;  /* 0x000000081b19dc10 */ /* 0x000fe40008fe6419 */
[----:B------:R-:W-:-:S04]  /*58760*/  @!P2 IADD3 R28, P1, P3, R8, UR9, R12 ;  /* 0x00000009081cac10 */ /* 0x000fc8000fb3e00c */
[----:B------:R-:W-:Y:S02]  /*58770*/  @!P2 IADD3.X R29, R27, UR8, R13, P1, P3 ;  /* 0x000000081b1dac10 */ /* 0x000fe40008fe640d */
[----:B------:R-:W-:-:S04]  /*58780*/  ISETP.GE.AND P1, PT, R5, 0x81, PT ;  /* 0x000000810500780c */ /* 0x000fc80003f26270 */
[----:B------:R-:W-:-:S09]  /*58790*/  ISETP.LT.OR P4, PT, R26, 0x1, !P1 ;  /* 0x000000011a00780c */ /* 0x000fd20004f81670 */
[----:B------:R-:W-:-:S04]  /*587a0*/  @P1 LOP3.LUT R2, R2, 0x4, RZ, 0xfc, !PT ;  /* 0x0000000402021812 */ /* 0x000fc800078efcff */
[----:B-1----:R-:W0:Y:S01]  /*587b0*/  @!P4 LDC.64 R10, c[0x0][0x5c0] ;  /* 0x00017000ff0acb82 */ /* 0x002e220000000a00 */
[----:B------:R-:W-:Y:S02]  /*587c0*/  LOP3.LUT R2, R2, 0xfffffeff, RZ, 0xc0, !PT ;  /* 0xfffffeff02027812 */ /* 0x000fe400078ec0ff */
[----:B--2---:R-:W-:Y:S02]  /*587d0*/  R2UR UR11, R83 ;  /* 0x00000000530b72ca */ /* 0x004fe400000e0000 */
[----:B---3--:R-:W-:-:S11]  /*587e0*/  R2UR UR10, R82 ;  /* 0x00000000520a72ca */ /* 0x008fd600000e0000 */
[----:B0-----:R-:W-:Y:S02]  /*587f0*/  @!P4 IADD3 R14, P3, P6, R8, UR11, R10 ;  /* 0x0000000b080ecc10 */ /* 0x001fe4000fe7e00a */
[----:B----4-:R-:W-:Y:S02]  /*58800*/  R2UR UR7, R81 ;  /* 0x00000000510772ca */ /* 0x010fe400000e0000 */
[----:B------:R-:W-:Y:S02]  /*58810*/  @!P4 IADD3.X R15, R27, UR10, R11, P3, P6 ;  /* 0x0000000a1b0fcc10 */ /* 0x000fe40009fec40b */
[----:B------:R-:W-:Y:S02]  /*58820*/  ISETP.LT.OR P3, PT, R26, 0xa, !P0 ;  /* 0x0000000a1a00780c */ /* 0x000fe40004761670 */
[----:B-----5:R-:W-:-:S11]  /*58830*/  R2UR UR6, R80 ;  /* 0x00000000500672ca */ /* 0x020fd600000e0000 */
[----:B------:R-:W0:Y:S02]  /*58840*/  @!P3 LDC.64 R10, c[0x0][0x5c0] ;  /* 0x00017000ff0abb82 */ /* 0x000e240000000a00 */
[----:B0-----:R-:W-:-:S05]  /*58850*/  @!P3 IADD3 R10, P6, R8, R10, RZ ;  /* 0x0000000a080ab210 */ /* 0x001fca0007fde0ff */
[----:B------:R-:W-:-:S05]  /*58860*/  @!P3 IMAD.X R11, R27, 0x1, R11, P6 ;  /* 0x000000011b0bb824 */ /* 0x000fca00030e060b */
[----:B------:R0:W-:Y:S01]  /*58870*/  @!P3 STG.E.U8 desc[UR4][R10.64+0x9], R16 ;  /* 0x000009100a00b986 */ /* 0x0001e2000c101104 */
[----:B------:R-:W-:-:S03]  /*58880*/  ISETP.LT.OR P3, PT, R26, 0x2, !P1 ;  /* 0x000000021a00780c */ /* 0x000fc60004f61670 */
[----:B------:R1:W-:Y:S04]  /*58890*/  @!P5 STG.E.U8 desc[UR4][R24.64+0x8], R17 ;  /* 0x000008111800d986 */ /* 0x0003e8000c101104 */
[----:B------:R2:W-:Y:S04]  /*588a0*/  @!P2 STG.E.U8 desc[UR4][R28.64+0x9], R18 ;  /* 0x000009121c00a986 */ /* 0x0005e8000c101104 */
[----:B------:R-:W-:Y:S02]  /*588b0*/  @!P4 STG.E.U8 desc[UR4][R14.64], R19 ;  /* 0x000000130e00c986 */ /* 0x000fe4000c101104 */
[----:B0-----:R-:W0:Y:S02]  /*588c0*/  @!P3 LDC.64 R10, c[0x0][0x5c0] ;  /* 0x00017000ff0abb82 */ /* 0x001e240000000a00 */
[----:B0-----:R-:W-:-:S04]  /*588d0*/  @!P3 IADD3 R12, P0, P6, R8, UR11, R10 ;  /* 0x0000000b080cbc10 */ /* 0x001fc8000fe1e00a */
[----:B------:R-:W-:Y:S02]  /*588e0*/  @!P3 IADD3.X R13, R27, UR10, R11, P0, P6 ;  /* 0x0000000a1b0dbc10 */ /* 0x000fe400087ec40b */
[----:B------:R-:W-:-:S03]  /*588f0*/  ISETP.LT.OR P0, PT, R26, 0x9, !P1 ;  /* 0x000000091a00780c */ /* 0x000fc60004f01670 */
[----:B------:R0:W-:Y:S10]  /*58900*/  @!P3 STG.E.U8 desc[UR4][R12.64+0x1], R20 ;  /* 0x000001140c00b986 */ /* 0x0001f4000c101104 */
[----:B------:R-:W3:Y:S01]  /*58910*/  @!P0 LDC.64 R10, c[0x0][0x5c0] ;  /* 0x00017000ff0a8b82 */ /* 0x000ee20000000a00 */
[----:B------:R-:W-:-:S04]  /*58920*/  @P0 LOP3.LUT R0, R0, 0x1, RZ, 0xfc, !PT ;  /* 0x0000000100000812 */ /* 0x000fc800078efcff */
[----:B------:R-:W-:Y:S02]  /*58930*/  LOP3.LUT R0, R0, 0xffffdfff, RZ, 0xc0, !PT ;  /* 0xffffdfff00007812 */ /* 0x000fe400078ec0ff */
[----:B---3--:R-:W-:-:S04]  /*58940*/  @!P0 IADD3 R30, P5, P6, R8, UR11, R10 ;  /* 0x0000000b081e8c10 */ /* 0x008fc8000febe00a */
[----:B------:R-:W-:Y:S02]  /*58950*/  @!P0 IADD3.X R31, R27, UR10, R11, P5, P6 ;  /* 0x0000000a1b1f8c10 */ /* 0x000fe4000afec40b */
[----:B------:R-:W-:Y:S02]  /*58960*/  ISETP.LT.OR P0, PT, R26, 0xa, !P1 ;  /* 0x0000000a1a00780c */ /* 0x000fe40004f01670 */
[----:B------:R-:W-:-:S11]  /*58970*/  ISETP.GE.AND P1, PT, R5, 0x101, PT ;  /* 0x000001010500780c */ /* 0x000fd60003f26270 */
[----:B------:R-:W1:Y:S01]  /*58980*/  @!P0 LDC.64 R10, c[0x0][0x5c0] ;  /* 0x00017000ff0a8b82 */ /* 0x000e620000000a00 */
[----:B------:R-:W-:Y:S02]  /*58990*/  @P0 LOP3.LUT R2, R2, 0x100, RZ, 0xfc, !PT ;  /* 0x0000010002020812 */ /* 0x000fe400078efcff */
[----:B------:R-:W-:-:S04]  /*589a0*/  @P1 LOP3.LUT R0, R0, 0x2000, RZ, 0xfc, !PT ;  /* 0x0000200000001812 */ /* 0x000fc800078efcff */
[----:B------:R-:W-:Y:S02]  /*589b0*/  LOP3.LUT R0, R0, 0xffffff7f, RZ, 0xc0, !PT ;  /* 0xffffff7f00007812 */ /* 0x000fe400078ec0ff */
[----:B-1----:R-:W-:-:S04]  /*589c0*/  @!P0 IADD3 R24, P5, P6, R8, UR11, R10 ;  /* 0x0000000b08188c10 */ /* 0x002fc8000febe00a */
[----:B------:R-:W-:Y:S02]  /*589d0*/  @!P0 IADD3.X R25, R27, UR10, R11, P5, P6 ;  /* 0x0000000a1b198c10 */ /* 0x000fe4000afec40b */
[C---:B------:R-:W-:Y:S02]  /*589e0*/  ISETP.LT.OR P6, PT, R26.reuse, 0x1, !P1 ;  /* 0x000000011a00780c */ /* 0x040fe40004fc1670 */
[----:B------:R-:W-:-:S11]  /*589f0*/  ISETP.LT.OR P0, PT, R26, 0x2, !P1 ;  /* 0x000000021a00780c */ /* 0x000fd60004f01670 */
[----:B------:R-:W2:Y:S01]  /*58a00*/  @!P6 LDC.64 R10, c[0x0][0x5c0] ;  /* 0x00017000ff0aeb82 */ /* 0x000ea20000000a00 */
[----:B------:R-:W-:-:S04]  /*58a10*/  @P6 LOP3.LUT R0, R0, 0x80, RZ, 0xfc, !PT ;  /* 0x0000008000006812 */ /* 0x000fc800078efcff */
[----:B------:R-:W-:-:S04]  /*58a20*/  LOP3.LUT R0, R0, 0xffffffbf, RZ, 0xc0, !PT ;  /* 0xffffffbf00007812 */ /* 0x000fc800078ec0ff */
[----:B------:R-:W-:-:S04]  /*58a30*/  @P0 LOP3.LUT R0, R0, 0x40, RZ, 0xfc, !PT ;  /* 0x0000004000000812 */ /* 0x000fc800078efcff */
[----:B------:R-:W-:Y:S02]  /*58a40*/  LOP3.LUT R0, R0, 0xffffffdf, RZ, 0xc0, !PT ;  /* 0xffffffdf00007812 */ /* 0x000fe400078ec0ff */
[----:B--2---:R-:W-:-:S04]  /*58a50*/  @!P6 IADD3 R28, P2, P5, R8, UR7, R10 ;  /* 0x00000007081cec10 */ /* 0x004fc8000fd5e00a */
[----:B------:R-:W-:Y:S02]  /*58a60*/  @!P6 IADD3.X R29, R27, UR6, R11, P2, P5 ;  /* 0x000000061b1dec10 */ /* 0x000fe400097ea40b */
[----:B------:R-:W1:Y:S02]  /*58a70*/  @!P0 LDC.64 R10, c[0x0][0x5c0] ;  /* 0x00017000ff0a8b82 */ /* 0x000e640000000a00 */
[----:B-1----:R-:W-:Y:S01]  /*58a80*/  @!P0 IADD3 R16, P2, P4, R8, UR7, R10 ;  /* 0x0000000708108c10 */ /* 0x002fe2000fc5e00a */
[----:B------:R-:W-:-:S03]  /*58a90*/  IMAD.U32 R10, RZ, RZ, UR8 ;  /* 0x00000008ff0a7e24 */ /* 0x000fc6000f8e00ff */
[----:B------:R-:W-:Y:S01]  /*58aa0*/  @!P0 IADD3.X R17, R27, UR6, R11, P2, P4 ;  /* 0x000000061b118c10 */ /* 0x000fe200097e840b */
[----:B------:R-:W-:Y:S01]  /*58ab0*/  IMAD.U32 R11, RZ, RZ, UR9 ;  /* 0x00000009ff0b7e24 */ /* 0x000fe2000f8e00ff */
[----:B------:R-:W-:Y:S02]  /*58ac0*/  ISETP.GE.AND P2, PT, R5, 0x89, PT ;  /* 0x000000890500780c */ /* 0x000fe40003f46270 */
[C---:B------:R-:W-:Y:S02]  /*58ad0*/  ISETP.LT.OR P0, PT, R26.reuse, 0x9, !P1 ;  /* 0x000000091a00780c */ /* 0x040fe40004f01670 */
[C---:B------:R-:W-:Y:S02]  /*58ae0*/  ISETP.LT.OR P4, PT, R26.reuse, 0x1, !P2 ;  /* 0x000000011a00780c */ /* 0x040fe40005781670 */
[----:B------:R-:W-:-:S09]  /*58af0*/  ISETP.LT.OR P1, PT, R26, 0xa, !P1 ;  /* 0x0000000a1a00780c */ /* 0x000fd20004f21670 */
[----:B------:R-:W-:Y:S02]  /*58b00*/  @P0 LOP3.LUT R0, R0, 0x20, RZ, 0xfc, !PT ;  /* 0x0000002000000812 */ /* 0x000fe400078efcff */
[----:B0-----:R-:W0:Y:S01]  /*58b10*/  @!P4 LDC.64 R12, c[0x0][0x5c0] ;  /* 0x00017000ff0ccb82 */ /* 0x001e220000000a00 */
[----:B------:R-:W-:-:S04]  /*58b20*/  @!P4 IADD3 R11, P5, P6, R11, UR11, R8 ;  /* 0x0000000b0b0bcc10 */ /* 0x000fc8000febe008 */
[----:B------:R-:W-:Y:S02]  /*58b30*/  @!P4 IADD3.X R14, R10, UR10, R27, P5, P6 ;  /* 0x0000000a0a0ecc10 */ /* 0x000fe4000afec41b */
[----:B0-----:R-:W-:Y:S02]  /*58b40*/  @!P4 IADD3 R12, P3, R11, R12, RZ ;  /* 0x0000000c0b0cc210 */ /* 0x001fe40007f7e0ff */
[----:B------:R-:W0:Y:S03]  /*58b50*/  @!P0 LDC.64 R10, c[0x0][0x5c0] ;  /* 0x00017000ff0a8b82 */ /* 0x000e260000000a00 */
[----:B------:R-:W-:Y:S01]  /*58b60*/  @!P4 IMAD.X R13, R14, 0x1, R13, P3 ;  /* 0x000000010e0dc824 */ /* 0x000fe200018e060d */
[----:B------:R-:W-:-:S04]  /*58b70*/  ISETP.LT.OR P3, PT, R26, 0x2, !P2 ;  /* 0x000000021a00780c */ /* 0x000fc80005761670 */
[----:B------:R1:W-:Y:S01]  /*58b80*/  @!P4 STG.E.U8 desc[UR4][R12.64], R21 ;  /* 0x000000150c00c986 */ /* 0x0003e2000c101104 */
[----:B0-----:R-:W-:Y:S01]  /*58b90*/  @!P0 IADD3 R18, P5, P6, R8, UR7, R10 ;  /* 0x0000000708128c10 */ /* 0x001fe2000febe00a */
[----:B------:R-:W-:-:S03]  /*58ba0*/  IMAD.U32 R10, RZ, RZ, UR8 ;  /* 0x00000008ff0a7e24 */ /* 0x000fc6000f8e00ff */
[----:B------:R-:W-:Y:S01]  /*58bb0*/  @!P0 IADD3.X R19, R27, UR6, R11, P5, P6 ;  /* 0x000000061b138c10 */ /* 0x000fe2000afec40b */
[----:B------:R-:W-:Y:S01]  /*58bc0*/  IMAD.U32 R11, RZ, RZ, UR9 ;  /* 0x00000009ff0b7e24 */ /* 0x000fe2000f8e00ff */
[C---:B------:R-:W-:Y:S02]  /*58bd0*/  LOP3.LUT P0, RZ, R2.reuse, 0x100, RZ, 0xc0, !PT ;  /* 0x0000010002ff7812 */ /* 0x040fe4000780c0ff */
[----:B------:R-:W-:Y:S02]  /*58be0*/  LOP3.LUT R2, R2, 0xfffffff7, RZ, 0xc0, !PT ;  /* 0xfffffff702027812 */ /* 0x000fe400078ec0ff */
[----:B-1----:R-:W-:Y:S02]  /*58bf0*/  @!P3 IADD3 R12, P4, P5, R11, UR11, R8 ;  /* 0x0000000b0b0cbc10 */ /* 0x002fe4000fd9e008 */
[----:B------:R-:W-:Y:S02]  /*58c00*/  @P1 LOP3.LUT R2, R2, 0x8, RZ, 0xfc, !PT ;  /* 0x0000000802021812 */ /* 0x000fe400078efcff */
[----:B------:R-:W-:-:S02]  /*58c10*/  @!P3 IADD3.X R13, R10, UR10, R27, P4, P5 ;  /* 0x0000000a0a0dbc10 */ /* 0x000fc4000a7ea41b */
[----:B------:R-:W0:Y:S01]  /*58c20*/  @!P3 LDC.64 R10, c[0x0][0x5c0] ;  /* 0x00017000ff0abb82 */ /* 0x000e220000000a00 */
[C---:B------:R-:W-:Y:S02]  /*58c30*/  LOP3.LUT P6, RZ, R0.reuse, 0x1, RZ, 0xc0, !PT ;  /* 0x0000000100ff7812 */ /* 0x040fe400078cc0ff */
[----:B------:R-:W-:Y:S02]  /*58c40*/  LOP3.LUT R0, R0, 0xfffffffe, RZ, 0xc0, !PT ;  /* 0xfffffffe00007812 */ /* 0x000fe400078ec0ff */
[----:B------:R-:W-:-:S04]  /*58c50*/  LOP3.LUT R2, R2, 0xffffffef, RZ, 0xc0, !PT ;  /* 0xffffffef02027812 */ /* 0x000fc800078ec0ff */
[----:B------:R-:W-:-:S04]  /*58c60*/  @P2 LOP3.LUT R2, R2, 0x10, RZ, 0xfc, !PT ;  /* 0x0000001002022812 */ /* 0x000fc800078efcff */
[----:B------:R-:W-:Y:S02]  /*58c70*/  LOP3.LUT R2, R2, 0xffffffdf, RZ, 0xc0, !PT ;  /* 0xffffffdf02027812 */ /* 0x000fe400078ec0ff */
[----:B0-----:R-:W-:-:S05]  /*58c80*/  @!P3 IADD3 R12, P4, R12, R10, RZ ;  /* 0x0000000a0c0cb210 */ /* 0x001fca0007f9e0ff */
[----:B------:R-:W-:Y:S02]  /*58c90*/  @!P3 IMAD.X R13, R13, 0x1, R11, P4 ;  /* 0x000000010d0db824 */ /* 0x000fe400020e060b */
[----:B------:R-:W0:Y:S03]  /*58ca0*/  @!P1 LDC.64 R10, c[0x0][0x5c0] ;  /* 0x00017000ff0a9b82 */ /* 0x000e260000000a00 */
[----:B------:R1:W-:Y:S04]  /*58cb0*/  @!P3 STG.E.U8 desc[UR4][R12.64+0x1], R22 ;  /* 0x000001160c00b986 */ /* 0x0003e8000c101104 */
[----:B------:R2:W-:Y:S04]  /*58cc0*/  @!P6 STG.E.U8 desc[UR4][R30.64+0x8], R23 ;  /* 0x000008171e00e986 */ /* 0x0005e8000c101104 */
[----:B------:R3:W-:Y:S01]  /*58cd0*/  @!P0 STG.E.U8 desc[UR4][R24.64+0x9], R232 ;  /* 0x000009e818008986 */ /* 0x0007e2000c101104 */
[----:B-1----:R-:W-:Y:S01]  /*58ce0*/  IMAD.U32 R13, RZ, RZ, UR9 ;  /* 0x00000009ff0d7e24 */ /* 0x002fe2000f8e00ff */
[----:B0-----:R-:W-:Y:S01]  /*58cf0*/  @!P1 IADD3 R14, P4, P5, R8, UR7, R10 ;  /* 0x00000007080e9c10 */ /* 0x001fe2000fd9e00a */
[----:B------:R-:W-:-:S03]  /*58d00*/  IMAD.U32 R10, RZ, RZ, UR8 ;  /* 0x00000008ff0a7e24 */ /* 0x000fc6000f8e00ff */
[----:B------:R-:W-:Y:S01]  /*58d10*/  @!P1 IADD3.X R15, R27, UR6, R11, P4, P5 ;  /* 0x000000061b0f9c10 */ /* 0x000fe2000a7ea40b */
[----:B------:R-:W-:Y:S01]  /*58d20*/  IMAD.U32 R11, RZ, RZ, UR9 ;  /* 0x00000009ff0b7e24 */ /* 0x000fe2000f8e00ff */
[C---:B------:R-:W-:Y:S02]  /*58d30*/  ISETP.LT.OR P5, PT, R26.reuse, 0x9, !P2 ;  /* 0x000000091a00780c */ /* 0x040fe400057a1670 */
[----:B------:R-:W-:-:S11]  /*58d40*/  ISETP.LT.OR P1, PT, R26, 0xa, !P2 ;  /* 0x0000000a1a00780c */ /* 0x000fd60005721670 */
[C-C-:B------:R-:W-:Y:S02]  /*58d50*/  @!P5 IADD3 R12, P3, P4, R11.reuse, UR11, R8.reuse ;  /* 0x0000000b0b0cdc10 */ /* 0x140fe4000fc7e008 */
[----:B------:R-:W-:Y:S02]  /*58d60*/  @P1 LOP3.LUT R0, R0, 0x1, RZ, 0xfc, !PT ;  /* 0x0000000100001812 */ /* 0x000fe400078efcff */
[--C-:B------:R-:W-:Y:S02]  /*58d70*/  @!P5 IADD3.X R21, R10, UR10, R27.reuse, P3, P4 ;  /* 0x0000000a0a15dc10 */ /* 0x100fe40009fe841b */
[----:B------:R-:W-:Y:S02]  /*58d80*/  @!P1 IADD3 R20, P3, P4, R11, UR11, R8 ;  /* 0x0000000b0b149c10 */ /* 0x000fe4000fc7e008 */
[----:B------:R-:W-:Y:S02]  /*58d90*/  LOP3.LUT P2, RZ, R0, 0x80, RZ, 0xc0, !PT ;  /* 0x0000008000ff7812 */ /* 0x000fe4000784c0ff */
[----:B------:R-:W-:-:S02]  /*58da0*/  @!P1 IADD3.X R22, R10, UR10, R27, P3, P4 ;  /* 0x0000000a0a169c10 */ /* 0x000fc40009fe841b */
[----:B------:R-:W-:-:S04]  /*58db0*/  ISETP.GE.AND P3, PT, R5, 0x109, PT ;  /* 0x000001090500780c */ /* 0x000fc80003f66270 */
[----:B------:R-:W-:-:S13]  /*58dc0*/  ISETP.LT.OR P4, PT, R26, 0x1, !P3 ;  /* 0x000000011a00780c */ /* 0x000fda0005f81670 */
[----:B--2---:R-:W-:Y:S02]  /*58dd0*/  @!P4 IADD3 R30, P1, P6, R11, UR7, R8 ;  /* 0x000000070b1ecc10 */ /* 0x004fe4000fe3e008 */
[----:B------:R-:W-:Y:S02]  /*58de0*/  @P4 LOP3.LUT R2, R2, 0x20, RZ, 0xfc, !PT ;  /* 0x0000002002024812 */ /* 0x000fe400078efcff */
[----:B------:R-:W-:Y:S02]  /*58df0*/  @!P4 IADD3.X R31, R10, UR6, R27, P1, P6 ;  /* 0x000000060a1fcc10 */ /* 0x000fe40008fec41b */
[----:B------:R-:W0:Y:S01]  /*58e00*/  @!P5 LDC.64 R10, c[0x0][0x5c0] ;  /* 0x00017000ff0adb82 */ /* 0x000e220000000a00 */
[----:B------:R-:W-:Y:S02]  /*58e10*/  LOP3.LUT P1, RZ, R0, 0x40, RZ, 0xc0, !PT ;  /* 0x0000004000ff7812 */ /* 0x000fe4000782c0ff */
[----:B------:R-:W-:Y:S02]  /*58e20*/  LOP3.LUT R2, R2, 0xffffffbf, RZ, 0xc0, !PT ;  /* 0xffffffbf02027812 */ /* 0x000fe400078ec0ff */
[----:B------:R-:W-:-:S02]  /*58e30*/  ISETP.LT.OR P6, PT, R26, 0x2, !P3 ;  /* 0x000000021a00780c */ /* 0x000fc40005fc1670 */
[----:B------:R-:W-:Y:S02]  /*58e40*/  @P2 LOP3.LUT R2, R2, 0x40, RZ, 0xfc, !PT ;  /* 0x0000004002022812 */ /* 0x000fe400078efcff */
[----:B------:R-:W-:Y:S02]  /*58e50*/  LOP3.LUT P4, RZ, R0, 0x1, RZ, 0xc0, !PT ;  /* 0x0000000100ff7812 */ /* 0x000fe4000788c0ff */
[----:B------:R-:W-:-:S04]  /*58e60*/  LOP3.LUT R2, R2, 0xffffff7f, RZ, 0xc0, !PT ;  /* 0xffffff7f02027812 */ /* 0x000fc800078ec0ff */
[----:B------:R-:W-:-:S03]  /*58e70*/  @P1 LOP3.LUT R2, R2, 0x80, RZ, 0xfc, !PT ;  /* 0x0000008002021812 */ /* 0x000fc600078efcff */
[----:B------:R-:W-:Y:S02]  /*58e80*/  @!P6 IADD3 R23, P2, P1, R13, UR7, R8 ;  /* 0x000000070d17ec10 */ /* 0x000fe4000f95e008 */
[----:B0-----:R-:W-:Y:S01]  /*58e90*/  @!P5 IADD3 R10, P0, R12, R10, RZ ;  /* 0x0000000a0c0ad210 */ /* 0x001fe20007f1e0ff */
[----:B------:R-:W-:-:S04]  /*58ea0*/  IMAD.U32 R12, RZ, RZ, UR8 ;  /* 0x00000008ff0c7e24 */ /* 0x000fc8000f8e00ff */
[----:B------:R-:W-:Y:S01]  /*58eb0*/  @!P5 IMAD.X R11, R21, 0x1, R11, P0 ;  /* 0x00000001150bd824 */ /* 0x000fe200000e060b */
[----:B---3--:R-:W-:-:S04]  /*58ec0*/  @!P6 IADD3.X R24, R12, UR6, R27, P2, P1 ;  /* 0x000000060c18ec10 */ /* 0x008fc800097e241b */
[----:B------:R0:W-:Y:S01]  /*58ed0*/  @!P5 STG.E.U8 desc[UR4][R10.64+0x8], R233 ;  /* 0x000008e90a00d986 */ /* 0x0001e2000c101104 */
[----:B------:R-:W-:Y:S01]  /*58ee0*/  ISETP.LT.OR P5, PT, R26, 0x9, !P3 ;  /* 0x000000091a00780c */ /* 0x000fe20005fa1670 */
[----:B0-----:R-:W-:Y:S02]  /*58ef0*/  IMAD.U32 R11, RZ, RZ, UR9 ;  /* 0x00000009ff0b7e24 */ /* 0x001fe4000f8e00ff */
[----:B------:R-:W-:-:S10]  /*58f00*/  IMAD.U32 R10, RZ, RZ, UR8 ;  /* 0x00000008ff0a7e24 */ /* 0x000fd4000f8e00ff */
[----:B------:R-:W-:-:S04]  /*58f10*/  @!P5 IADD3 R21, P0, P1, R11, UR7, R8 ;  /* 0x000000070b15dc10 */ /* 0x000fc8000f91e008 */
[----:B------:R-:W-:Y:S02]  /*58f20*/  @!P5 IADD3.X R25, R10, UR6, R27, P0, P1 ;  /* 0x000000060a19dc10 */ /* 0x000fe400087e241b */
[----:B------:R-:W0:Y:S02]  /*58f30*/  @!P4 LDC.64 R10, c[0x0][0x5c0] ;  /* 0x00017000ff0acb82 */ /* 0x000e240000000a00 */
[----:B0-----:R-:W-:-:S05]  /*58f40*/  @!P4 IADD3 R10, P0, R20, R10, RZ ;  /* 0x0000000a140ac210 */ /* 0x001fca0007f1e0ff */
[----:B------:R-:W-:Y:S01]  /*58f50*/  @!P4 IMAD.X R11, R22, 0x1, R11, P0 ;  /* 0x00000001160bc824 */ /* 0x000fe200000e060b */
[----:B------:R-:W-:-:S04]  /*58f60*/  ISETP.LT.OR P0, PT, R26, 0xa, !P3 ;  /* 0x0000000a1a00780c */ /* 0x000fc80005f01670 */
[----:B------:R0:W-:Y:S01]  /*58f70*/  @!P4 STG.E.U8 desc[UR4][R10.64+0x9], R234 ;  /* 0x000009ea0a00c986 */ /* 0x0001e2000c101104 */
[----:B------:R-:W-:-:S08]  /*58f80*/  LOP3.LUT P4, RZ, R2, 0x20, RZ, 0xc0, !PT ;  /* 0x0000002002ff7812 */ /* 0x000fd0000788c0ff */
[----:B------:R-:W-:-:S04]  /*58f90*/  @!P0 IADD3 R20, P2, P1, R13, UR7, R8 ;  /* 0x000000070d148c10 */ /* 0x000fc8000f95e008 */
[----:B------:R-:W-:Y:S01]  /*58fa0*/  @!P0 IADD3.X R22, R12, UR6, R27, P2, P1 ;  /* 0x000000060c168c10 */ /* 0x000fe200097e241b */
[----:B0-----:R-:W0:Y:S01]  /*58fb0*/  @!P4 LDC.64 R10, c[0x0][0x5c0] ;  /* 0x00017000ff0acb82 */ /* 0x001e220000000a00 */
[----:B------:R-:W-:Y:S01]  /*58fc0*/  LOP3.LUT P2, RZ, R2, 0x40, RZ, 0xc0, !PT ;  /* 0x0000004002ff7812 */ /* 0x000fe2000784c0ff */
[----:B------:R-:W-:Y:S01]  /*58fd0*/  FMUL R12, R34, UR61 ;  /* 0x0000003d220c7c20 */ /* 0x000fe20008400000 */
[----:B------:R-:W-:Y:S01]  /*58fe0*/  LOP3.LUT P1, RZ, R2, 0x80, RZ, 0xc0, !PT ;  /* 0x0000008002ff7812 */ /* 0x000fe2000782c0ff */
[----:B------:R-:W2:Y:S03]  /*58ff0*/  LDL.LU R34, [R1+0x458] ;  /* 0x0004580001227983 */ /* 0x000ea60000300800 */
[----:B------:R-:W-:-:S07]  /*59000*/  F2FP.SATFINITE.E4M3.F32.PACK_AB_MERGE_C R12, RZ, R12, RZ ;  /* 0x0000000cff0c723e */ /* 0x000fce00048070ff */
[----:B------:R-:W-:Y:S01]  /*59010*/  @!P2 STG.E.U8 desc[UR4][R28.64], R235 ;  /* 0x000000eb1c00a986 */ /* 0x000fe2000c101104 */
[----:B------:R-:W-:Y:S01]  /*59020*/  BSSY B1, `(.L_x_40) ;  /* 0x000004f000017945 */ /* 0x000fe20003800000 */
[----:B------:R-:W-:Y:S02]  /*59030*/  LOP3.LUT P2, RZ, R2, 0x10, RZ, 0xc0, !PT ;  /* 0x0000001002ff7812 */ /* 0x000fe4000784c0ff */
[----:B------:R-:W-:Y:S01]  /*59040*/  @!P1 STG.E.U8 desc[UR4][R16.64+0x1], R236 ;  /* 0x000001ec10009986 */ /* 0x000fe2000c101104 */
[----:B0-----:R-:W-:-:S05]  /*59050*/  @!P4 IADD3 R10, P1, R30, R10, RZ ;  /* 0x0000000a1e0ac210 */ /* 0x001fca0007f3e0ff */
[----:B------:R-:W-:Y:S01]  /*59060*/  @!P4 IMAD.X R11, R31, 0x1, R11, P1 ;  /* 0x000000011f0bc824 */ /* 0x000fe200008e060b */
[----:B------:R-:W-:-:S04]  /*59070*/  LOP3.LUT P1, RZ, R2, 0x8, RZ, 0xc0, !PT ;  /* 0x0000000802ff7812 */ /* 0x000fc8000782c0ff */
[----:B------:R0:W-:Y:S02]  /*59080*/  @!P4 STG.E.U8 desc[UR4][R10.64], R237 ;  /* 0x000000ed0a00c986 */ /* 0x0001e4000c101104 */
[----:B0-----:R-:W0:Y:S02]  /*59090*/  @!P6 LDC.64 R10, c[0x0][0x5c0] ;  /* 0x00017000ff0aeb82 */ /* 0x001e240000000a00 */
[----:B0-----:R-:W-:-:S05]  /*590a0*/  @!P6 IADD3 R10, P4, R23, R10, RZ ;  /* 0x0000000a170ae210 */ /* 0x001fca0007f9e0ff */
[----:B------:R-:W-:Y:S01]  /*590b0*/  @!P6 IMAD.X R11, R24, 0x1, R11, P4 ;  /* 0x00000001180be824 */ /* 0x000fe200020e060b */
[----:B------:R-:W-:-:S04]  /*590c0*/  LOP3.LUT P4, RZ, R0, 0x20, RZ, 0xc0, !PT ;  /* 0x0000002000ff7812 */ /* 0x000fc8000788c0ff */
[----:B------:R0:W-:Y:S02]  /*590d0*/  @!P6 STG.E.U8 desc[UR4][R10.64+0x1], R12 ;  /* 0x0000010c0a00e986 */ /* 0x0001e4000c101104 */
[----:B0-----:R-:W-:Y:S02]  /*590e0*/  FMUL R10, R33, UR61 ;  /* 0x0000003d210a7c20 */ /* 0x001fe40008400000 */
[----:B------:R-:W3:Y:S03]  /*590f0*/  LDL.LU R33, [R1+0x45c] ;  /* 0x00045c0001217983 */ /* 0x000ee60000300800 */
[----:B------:R-:W-:-:S05]  /*59100*/  F2FP.SATFINITE.E4M3.F32.PACK_AB_MERGE_C R10, RZ, R10, RZ ;  /* 0x0000000aff0a723e */ /* 0x000fca00048070ff */
[----:B------:R0:W-:Y:S02]  /*59110*/  @!P4 STG.E.U8 desc[UR4][R18.64+0x8], R10 ;  /* 0x0000080a1200c986 */ /* 0x0001e4000c101104 */
[----:B0-----:R-:W-:Y:S02]  /*59120*/  FMUL R10, R32, UR61 ;  /* 0x0000003d200a7c20 */ /* 0x001fe40008400000 */
[----:B------:R-:W4:Y:S01]  /*59130*/  LDL.LU R32, [R1+0x460] ;  /* 0x0004600001207983 */ /* 0x000f220000300800 */
[----:B------:R-:W-:-:S04]  /*59140*/  ISETP.GE.AND P4, PT, R5, 0x181, PT ;  /* 0x000001810500780c */ /* 0x000fc80003f86270 */
[----:B------:R-:W-:Y:S02]  /*59150*/  ISETP.LT.OR P6, PT, R26, 0x1, !P4 ;  /* 0x000000011a00780c */ /* 0x000fe400067c1670 */
[----:B------:R-:W-:-:S05]  /*59160*/  F2FP.SATFINITE.E4M3.F32.PACK_AB_MERGE_C R10, RZ, R10, RZ ;  /* 0x0000000aff0a723e */ /* 0x000fca00048070ff */
[----:B------:R0:W-:Y:S06]  /*59170*/  @!P1 STG.E.U8 desc[UR4][R14.64+0x9], R10 ;  /* 0x0000090a0e009986 */ /* 0x0001ec000c101104 */
        /* <DEDUP_REMOVED lines=8> */
[----:B------:R-:W-:-:S05]  /*59200*/  FMUL R12, R37, UR61 ;  /* 0x0000003d250c7c20 */ /* 0x000fca0008400000 */
[----:B------:R-:W-:Y:S02]  /*59210*/  F2FP.SATFINITE.E4M3.F32.PACK_AB_MERGE_C R12, RZ, R12, RZ ;  /* 0x0000000cff0c723e */ /* 0x000fe400048070ff */
[----:B0-----:R-:W-:-:S05]  /*59220*/  @!P5 IADD3 R10, P1, R21, R10, RZ ;  /* 0x0000000a150ad210 */ /* 0x001fca0007f3e0ff */
[----:B------:R-:W-:-:S05]  /*59230*/  @!P5 IMAD.X R11, R25, 0x1, R11, P1 ;  /* 0x00000001190bd824 */ /* 0x000fca00008e060b */
        /* <DEDUP_REMOVED lines=14> */
[----:B------:R0:W-:Y:S02]  /*59320*/  @!P0 STG.E.U8 desc[UR4][R10.64+0x9], R16 ;  /* 0x000009100a008986 */ /* 0x0001e4000c101104 */
[----:B0-----:R-:W-:-:S05]  /*59330*/  FMUL R10, R35, UR61 ;  /* 0x0000003d230a7c20 */ /* 0x001fca0008400000 */
[----:B------:R-:W-:-:S05]  /*59340*/  F2FP.SATFINITE.E4M3.F32.PACK_AB_MERGE_C R10, RZ, R10, RZ ;  /* 0x0000000aff0a723e */ /* 0x000fca00048070ff */
[----:B------:R2:W-:Y:S01]  /*59350*/  @!P6 STG.E.U8 desc[UR4][R14.64], R10 ;  /* 0x0000000a0e00e986 */ /* 0x0005e2000c101104 */
[----:B------:R-:W-:Y:S01]  /*59360*/  ISETP.GE.AND P6, PT, R5, 0x189, PT ;  /* 0x000001890500780c */ /* 0x000fe20003fc6270 */
[----:B--2---:R-:W-:-:S05]  /*59370*/  FMUL R10, R34, UR61 ;  /* 0x0000003d220a7c20 */ /* 0x004fca0008400000 */
[----:B------:R-:W-:-:S05]  /*59380*/  F2FP.SATFINITE.E4M3.F32.PACK_AB_MERGE_C R10, RZ, R10, RZ ;  /* 0x0000000aff0a723e */ /* 0x000fca00048070ff */
[----:B------:R3:W-:Y:S01]  /*59390*/  @!P5 STG.E.U8 desc[UR4][R12.64+0x1], R10 ;  /* 0x0000010a0c00d986 */ /* 0x0007e2000c101104 */
[----:B------:R-:W-:Y:S02]  /*593a0*/  ISETP.LT.OR P5, PT, R26, 0x1, !P6 ;  /* 0x000000011a00780c */ /* 0x000fe400077a1670 */
[----:B------:R-:W-:Y:S02]  /*593b0*/  LOP3.LUT R0, R0, 0xffbfffff, RZ, 0xc0, !PT ;  /* 0xffbfffff00007812 */ /* 0x000fe400078ec0ff */
[C---:B------:R-:W-:Y:S02]  /*593c0*/  LOP3.LUT P1, RZ, R2.reuse, 0x4, RZ, 0xc0, !PT ;  /* 0x0000000402ff7812 */ /* 0x040fe4000782c0ff */
[----:B------:R-:W-:Y:S02]  /*593d0*/  LOP3.LUT P0, RZ, R2, 0x2, RZ, 0xc0, !PT ;  /* 0x0000000202ff7812 */ /* 0x000fe4000780c0ff */
[----:B------:R-:W-:Y:S01]  /*593e0*/  @P6 LOP3.LUT R0, R0, 0x400000, RZ, 0xfc, !PT ;  /* 0x0040000000006812 */ /* 0x000fe200078efcff */
[----:B---3--:R-:W-:-:S05]  /*593f0*/  FMUL R10, R33, UR61 ;  /* 0x0000003d210a7c20 */ /* 0x008fca0008400000 */
[----:B------:R-:W-:Y:S01]  /*59400*/  F2FP.SATFINITE.E4M3.F32.PACK_AB_MERGE_C R13, RZ, R10, RZ ;  /* 0x0000000aff0d723e */ /* 0x000fe200048070ff */
[----:B----4-:R-:W-:Y:S01]  /*59410*/  FMUL R12, R32, UR61 ;  /* 0x0000003d200c7c20 */ /* 0x010fe20008400000 */
[----:B------:R-:W-:Y:S06]  /*59420*/  @P5 BRA `(.L_x_41) ;  /* 0x0000000000385947 */ /* 0x000fec0003800000 */
[----:B------:R-:W-:Y:S01]  /*59430*/  R2UR UR9, R4 ;  /* 0x00000000040972ca */ /* 0x000fe200000e0000 */
[----:B------:R-:W-:Y:S01]  /*59440*/  IMAD.MOV.U32 R10, RZ, RZ, R8 ;  /* 0x000000ffff0a7224 */ /* 0x000fe200078e0008 */
[----:B------:R-:W-:Y:S01]  /*59450*/  R2UR UR8, R3 ;  /* 0x00000000030872ca */ /* 0x000fe200000e0000 */
[----:B------:R-:W-:Y:S01]  /*59460*/  IMAD.MOV.U32 R11, RZ, RZ, R27 ;  /* 0x000000ffff0b7224 */ /* 0x000fe200078e001b */
[----:B------:R-:W-:Y:S01]  /*59470*/  ULDC.64 UR4, c[0x0][0x5c0] ;  /* 0x0001700000047ab9 */ /* 0x000fe20000000a00 */
[----:B------:R-:W-:Y:S01]  /*59480*/  IMAD R14, R7, 0x180, RZ ;  /* 0x00000180070e7824 */ /* 0x000fe200078e02ff */
[----:B------:R-:W-:Y:S01]  /*59490*/  ULDC.64 UR6, c[0x0][0x208] ;  /* 0x0000820000067ab9 */ /* 0x000fe20000000a00 */
[----:B------:R-:W-:-:S04]  /*594a0*/  IMAD.WIDE.U32 R10, R6, 0x180, R10 ;  /* 0x00000180060a7825 */ /* 0x000fc800078e000a */
[----:B------:R-:W-:Y:S02]  /*594b0*/  IMAD.U32 R5, RZ, RZ, UR4 ;  /* 0x00000004ff057e24 */ /* 0x000fe4000f8e00ff */
[----:B------:R-:W-:-:S03]  /*594c0*/  IMAD.IADD R11, R11, 0x1, R14 ;  /* 0x000000010b0b7824 */ /* 0x000fc600078e020e */
[----:B------:R-:W-:Y:S01]  /*594d0*/  IADD3 R10, P5, P6, R10, UR9, R5 ;  /* 0x000000090a0a7c10 */ /* 0x000fe2000febe005 */
[----:B------:R-:W-:-:S05]  /*594e0*/  IMAD.U32 R5, RZ, RZ, UR5 ;  /* 0x00000005ff057e24 */ /* 0x000fca000f8e00ff */
[----:B------:R-:W-:-:S05]  /*594f0*/  IADD3.X R11, R11, UR8, R5, P5, P6 ;  /* 0x000000080b0b7c10 */ /* 0x000fca000afec405 */
[----:B------:R0:W-:Y:S02]  /*59500*/  STG.E.U8 desc[UR6][R10.64], R13 ;  /* 0x0000000d0a007986 */ /* 0x0001e4000c101106 */
.L_x_41:
[----:B------:R-:W-:Y:S05]  /*59510*/  BSYNC B1 ;  /* 0x0000000000017941 */ /* 0x000fea0003800000 */
.L_x_40:
[----:B------:R-:W-:Y:S01]  /*59520*/  LOP3.LUT P5, RZ, R0, 0x400000, RZ, 0xc0, !PT ;  /* 0x0040000000ff7812 */ /* 0x000fe200078ac0ff */
[----:B------:R-:W-:Y:S01]  /*59530*/  BSSY B1, `(.L_x_42) ;  /* 0x0000012000017945 */ /* 0x000fe20003800000 */
[----:B------:R-:W-:Y:S02]  /*59540*/  F2FP.SATFINITE.E4M3.F32.PACK_AB_MERGE_C R12, RZ, R12, RZ ;  /* 0x0000000cff0c723e */ /* 0x000fe400048070ff */
[----:B------:R-:W-:-:S13]  /*59550*/  ISETP.LT.OR P5, PT, R26, 0x2, !P5 ;  /* 0x000000021a00780c */ /* 0x000fda0006fa1670 */
[----:B------:R-:W-:Y:S05]  /*59560*/  @P5 BRA `(.L_x_43) ;  /* 0x0000000000385947 */ /* 0x000fea0003800000 */
[----:B------:R-:W-:Y:S01]  /*59570*/  R2UR UR9, R4 ;  /* 0x00000000040972ca */ /* 0x000fe200000e0000 */
[----:B0-----:R-:W-:Y:S01]  /*59580*/  IMAD.MOV.U32 R10, RZ, RZ, R8 ;  /* 0x000000ffff0a7224 */ /* 0x001fe200078e0008 */
        /* <DEDUP_REMOVED lines=12> */
.L_x_43:
[----:B------:R-:W-:Y:S05]  /*59650*/  BSYNC B1 ;  /* 0x0000000000017941 */ /* 0x000fea0003800000 */
.L_x_42:
[----:B------:R-:W2:Y:S04]  /*59660*/  LDL.LU R19, [R1+0x464] ;  /* 0x0004640001137983 */ /* 0x000ea80000300800 */
[----:B------:R-:W3:Y:S04]  /*59670*/  LDL.LU R18, [R1+0x468] ;  /* 0x0004680001127983 */ /* 0x000ee80000300800 */
[----:B------:R-:W4:Y:S04]  /*59680*/  LDL.LU R17, [R1+0x46c] ;  /* 0x00046c0001117983 */ /* 0x000f280000300800 */
[----:B------:R-:W5:Y:S01]  /*59690*/  LDL.LU R16, [R1+0x470] ;  /* 0x0004700001107983 */ /* 0x000f620000300800 */
[----:B------:R-:W-:Y:S01]  /*596a0*/  ISETP.LT.OR P6, PT, R26, 0x9, !P4 ;  /* 0x000000091a00780c */ /* 0x000fe200067c1670 */
[----:B------:R-:W-:Y:S01]  /*596b0*/  ULDC.64 UR4, c[0x0][0x208] ;  /* 0x0000820000047ab9 */ /* 0x000fe20000000a00 */
[----:B------:R-:W-:Y:S01]  /*596c0*/  LOP3.LUT R2, R2, 0xfffffffd, RZ, 0xc0, !PT ;  /* 0xfffffffd02027812 */ /* 0x000fe200078ec0ff */
[----:B------:R-:W-:Y:S03]  /*596d0*/  BSSY B1, `(.L_x_44) ;  /* 0x000002d000017945 */ /* 0x000fe60003800000 */
[----:B------:R-:W-:-:S07]  /*596e0*/  @P0 LOP3.LUT R2, R2, 0x2, RZ, 0xfc, !PT ;  /* 0x0000000202020812 */ /* 0x000fce00078efcff */
[----:B01----:R-:W0:Y:S01]  /*596f0*/  @!P6 LDC.64 R10, c[0x0][0x5c0] ;  /* 0x00017000ff0aeb82 */ /* 0x003e220000000a00 */
[----:B------:R-:W-:Y:S02]  /*59700*/  @!P6 IMAD.MOV.U32 R12, RZ, RZ, R8 ;  /* 0x000000ffff0ce224 */ /* 0x000fe400078e0008 */
[----:B------:R-:W-:Y:S02]  /*59710*/  @!P6 IMAD.MOV.U32 R13, RZ, RZ, R27 ;  /* 0x000000ffff0de224 */ /* 0x000fe400078e001b */
[----:B------:R-:W-:Y:S02]  /*59720*/  @!P6 IMAD R5, R7, 0x180, RZ ;  /* 0x000001800705e824 */ /* 0x000fe400078e02ff */
[----:B------:R-:W-:-:S03]  /*59730*/  @!P6 IMAD.WIDE.U32 R12, R6, 0x180, R12 ;  /* 0x00000180060ce825 */ /* 0x000fc600078e000c */
[----:B0-----:R-:W-:-:S04]  /*59740*/  @!P6 IADD3 R14, P5, R12, R10, RZ ;  /* 0x0000000a0c0ee210 */ /* 0x001fc80007fbe0ff */
[----:B------:R-:W-:Y:S02]  /*59750*/  @!P6 IADD3.X R15, R11, R13, R5, P5, !PT ;  /* 0x0000000d0b0fe210 */ /* 0x000fe40002ffe405 */
[----:B------:R-:W-:-:S13]  /*59760*/  ISETP.LT.OR P5, PT, R26, 0xa, !P4 ;  /* 0x0000000a1a00780c */ /* 0x000fda00067a1670 */
[----:B------:R-:W0:Y:S01]  /*59770*/  @!P5 LDC.64 R12, c[0x0][0x5c0] ;  /* 0x00017000ff0cdb82 */ /* 0x000e220000000a00 */
[----:B------:R-:W-:Y:S02]  /*59780*/  @!P5 IMAD.MOV.U32 R10, RZ, RZ, R8 ;  /* 0x000000ffff0ad224 */ /* 0x000fe400078e0008 */
[----:B------:R-:W-:Y:S02]  /*59790*/  @!P5 IMAD.MOV.U32 R11, RZ, RZ, R27 ;  /* 0x000000ffff0bd224 */ /* 0x000fe400078e001b */
[----:B------:R-:W-:Y:S02]  /*597a0*/  @!P5 IMAD R5, R7, 0x180, RZ ;  /* 0x000001800705d824 */ /* 0x000fe400078e02ff */
[----:B------:R-:W-:-:S03]  /*597b0*/  @!P5 IMAD.WIDE.U32 R10, R6, 0x180, R10 ;  /* 0x00000180060ad825 */ /* 0x000fc600078e000a */
[----:B0-----:R-:W-:-:S04]  /*597c0*/  @!P5 IADD3 R10, P0, R10, R12, RZ ;  /* 0x0000000c0a0ad210 */ /* 0x001fc80007f1e0ff */
[----:B------:R-:W-:Y:S02]  /*597d0*/  @!P5 IADD3.X R11, R13, R11, R5, P0, !PT ;  /* 0x0000000b0d0bd210 */ /* 0x000fe400007fe405 */
[----:B------:R-:W-:Y:S01]  /*597e0*/  LOP3.LUT P0, RZ, R2, 0x2, RZ, 0xc0, !PT ;  /* 0x0000000202ff7812 */ /* 0x000fe2000780c0ff */
[----:B--2---:R-:W-:-:S05]  /*597f0*/  FMUL R5, R19, UR61 ;  /* 0x0000003d13057c20 */ /* 0x004fca0008400000 */
[----:B------:R-:W-:-:S05]  /*59800*/  F2FP.SATFINITE.E4M3.F32.PACK_AB_MERGE_C R5, RZ, R5, RZ ;  /* 0x00000005ff05723e */ /* 0x000fca00048070ff */
[----:B------:R3:W-:Y:S01]  /*59810*/  @!P6 STG.E.U8 desc[UR4][R14.64+0x8], R5 ;  /* 0x000008050e00e986 */ /* 0x0007e2000c101104 */
[----:B------:R-:W-:Y:S01]  /*59820*/  LOP3.LUT P6, RZ, R0, 0x400000, RZ, 0xc0, !PT ;  /* 0x0040000000ff7812 */ /* 0x000fe200078cc0ff */
[----:B---3--:R-:W-:-:S05]  /*59830*/  FMUL R5, R18, UR61 ;  /* 0x0000003d12057c20 */ /* 0x008fca0008400000 */
[----:B------:R-:W-:-:S05]  /*59840*/  F2FP.SATFINITE.E4M3.F32.PACK_AB_MERGE_C R5, RZ, R5, RZ ;  /* 0x00000005ff05723e */ /* 0x000fca00048070ff */
[----:B------:R4:W-:Y:S01]  /*59850*/  @!P5 STG.E.U8 desc[UR4][R10.64+0x9], R5 ;  /* 0x000009050a00d986 */ /* 0x0009e2000c101104 */
[----:B------:R-:W-:Y:S01]  /*59860*/  ISETP.LT.OR P5, PT, R26, 0x9, !P6 ;  /* 0x000000091a00780c */ /* 0x000fe200077a1670 */
[----:B----4-:R-:W-:Y:S01]  /*59870*/  FMUL R10, R17, UR61 ;  /* 0x0000003d110a7c20 */ /* 0x010fe20008400000 */
[----:B-----5:R-:W-:-:S04]  /*59880*/  FMUL R5, R16, UR61 ;  /* 0x0000003d10057c20 */ /* 0x020fc80008400000 */
[----:B------:R-:W-:Y:S02]  /*59890*/  F2FP.SATFINITE.E4M3.F32.PACK_AB_MERGE_C R13, RZ, R10, RZ ;  /* 0x0000000aff0d723e */ /* 0x000fe400048070ff */
[----:B------:R-:W-:-:S05]  /*598a0*/  F2FP.SATFINITE.E4M3.F32.PACK_AB_MERGE_C R12, RZ, R5, RZ ;  /* 0x00000005ff0c723e */ /* 0x000fca00048070ff */
[----:B------:R-:W-:Y:S05]  /*598b0*/  @P5 BRA `(.L_x_45) ;  /* 0x0000000000385947 */ /* 0x000fea0003800000 */
        /* <DEDUP_REMOVED lines=14> */
.L_x_45:
[----:B------:R-:W-:Y:S05]  /*599a0*/  BSYNC B1 ;  /* 0x0000000000017941 */ /* 0x000fea0003800000 */
.L_x_44:
[----:B------:R-:W-:Y:S01]  /*599b0*/  LOP3.LUT P5, RZ, R0, 0x400000, RZ, 0xc0, !PT ;  /* 0x0040000000ff7812 */ /* 0x000fe200078ac0ff */
[----:B------:R-:W-:Y:S03]  /*599c0*/  BSSY B1, `(.L_x_46) ;  /* 0x0000011000017945 */ /* 0x000fe60003800000 */
        /* <DEDUP_REMOVED lines=16> */
.L_x_47:
[----:B------:R-:W-:Y:S05]  /*59ad0*/  BSYNC B1 ;  /* 0x0000000000017941 */ /* 0x000fea0003800000 */
.L_x_46:
[----:B------:R-:W-:Y:S01]  /*59ae0*/  LOP3.LUT R2, R2, 0xffffefff, RZ, 0xc0, !PT ;  /* 0xffffefff02027812 */ /* 0x000fe200078ec0ff */
[----:B------:R-:W2:Y:S03]  /*59af0*/  LDL.LU R43, [R1+0x474] ;  /* 0x00047400012b7983 */ /* 0x000ea60000300800 */
[----:B------:R-:W-:Y:S01]  /*59b00*/  @P3 LOP3.LUT R2, R2, 0x1000, RZ, 0xfc, !PT ;  /* 0x0000100002023812 */ /* 0x000fe200078efcff */
[----:B------:R-:W3:Y:S01]  /*59b10*/  LDL.LU R42, [R1+0x478] ;  /* 0x00047800012a7983 */ /* 0x000ee20000300800 */
[----:B------:R-:W-:Y:S02]  /*59b20*/  ISETP.LT.OR P3, PT, R26, 0x11, !P0 ;  /* 0x000000111a00780c */ /* 0x000fe40004761670 */
[----:B------:R-:W-:Y:S01]  /*59b30*/  R2UR UR9, R4 ;  /* 0x00000000040972ca */ /* 0x000fe200000e0000 */
[----:B------:R-:W4:Y:S01]  /*59b40*/  LDL.LU R52, [R1+0x47c] ;  /* 0x00047c0001347983 */ /* 0x000f220000300800 */
[----:B------:R-:W-:-:S02]  /*59b50*/  R2UR UR8, R3 ;  /* 0x00000000030872ca */ /* 0x000fc400000e0000 */
[----:B------:R-:W-:Y:S01]  /*59b60*/  LOP3.LUT R0, R0, 0xffffff7f, RZ, 0xc0, !PT ;  /* 0xffffff7f00007812 */ /* 0x000fe200078ec0ff */
[----:B------:R-:W5:Y:S01]  /*59b70*/  LDL.LU R54, [R1+0x480] ;  /* 0x0004800001367983 */ /* 0x000f620000300800 */
[----:B------:R-:W-:Y:S02]  /*59b80*/  LOP3.LUT R2, R2, 0xfffffff7, RZ, 0xc0, !PT ;  /* 0xfffffff702027812 */ /* 0x000fe400078ec0ff */
[----:B------:R-:W-:Y:S01]  /*59b90*/  R2UR UR5, R83 ;  /* 0x00000000530572ca */ /* 0x000fe200000e0000 */
[----:B------:R-:W5:Y:S01]  /*59ba0*/  LDL.LU R53, [R1+0x484] ;  /* 0x0004840001357983 */ /* 0x000f620000300800 */
[----:B------:R-:W-:Y:S01]  /*59bb0*/  @P4 LOP3.LUT R2, R2, 0x8, RZ, 0xfc, !PT ;  /* 0x0000000802024812 */ /* 0x000fe200078efcff */
[----:B01----:R-:W0:Y:S01]  /*59bc0*/  @!P3 LDC.64 R10, c[0x0][0x5c0] ;  /* 0x00017000ff0abb82 */ /* 0x003e220000000a00 */
[----:B------:R-:W-:Y:S02]  /*59bd0*/  @P3 LOP3.LUT R0, R0, 0x80, RZ, 0xfc, !PT ;  /* 0x0000008000003812 */ /* 0x000fe400078efcff */
[----:B------:R-:W-:Y:S01]  /*59be0*/  LOP3.LUT R2, R2, 0xfffffffd, RZ, 0xc0, !PT ;  /* 0xfffffffd02027812 */ /* 0x000fe200078ec0ff */
[----:B------:R-:W-:Y:S01]  /*59bf0*/  IMAD.U32 R5, RZ, RZ, UR8 ;  /* 0x00000008ff057e24 */ /* 0x000fe2000f8e00ff */
[----:B------:R-:W-:-:S02]  /*59c00*/  LOP3.LUT P4, RZ, R0, 0x2000, RZ, 0xc0, !PT ;  /* 0x0000200000ff7812 */ /* 0x000fc4000788c0ff */
[----:B------:R-:W-:Y:S02]  /*59c10*/  LOP3.LUT R0, R0, 0xfff7ffff, RZ, 0xc0, !PT ;  /* 0xfff7ffff00007812 */ /* 0x000fe400078ec0ff */
[----:B------:R-:W-:Y:S02]  /*59c20*/  @P0 LOP3.LUT R2, R2, 0x2, RZ, 0xfc, !PT ;  /* 0x0000000202020812 */ /* 0x000fe400078efcff */
[----:B------:R-:W-:Y:S02]  /*59c30*/  R2UR UR4, R82 ;  /* 0x00000000520472ca */ /* 0x000fe400000e0000 */
[----:B------:R-:W-:Y:S02]  /*59c40*/  R2UR UR7, R81 ;  /* 0x00000000510772ca */ /* 0x000fe400000e0000 */
[----:B------:R-:W-:Y:S02]  /*59c50*/  R2UR UR6, R80 ;  /* 0x00000000500672ca */ /* 0x000fe400000e0000 */
[----:B0-----:R-:W-:-:S04]  /*59c60*/  @!P3 IADD3 R18, P5, P6, R8, UR9, R10 ;  /* 0x000000090812bc10 */ /* 0x001fc8000febe00a */
[----:B------:R-:W-:Y:S02]  /*59c70*/  @!P3 IADD3.X R19, R27, UR8, R11, P5, P6 ;  /* 0x000000081b13bc10 */ /* 0x000fe4000afec40b */
[----:B------:R-:W-:-:S13]  /*59c80*/  ISETP.LT.OR P3, PT, R26, 0x12, !P0 ;  /* 0x000000121a00780c */ /* 0x000fda0004761670 */
[----:B------:R-:W0:Y:S01]  /*59c90*/  @!P3 LDC.64 R10, c[0x0][0x5c0] ;  /* 0x00017000ff0abb82 */ /* 0x000e220000000a00 */
[----:B------:R-:W-:-:S04]  /*59ca0*/  @P3 LOP3.LUT R0, R0, 0x80000, RZ, 0xfc, !PT ;  /* 0x0008000000003812 */ /* 0x000fc800078efcff */
[----:B------:R-:W-:Y:S02]  /*59cb0*/  LOP3.LUT R0, R0, 0xffefffff, RZ, 0xc0, !PT ;  /* 0xffefffff00007812 */ /* 0x000fe400078ec0ff */
        /* <DEDUP_REMOVED lines=8> */
[C---:B------:R-:W-:Y:S02]  /*59d40*/  ISETP.LT.OR P3, PT, R26.reuse, 0x1a, !P0 ;  /* 0x0000001a1a00780c */ /* 0x040fe40004761670 */
[----:B------:R-:W-:-:S11]  /*59d50*/  ISETP.LT.OR P0, PT, R26, 0x11, !P1 ;  /* 0x000000111a00780c */ /* 0x000fd60004f01670 */
[----:B------:R-:W0:Y:S01]  /*59d60*/  @!P3 LDC.64 R10, c[0x0][0x5c0] ;  /* 0x00017000ff0abb82 */ /* 0x000e220000000a00 */
[----:B------:R-:W-:-:S04]  /*59d70*/  @P3 LOP3.LUT R0, R0, 0x40000, RZ, 0xfc, !PT ;  /* 0x0004000000003812 */ /* 0x000fc800078efcff */
[----:B------:R-:W-:-:S04]  /*59d80*/  LOP3.LUT R0, R0, 0xfffeffff, RZ, 0xc0, !PT ;  /* 0xfffeffff00007812 */ /* 0x000fc800078ec0ff */
[----:B------:R-:W-:-:S04]  /*59d90*/  @P0 LOP3.LUT R0, R0, 0x10000, RZ, 0xfc, !PT ;  /* 0x0001000000000812 */ /* 0x000fc800078efcff */
[----:B------:R-:W-:Y:S02]  /*59da0*/  LOP3.LUT R0, R0, 0xffff7fff, RZ, 0xc0, !PT ;  /* 0xffff7fff00007812 */ /* 0x000fe400078ec0ff */
[----:B0-----:R-:W-:-:S04]  /*59db0*/  @!P3 IADD3 R22, P5, P6, R8, UR9, R10 ;  /* 0x000000090816bc10 */ /* 0x001fc8000febe00a */
[----:B------:R-:W-:Y:S02]  /*59dc0*/  @!P3 IADD3.X R23, R27, UR8, R11, P5, P6 ;  /* 0x000000081b17bc10 */ /* 0x000fe4000afec40b */
[----:B------:R-:W0:Y:S01]  /*59dd0*/  @!P0 LDC.64 R10, c[0x0][0x5c0] ;  /* 0x00017000ff0a8b82 */ /* 0x000e220000000a00 */
[C---:B------:R-:W-:Y:S02]  /*59de0*/  LOP3.LUT P3, RZ, R2.reuse, 0x1000, RZ, 0xc0, !PT ;  /* 0x0000100002ff7812 */ /* 0x040fe4000786c0ff */
[----:B------:R-:W-:-:S04]  /*59df0*/  LOP3.LUT R2, R2, 0xfffffffb, RZ, 0xc0, !PT ;  /* 0xfffffffb02027812 */ /* 0x000fc800078ec0ff */
        /* <DEDUP_REMOVED lines=19> */
[----:B------:R-:W-:Y:S02]  /*59f30*/  @P0 LOP3.LUT R0, R0, 0x1000, RZ, 0xfc, !PT ;  /* 0x0000100000000812 */ /* 0x000fe400078efcff */
[----:B------:R-:W-:Y:S02]  /*59f40*/  @P1 LOP3.LUT R2, R2, 0x10, RZ, 0xfc, !PT ;  /* 0x0000001002021812 */ /* 0x000fe400078efcff */
[----:B------:R-:W-:Y:S02]  /*59f50*/  LOP3.LUT R0, R0, 0xfffff7ff, RZ, 0xc0, !PT ;  /* 0xfffff7ff00007812 */ /* 0x000fe400078ec0ff */
        /* <DEDUP_REMOVED lines=22> */
[----:B0-----:R-:W-:-:S04]  /*5a0c0*/  @!P0 IADD3 R34, P5, P6, R8, UR7, R10 ;  /* 0x0000000708228c10 */ /* 0x001fc8000febe00a */
[----:B------:R-:W-:Y:S02]  /*5a0d0*/  @!P0 IADD3.X R35, R27, UR6, R11, P5, P6 ;  /* 0x000000061b238c10 */ /* 0x000fe4000afec40b */
[----:B------:R-:W0:Y:S01]  /*5a0e0*/  @!P1 LDC.64 R10, c[0x0][0x5c0] ;  /* 0x00017000ff0a9b82 */ /* 0x000e220000000a00 */
[----:B------:R-:W-:Y:S02]  /*5a0f0*/  ISETP.LT.OR P0, PT, R26, 0x11, !P2 ;  /* 0x000000111a00780c */ /* 0x000fe40005701670 */
[----:B0-----:R-:W-:Y:S01]  /*5a100*/  @!P1 IADD3 R36, P5, P6, R8, UR7, R10 ;  /* 0x0000000708249c10 */ /* 0x001fe2000febe00a */
[----:B------:R-:W-:-:S03]  /*5a110*/  IMAD.U32 R10, RZ, RZ, UR9 ;  /* 0x00000009ff0a7e24 */ /* 0x000fc6000f8e00ff */
[----:B------:R-:W-:Y:S02]  /*5a120*/  @!P1 IADD3.X R37, R27, UR6, R11, P5, P6 ;  /* 0x000000061b259c10 */ /* 0x000fe4000afec40b */
[C---:B------:R-:W-:Y:S02]  /*5a130*/  LOP3.LUT P1, RZ, R0.reuse, 0x20000, RZ, 0xc0, !PT ;  /* 0x0002000000ff7812 */ /* 0x040fe4000782c0ff */
[----:B------:R-:W-:-:S03]  /*5a140*/  LOP3.LUT R0, R0, 0xffffffef, RZ, 0xc0, !PT ;  /* 0xffffffef00007812 */ /* 0x000fc600078ec0ff */
[----:B------:R-:W-:Y:S02]  /*5a150*/  @!P0 IADD3 R38, P6, P5, R10, UR5, R8 ;  /* 0x000000050a268c10 */ /* 0x000fe4000fdde008 */
[----:B------:R-:W-:Y:S02]  /*5a160*/  @P0 LOP3.LUT R0, R0, 0x10, RZ, 0xfc, !PT ;  /* 0x0000001000000812 */ /* 0x000fe400078efcff */
[----:B------:R-:W-:Y:S02]  /*5a170*/  @!P0 IADD3.X R39, R5, UR4, R27, P6, P5 ;  /* 0x0000000405278c10 */ /* 0x000fe4000b7ea41b */
[----:B------:R-:W-:Y:S02]  /*5a180*/  ISETP.LT.OR P0, PT, R26, 0x12, !P2 ;  /* 0x000000121a00780c */ /* 0x000fe40005701670 */
[----:B------:R-:W-:-:S11]  /*5a190*/  LOP3.LUT R0, R0, 0xfffffff7, RZ, 0xc0, !PT ;  /* 0xfffffff700007812 */ /* 0x000fd600078ec0ff */
        /* <DEDUP_REMOVED lines=10> */
[--C-:B------:R-:W-:Y:S02]  /*5a240*/  @!P0 IADD3 R47, P6, P5, R10, UR5, R8.reuse ;  /* 0x000000050a2f8c10 */ /* 0x100fe4000fdde008 */
[----:B------:R-:W-:Y:S02]  /*5a250*/  @P0 LOP3.LUT R0, R0, 0x2, RZ, 0xfc, !PT ;  /* 0x0000000200000812 */ /* 0x000fe400078efcff */
[C-C-:B------:R-:W-:Y:S01]  /*5a260*/  @!P0 IADD3.X R49, R5.reuse, UR4, R27.reuse, P6, P5 ;  /* 0x0000000405318c10 */ /* 0x140fe2000b7ea41b */
[----:B------:R-:W-:Y:S01]  /*5a270*/  ULDC.64 UR4, c[0x0][0x208] ;  /* 0x0000820000047ab9 */ /* 0x000fe20000000a00 */
[----:B------:R-:W-:Y:S02]  /*5a280*/  @!P4 IADD3 R50, P6, P5, R10, UR7, R8 ;  /* 0x000000070a32cc10 */ /* 0x000fe4000fdde008 */
[----:B------:R-:W-:Y:S02]  /*5a290*/  LOP3.LUT P0, RZ, R0, 0x80, RZ, 0xc0, !PT ;  /* 0x0000008000ff7812 */ /* 0x000fe4000780c0ff */
[----:B------:R-:W-:Y:S01]  /*5a2a0*/  @!P4 IADD3.X R51, R5, UR6, R27, P6, P5 ;  /* 0x000000060533cc10 */ /* 0x000fe2000b7ea41b */
[----:B--2---:R-:W-:Y:S01]  /*5a2b0*/  FMUL R5, R43, UR61 ;  /* 0x0000003d2b057c20 */ /* 0x004fe20008400000 */
[----:B------:R-:W-:-:S04]  /*5a2c0*/  ISETP.LT.OR P5, PT, R26, 0x11, !P1 ;  /* 0x000000111a00780c */ /* 0x000fc80004fa1670 */
[----:B------:R-:W-:-:S09]  /*5a2d0*/  F2FP.SATFINITE.E4M3.F32.PACK_AB_MERGE_C R5, RZ, R5, RZ ;  /* 0x00000005ff05723e */ /* 0x000fd200048070ff */
[----:B------:R-:W0:Y:S02]  /*5a2e0*/  @!P5 LDC.64 R10, c[0x0][0x5c0] ;  /* 0x00017000ff0adb82 */ /* 0x000e240000000a00 */
[----:B0-----:R-:W-:-:S05]  /*5a2f0*/  @!P5 IADD3 R10, P6, R8, R10, RZ ;  /* 0x0000000a080ad210 */ /* 0x001fca0007fde0ff */
[----:B------:R-:W-:-:S05]  /*5a300*/  @!P5 IMAD.X R11, R27, 0x1, R11, P6 ;  /* 0x000000011b0bd824 */ /* 0x000fca00030e060b */
[----:B------:R3:W-:Y:S01]  /*5a310*/  @!P5 STG.E.U8 desc[UR4][R10.64+0x10], R5 ;  /* 0x000010050a00d986 */ /* 0x0007e2000c101104 */
[----:B------:R-:W-:Y:S02]  /*5a320*/  ISETP.LT.OR P5, PT, R26, 0x12, !P1 ;  /* 0x000000121a00780c */ /* 0x000fe40004fa1670 */
[----:B------:R-:W-:Y:S02]  /*5a330*/  LOP3.LUT R2, R2, 0xffffff7f, RZ, 0xc0, !PT ;  /* 0xffffff7f02027812 */ /* 0x000fe400078ec0ff */
[----:B------:R-:W-:Y:S01]  /*5a340*/  LOP3.LUT P1, RZ, R0, 0x80000, RZ, 0xc0, !PT ;  /* 0x0008000000ff7812 */ /* 0x000fe2000782c0ff */
[----:B---3--:R-:W-:-:S08]  /*5a350*/  FMUL R5, R42, UR61 ;  /* 0x0000003d2a057c20 */ /* 0x008fd00008400000 */
[----:B------:R-:W0:Y:S01]  /*5a360*/  @!P5 LDC.64 R10, c[0x0][0x5c0] ;  /* 0x00017000ff0adb82 */ /* 0x000e220000000a00 */
[----:B------:R-:W-:Y:S02]  /*5a370*/  F2FP.SATFINITE.E4M3.F32.PACK_AB_MERGE_C R5, RZ, R5, RZ ;  /* 0x00000005ff05723e */ /* 0x000fe400048070ff */
[----:B0-----:R-:W-:-:S05]  /*5a380*/  @!P5 IADD3 R10, P6, R8, R10, RZ ;  /* 0x0000000a080ad210 */ /* 0x001fca0007fde0ff */
[----:B------:R-:W-:-:S05]  /*5a390*/  @!P5 IMAD.X R11, R27, 0x1, R11, P6 ;  /* 0x000000011b0bd824 */ /* 0x000fca00030e060b */
[----:B------:R0:W-:Y:S01]  /*5a3a0*/  @!P5 STG.E.U8 desc[UR4][R10.64+0x11], R5 ;  /* 0x000011050a00d986 */ /* 0x0001e2000c101104 */
[----:B------:R-:W-:Y:S01]  /*5a3b0*/  ISETP.LT.OR P5, PT, R26, 0x12, !P3 ;  /* 0x000000121a00780c */ /* 0x000fe20005fa1670 */
[----:B0-----:R-:W-:Y:S02]  /*5a3c0*/  IMAD.U32 R10, RZ, RZ, UR9 ;  /* 0x00000009ff0a7e24 */ /* 0x001fe4000f8e00ff */
[----:B------:R-:W-:-:S10]  /*5a3d0*/  IMAD.U32 R5, RZ, RZ, UR8 ;  /* 0x00000008ff057e24 */ /* 0x000fd4000f8e00ff */
[----:B------:R-:W-:-:S04]  /*5a3e0*/  @!P5 IADD3 R42, P2, P6, R10, UR7, R8 ;  /* 0x000000070a2adc10 */ /* 0x000fc8000fe5e008 */
[----:B------:R-:W-:Y:S02]  /*5a3f0*/  @!P5 IADD3.X R43, R5, UR6, R27, P2, P6 ;  /* 0x00000006052bdc10 */ /* 0x000fe400097ec41b */
[----:B------:R-:W-:-:S13]  /*5a400*/  ISETP.LT.OR P6, PT, R26, 0x19, !P3 ;  /* 0x000000191a00780c */ /* 0x000fda0005fc1670 */
[----:B------:R-:W-:-:S04]  /*5a410*/  @!P6 IADD3 R46, P2, P4, R10, UR7, R8 ;  /* 0x000000070a2eec10 */ /* 0x000fc8000fc5e008 */
[----:B------:R-:W-:Y:S01]  /*5a420*/  @!P6 IADD3.X R48, R5, UR6, R27, P2, P4 ;  /* 0x000000060530ec10 */ /* 0x000fe200097e841b */
[----:B----4-:R-:W-:Y:S02]  /*5a430*/  FMUL R5, R52, UR61 ;  /* 0x0000003d34057c20 */ /* 0x010fe40008400000 */
[----:B------:R-:W2:Y:S03]  /*5a440*/  LDL.LU R52, [R1+0x488] ;  /* 0x0004880001347983 */ /* 0x000ea60000300800 */
[----:B------:R-:W-:Y:S01]  /*5a450*/  F2FP.SATFINITE.E4M3.F32.PACK_AB_MERGE_C R5, RZ, R5, RZ ;  /* 0x00000005ff05723e */ /* 0x000fe200048070ff */
[----:B------:R-:W3:Y:S04]  /*5a460*/  LDL.LU R55, [R1+0x48c] ;  /* 0x00048c0001377983 */ /* 0x000ee80000300800 */
[----:B------:R0:W-:Y:S01]  /*5a470*/  @!P0 STG.E.U8 desc[UR4][R18.64+0x10], R5 ;  /* 0x0000100512008986 */ /* 0x0001e2000c101104 */
[----:B------:R-:W-:-:S02]  /*5a480*/  ISETP.LT.OR P0, PT, R26, 0x1a, !P3 ;  /* 0x0000001a1a00780c */ /* 0x000fc40005f01670 */
[----:B------:R-:W-:-:S04]  /*5a490*/  @P5 LOP3.LUT R2, R2, 0x80, RZ, 0xfc, !PT ;  /* 0x0000008002025812 */ /* 0x000fc800078efcff */
[----:B------:R-:W-:Y:S01]  /*5a4a0*/  LOP3.LUT R2, R2, 0xfffffeff, RZ, 0xc0, !PT ;  /* 0xfffffeff02027812 */ /* 0x000fe200078ec0ff */
[----:B0-----:R-:W-:-:S06]  /*5a4b0*/  IMAD.U32 R5, RZ, RZ, UR8 ;  /* 0x00000008ff057e24 */ /* 0x001fcc000f8e00ff */
[----:B------:R-:W-:-:S04]  /*5a4c0*/  @!P0 IADD3 R18, P2, P4, R10, UR7, R8 ;  /* 0x000000070a128c10 */ /* 0x000fc8000fc5e008 */
[----:B------:R-:W-:Y:S01]  /*5a4d0*/  @!P0 IADD3.X R19, R5, UR6, R27, P2, P4 ;  /* 0x0000000605138c10 */ /* 0x000fe200097e841b */
[----:B-----5:R-:W-:Y:S02]  /*5a4e0*/  FMUL R5, R54, UR61 ;  /* 0x0000003d36057c20 */ /* 0x020fe40008400000 */
[----:B------:R-:W4:Y:S01]  /*5a4f0*/  LDL.LU R54, [R1+0x490] ;  /* 0x0004900001367983 */ /* 0x000f220000300800 */
[----:B------:R-:W-:-:S03]  /*5a500*/  @P6 LOP3.LUT R2, R2, 0x100, RZ, 0xfc, !PT ;  /* 0x0000010002026812 */ /* 0x000fc600078efcff */
[----:B------:R-:W5:Y:S01]  /*5a510*/  LDL.LU R57, [R1+0x494] ;  /* 0x0004940001397983 */ /* 0x000f620000300800 */
[----:B------:R-:W-:-:S04]  /*5a520*/  LOP3.LUT R2, R2, 0xfffffdff, RZ, 0xc0, !PT ;  /* 0xfffffdff02027812 */ /* 0x000fc800078ec0ff */
[----:B------:R-:W-:Y:S02]  /*5a530*/  @P3 LOP3.LUT R2, R2, 0x200, RZ, 0xfc, !PT ;  /* 0x0000020002023812 */ /* 0x000fe400078efcff */
[----:B------:R-:W-:Y:S02]  /*5a540*/  LOP3.LUT P6, RZ, R0, 0x20000, RZ, 0xc0, !PT ;  /* 0x0002000000ff7812 */ /* 0x000fe400078cc0ff */
[----:B------:R-:W-:Y:S02]  /*5a550*/  LOP3.LUT R2, R2, 0xfffffbff, RZ, 0xc0, !PT ;  /* 0xfffffbff02027812 */ /* 0x000fe400078ec0ff */
[----:B------:R-:W-:Y:S02]  /*5a560*/  F2FP.SATFINITE.E4M3.F32.PACK_AB_MERGE_C R5, RZ, R5, RZ ;  /* 0x00000005ff05723e */ /* 0x000fe400048070ff */
[----:B------:R-:W-:Y:S02]  /*5a570*/  @P0 LOP3.LUT R2, R2, 0x400, RZ, 0xfc, !PT ;  /* 0x0000040002020812 */ /* 0x000fe400078efcff */
[----:B------:R-:W-:Y:S01]  /*5a580*/  ISETP.LT.OR P0, PT, R26, 0x19, !P6 ;  /* 0x000000191a00780c */ /* 0x000fe20007701670 */
[----:B------:R0:W-:Y:S02]  /*5a590*/  @!P1 STG.E.U8 desc[UR4][R14.64+0x11], R5 ;  /* 0x000011050e009986 */ /* 0x0001e4000c101104 */
[----:B0-----:R-:W-:-:S10]  /*5a5a0*/  FMUL R5, R53, UR61 ;  /* 0x0000003d35057c20 */ /* 0x001fd40008400000 */
[----:B------:R-:W0:Y:S01]  /*5a5b0*/  @!P0 LDC.64 R10, c[0x0][0x5c0] ;  /* 0x00017000ff0a8b82 */ /* 0x000e220000000a00 */
[----:B------:R-:W5:Y:S01]  /*5a5c0*/  LDL.LU R53, [R1+0x498] ;  /* 0x0004980001357983 */ /* 0x000f620000300800 */
[----:B------:R-:W-:Y:S02]  /*5a5d0*/  F2FP.SATFINITE.E4M3.F32.PACK_AB_MERGE_C R5, RZ, R5, RZ ;  /* 0x00000005ff05723e */ /* 0x000fe400048070ff */
[----:B0-----:R-:W-:-:S05]  /*5a5e0*/  @!P0 IADD3 R10, P3, R8, R10, RZ ;  /* 0x0000000a080a8210 */ /* 0x001fca0007f7e0ff */
[----:B------:R-:W-:-:S05]  /*5a5f0*/  @!P0 IMAD.X R11, R27, 0x1, R11, P3 ;  /* 0x000000011b0b8824 */ /* 0x000fca00018e060b */
[----:B------:R0:W-:Y:S01]  /*5a600*/  @!P0 STG.E.U8 desc[UR4][R10.64+0x18], R5 ;  /* 0x000018050a008986 */ /* 0x0001e2000c101104 */
[----:B------:R-:W-:-:S13]  /*5a610*/  ISETP.LT.OR P3, PT, R26, 0x1a, !P6 ;  /* 0x0000001a1a00780c */ /* 0x000fda0007761670 */
[----:B0-----:R-:W0:Y:S01]  /*5a620*/  @!P3 LDC.64 R10, c[0x0][0x5c0] ;  /* 0x00017000ff0abb82 */ /* 0x001e220000000a00 */
[----:B--2---:R-:W-:Y:S02]  /*5a630*/  FMUL R5, R52, UR61 ;  /* 0x0000003d34057c20 */ /* 0x004fe40008400000 */
[----:B------:R-:W2:Y:S01]  /*5a640*/  LDL.LU R52, [R1+0x49c] ;  /* 0x00049c0001347983 */ /* 0x000ea20000300800 */
[----:B0-----:R-:W-:Y:S02]  /*5a650*/  @!P3 IADD3 R10, P6, R8, R10, RZ ;  /* 0x0000000a080ab210 */ /* 0x001fe40007fde0ff */
[----:B------:R-:W-:Y:S01]  /*5a660*/  F2FP.SATFINITE.E4M3.F32.PACK_AB_MERGE_C R5, RZ, R5, RZ ;  /* 0x00000005ff05723e */ /* 0x000fe200048070ff */
[----:B------:R-:W2:Y:S02]  /*5a670*/  LDL.LU R56, [R1+0x4a0] ;  /* 0x0004a00001387983 */ /* 0x000ea40000300800 */
[----:B------:R-:W-:Y:S01]  /*5a680*/  @!P3 IMAD.X R11, R27, 0x1, R11, P6 ;  /* 0x000000011b0bb824 */ /* 0x000fe200030e060b */
[----:B------:R-:W-:-:S04]  /*5a690*/  LOP3.LUT P5, RZ, R0, 0x100000, RZ, 0xc0, !PT ;  /* 0x0010000000ff7812 */ /* 0x000fc800078ac0ff */
[----:B------:R3:W-:Y:S01]  /*5a6a0*/  @!P3 STG.E.U8 desc[UR4][R10.64+0x19], R5 ;  /* 0x000019050a00b986 */ /* 0x0007e2000c101104 */
[----:B------:R-:W-:Y:S01]  /*5a6b0*/  LOP3.LUT P4, RZ, R0, 0x40000, RZ, 0xc0, !PT ;  /* 0x0004000000ff7812 */ /* 0x000fe2000788c0ff */
[----:B---3--:R-:W-:Y:S02]  /*5a6c0*/  FMUL R5, R55, UR61 ;  /* 0x0000003d37057c20 */ /* 0x008fe40008400000 */
[----:B------:R-:W3:Y:S03]  /*5a6d0*/  LDL.LU R55, [R1+0x4a4] ;  /* 0x0004a40001377983 */ /* 0x000ee60000300800 */
[----:B------:R-:W-:-:S05]  /*5a6e0*/  F2FP.SATFINITE.E4M3.F32.PACK_AB_MERGE_C R5, RZ, R5, RZ ;  /* 0x00000005ff05723e */ /* 0x000fca00048070ff */
[----:B------:R4:W-:Y:S01]  /*5a6f0*/  @!P5 STG.E.U8 desc[UR4][R28.64+0x18], R5 ;  /* 0x000018051c00d986 */ /* 0x0009e2000c101104 */
[----:B------:R-:W-:Y:S01]  /*5a700*/  LOP3.LUT P2, RZ, R0, 0x10000, RZ, 0xc0, !PT ;  /* 0x0001000000ff7812 */ /* 0x000fe2000784c0ff */
[----:B----4-:R-:W-:Y:S02]  /*5a710*/  FMUL R5, R54, UR61 ;  /* 0x0000003d36057c20 */ /* 0x010fe40008400000 */
[----:B------:R-:W4:Y:S03]  /*5a720*/  LDL.LU R54, [R1+0x4a8] ;  /* 0x0004a80001367983 */ /* 0x000f260000300800 */
[----:B------:R-:W-:-:S05]  /*5a730*/  F2FP.SATFINITE.E4M3.F32.PACK_AB_MERGE_C R5, RZ, R5, RZ ;  /* 0x00000005ff05723e */ /* 0x000fca00048070ff */
[----:B------:R5:W-:Y:S02]  /*5a740*/  @!P4 STG.E.U8 desc[UR4][R22.64+0x19], R5 ;  /* 0x000019051600c986 */ /* 0x000be4000c101104 */
[----:B-----5:R-:W-:-:S05]  /*5a750*/  FMUL R5, R57, UR61 ;  /* 0x0000003d39057c20 */ /* 0x020fca0008400000 */
[----:B------:R-:W-:-:S05]  /*5a760*/  F2FP.SATFINITE.E4M3.F32.PACK_AB_MERGE_C R5, RZ, R5, RZ ;  /* 0x00000005ff05723e */ /* 0x000fca00048070ff */
[----:B------:R0:W-:Y:S02]  /*5a770*/  @!P2 STG.E.U8 desc[UR4][R16.64+0x10], R5 ;  /* 0x000010051000a986 */ /* 0x0001e4000c101104 */
[----:B0-----:R-:W-:Y:S02]  /*5a780*/  FMUL R5, R53, UR61 ;  /* 0x0000003d35057c20 */ /* 0x001fe40008400000 */
[----:B------:R-:W5:Y:S01]  /*5a790*/  LDL.LU R53, [R1+0x4ac] ;  /* 0x0004ac0001357983 */ /* 0x000f620000300800 */
[----:B------:R-:W-:-:S03]  /*5a7a0*/  LOP3.LUT P1, RZ, R0, 0x8000, RZ, 0xc0, !PT ;  /* 0x0000800000ff7812 */ /* 0x000fc6000782c0ff */
[----:B------:R-:W5:Y:S01]  /*5a7b0*/  LDL.LU R57, [R1+0x4b0] ;  /* 0x0004b00001397983 */ /* 0x000f620000300800 */
[----:B------:R-:W-:-:S09]  /*5a7c0*/  F2FP.SATFINITE.E4M3.F32.PACK_AB_MERGE_C R5, RZ, R5, RZ ;  /* 0x00000005ff05723e */ /* 0x000fd200048070ff */
[----:B------:R2:W-:Y:S01]  /*5a7d0*/  @!P1 STG.E.U8 desc[UR4][R12.64+0x11], R5 ;  /* 0x000011050c009986 */ /* 0x0005e2000c101104 */
[----:B------:R-:W-:Y:S02]  /*5a7e0*/  LOP3.LUT P3, RZ, R0, 0x4000, RZ, 0xc0, !PT ;  /* 0x0000400000ff7812 */ /* 0x000fe4000786c0ff */
[----:B------:R-:W-:-:S11]  /*5a7f0*/  LOP3.LUT R2, R2, 0xfffff7ff, RZ, 0xc0, !PT ;  /* 0xfffff7ff02027812 */ /* 0x000fd600078ec0ff */
[----:B------:R-:W-:Y:S02]  /*5a800*/  @P3 LOP3.LUT R2, R2, 0x800, RZ, 0xfc, !PT ;  /* 0x0000080002023812 */ /* 0x000fe400078efcff */
[----:B------:R-:W-:-:S13]  /*5a810*/  LOP3.LUT P3, RZ, R0, 0x10, RZ, 0xc0, !PT ;  /* 0x0000001000ff7812 */ /* 0x000fda000786c0ff */
[----:B------:R-:W0:Y:S01]  /*5a820*/  @!P3 LDC.64 R10, c[0x0][0x5c0] ;  /* 0x00017000ff0abb82 */ /* 0x000e220000000a00 */
[----:B--2---:R-:W-:Y:S02]  /*5a830*/  FMUL R5, R52, UR61 ;  /* 0x0000003d34057c20 */ /* 0x004fe40008400000 */
[----:B------:R-:W2:Y:S01]  /*5a840*/  LDL.LU R52, [R1+0x4b4] ;  /* 0x0004b40001347983 */ /* 0x000ea20000300800 */
[----:B------:R-:W-:Y:S02]  /*5a850*/  LOP3.LUT P0, RZ, R0, 0x8, RZ, 0xc0, !PT ;  /* 0x0000000800ff7812 */ /* 0x000fe4000780c0ff */
[----:B0-----:R-:W-:Y:S02]  /*5a860*/  @!P3 IADD3 R10, P1, R38, R10, RZ ;  /* 0x0000000a260ab210 */ /* 0x001fe40007f3e0ff */
[----:B------:R-:W-:-:S03]  /*5a870*/  F2FP.SATFINITE.E4M3.F32.PACK_AB_MERGE_C R5, RZ, R5, RZ ;  /* 0x00000005ff05723e */ /* 0x000fc600048070ff */
[----:B------:R-:W-:-:S05]  /*5a880*/  @!P3 IMAD.X R11, R39, 0x1, R11, P1 ;  /* 0x00000001270bb824 */ /* 0x000fca00008e060b */
[----:B------:R0:W-:Y:S02]  /*5a890*/  @!P3 STG.E.U8 desc[UR4][R10.64+0x10], R5 ;  /* 0x000010050a00b986 */ /* 0x0001e4000c101104 */
[----:B0-----:R-:W0:Y:S01]  /*5a8a0*/  @!P0 LDC.64 R10, c[0x0][0x5c0] ;  /* 0x00017000ff0a8b82 */ /* 0x001e220000000a00 */
[----:B------:R-:W-:Y:S01]  /*5a8b0*/  LOP3.LUT P5, RZ, R0, 0x4, RZ, 0xc0, !PT ;  /* 0x0000000400ff7812 */ /* 0x000fe200078ac0ff */
[----:B------:R-:W-:Y:S02]  /*5a8c0*/  FMUL R5, R56, UR61 ;  /* 0x0000003d38057c20 */ /* 0x000fe40008400000 */
[----:B------:R-:W2:Y:S03]  /*5a8d0*/  LDL.LU R56, [R1+0x4b8] ;  /* 0x0004b80001387983 */ /* 0x000ea60000300800 */
[----:B------:R-:W-:Y:S02]  /*5a8e0*/  F2FP.SATFINITE.E4M3.F32.PACK_AB_MERGE_C R5, RZ, R5, RZ ;  /* 0x00000005ff05723e */ /* 0x000fe400048070ff */
[----:B0-----:R-:W-:-:S05]  /*5a8f0*/  @!P0 IADD3 R10, P3, R40, R10, RZ ;  /* 0x0000000a280a8210 */ /* 0x001fca0007f7e0ff */
[----:B------:R-:W-:Y:S01]  /*5a900*/  @!P0 IMAD.X R11, R41, 0x1, R11, P3 ;  /* 0x00000001290b8824 */ /* 0x000fe200018e060b */
[----:B------:R-:W-:-:S04]  /*5a910*/  LOP3.LUT P3, RZ, R2, 0x800, RZ, 0xc0, !PT ;  /* 0x0000080002ff7812 */ /* 0x000fc8000786c0ff */
[----:B------:R0:W-:Y:S01]  /*5a920*/  @!P0 STG.E.U8 desc[UR4][R10.64+0x11], R5 ;  /* 0x000011050a008986 */ /* 0x0001e2000c101104 */
[----:B------:R-:W-:Y:S01]  /*5a930*/  LOP3.LUT P6, RZ, R0, 0x1000, RZ, 0xc0, !PT ;  /* 0x0000100000ff7812 */ /* 0x000fe200078cc0ff */
[----:B0-----:R-:W0:Y:S01]  /*5a940*/  @!P5 LDC.64 R10, c[0x0][0x5c0] ;  /* 0x00017000ff0adb82 */ /* 0x001e220000000a00 */
        /* <DEDUP_REMOVED lines=8> */
[----:B------:R5:W-:Y:S01]  /*5a9d0*/  @!P6 STG.E.U8 desc[UR4][R20.64+0x19], R5 ;  /* 0x000019051400e986 */ /* 0x000be2000c101104 */
[----:B0-----:R-:W-:-:S05]  /*5a9e0*/  @!P5 IADD3 R10, P6, R44, R10, RZ ;  /* 0x0000000a2c0ad210 */ /* 0x001fca0007fde0ff */
[----:B------:R-:W-:Y:S02]  /*5a9f0*/  @!P5 IMAD.X R11, R45, 0x1, R11, P6 ;  /* 0x000000012d0bd824 */ /* 0x000fe400030e060b */
[----:B-----5:R-:W-:Y:S02]  /*5aa00*/  FMUL R5, R53, UR61 ;  /* 0x0000003d35057c20 */ /* 0x020fe40008400000 */
[----:B------:R-:W5:Y:S03]  /*5aa10*/  LDL.LU R53, [R1+0x4c4] ;  /* 0x0004c40001357983 */ /* 0x000f660000300800 */
[----:B------:R-:W-:-:S05]  /*5aa20*/  F2FP.SATFINITE.E4M3.F32.PACK_AB_MERGE_C R5, RZ, R5, RZ ;  /* 0x00000005ff05723e */ /* 0x000fca00048070ff */
[----:B------:R0:W-:Y:S02]  /*5aa30*/  @!P5 STG.E.U8 desc[UR4][R10.64+0x18], R5 ;  /* 0x000018050a00d986 */ /* 0x0001e4000c101104 */
[----:B0-----:R-:W0:Y:S01]  /*5aa40*/  @!P4 LDC.64 R10, c[0x0][0x5c0] ;  /* 0x00017000ff0acb82 */ /* 0x001e220000000a00 */
[----:B------:R-:W-:-:S05]  /*5aa50*/  FMUL R5, R57, UR61 ;  /* 0x0000003d39057c20 */ /* 0x000fca0008400000 */
[----:B------:R-:W-:Y:S02]  /*5aa60*/  F2FP.SATFINITE.E4M3.F32.PACK_AB_MERGE_C R5, RZ, R5, RZ ;  /* 0x00000005ff05723e */ /* 0x000fe400048070ff */
[----:B0-----:R-:W-:-:S05]  /*5aa70*/  @!P4 IADD3 R10, P5, R47, R10, RZ ;  /* 0x0000000a2f0ac210 */ /* 0x001fca0007fbe0ff */
[----:B------:R-:W-:-:S05]  /*5aa80*/  @!P4 IMAD.X R11, R49, 0x1, R11, P5 ;  /* 0x00000001310bc824 */ /* 0x000fca00028e060b */
[----:B------:R2:W-:Y:S02]  /*5aa90*/  @!P4 STG.E.U8 desc[UR4][R10.64+0x19], R5 ;  /* 0x000019050a00c986 */ /* 0x0005e4000c101104 */
[----:B--2---:R-:W-:Y:S02]  /*5aaa0*/  FMUL R5, R52, UR61 ;  /* 0x0000003d34057c20 */ /* 0x004fe40008400000 */
[----:B------:R-:W2:Y:S01]  /*5aab0*/  LDL.LU R52, [R1+0x4c8] ;  /* 0x0004c80001347983 */ /* 0x000ea20000300800 */
[----:B------:R-:W-:-:S03]  /*5aac0*/  LOP3.LUT P4, RZ, R2, 0x40, RZ, 0xc0, !PT ;  /* 0x0000004002ff7812 */ /* 0x000fc6000788c0ff */
[----:B------:R-:W2:Y:S01]  /*5aad0*/  LDL.LU R57, [R1+0x4cc] ;  /* 0x0004cc0001397983 */ /* 0x000ea20000300800 */
[----:B------:R-:W-:Y:S02]  /*5aae0*/  LOP3.LUT P2, RZ, R0, 0x800, RZ, 0xc0, !PT ;  /* 0x0000080000ff7812 */ /* 0x000fe4000784c0ff */
[----:B------:R-:W-:-:S07]  /*5aaf0*/  F2FP.SATFINITE.E4M3.F32.PACK_AB_MERGE_C R5, RZ, R5, RZ ;  /* 0x00000005ff05723e */ /* 0x000fce00048070ff */
[----:B------:R-:W0:Y:S01]  /*5ab00*/  @!P4 LDC.64 R10, c[0x0][0x5c0] ;  /* 0x00017000ff0acb82 */ /* 0x000e220000000a00 */
[----:B------:R-:W-:-:S03]  /*5ab10*/  LOP3.LUT P1, RZ, R0, 0x400, RZ, 0xc0, !PT ;  /* 0x0000040000ff7812 */ /* 0x000fc6000782c0ff */
[----:B------:R1:W-:Y:S01]  /*5ab20*/  @!P2 STG.E.U8 desc[UR4][R32.64+0x10], R5 ;  /* 0x000010052000a986 */ /* 0x0003e2000c101104 */
[----:B------:R-:W-:Y:S01]  /*5ab30*/  LOP3.LUT P5, RZ, R2, 0x80, RZ, 0xc0, !PT ;  /* 0x0000008002ff7812 */ /* 0x000fe200078ac0ff */
[----:B-1----:R-:W-:Y:S02]  /*5ab40*/  FMUL R5, R56, UR61 ;  /* 0x0000003d38057c20 */ /* 0x002fe40008400000 */
[----:B------:R-:W2:Y:S03]  /*5ab50*/  LDL.LU R56, [R1+0x4d0] ;  /* 0x0004d00001387983 */ /* 0x000ea60000300800 */
[----:B------:R-:W-:-:S05]  /*5ab60*/  F2FP.SATFINITE.E4M3.F32.PACK_AB_MERGE_C R5, RZ, R5, RZ ;  /* 0x00000005ff05723e */ /* 0x000fca00048070ff */
[----:B------:R3:W-:Y:S01]  /*5ab70*/  @!P1 STG.E.U8 desc[UR4][R30.64+0x11], R5 ;  /* 0x000011051e009986 */ /* 0x0007e2000c101104 */
[----:B0-----:R-:W-:-:S05]  /*5ab80*/  @!P4 IADD3 R10, P1, R50, R10, RZ ;  /* 0x0000000a320ac210 */ /* 0x001fca0007f3e0ff */
[----:B------:R-:W-:Y:S02]  /*5ab90*/  @!P4 IMAD.X R11, R51, 0x1, R11, P1 ;  /* 0x00000001330bc824 */ /* 0x000fe400008e060b */
[----:B---3--:R-:W-:Y:S02]  /*5aba0*/  FMUL R5, R55, UR61 ;  /* 0x0000003d37057c20 */ /* 0x008fe40008400000 */
[----:B------:R-:W3:Y:S03]  /*5abb0*/  LDL.LU R55, [R1+0x4d4] ;  /* 0x0004d40001377983 */ /* 0x000ee60000300800 */
[----:B------:R-:W-:-:S05]  /*5abc0*/  F2FP.SATFINITE.E4M3.F32.PACK_AB_MERGE_C R5, RZ, R5, RZ ;  /* 0x00000005ff05723e */ /* 0x000fca00048070ff */
[----:B------:R0:W-:Y:S02]  /*5abd0*/  @!P4 STG.E.U8 desc[UR4][R10.64+0x10], R5 ;  /* 0x000010050a00c986 */ /* 0x0001e4000c101104 */
[----:B0-----:R-:W0:Y:S01]  /*5abe0*/  @!P5 LDC.64 R10, c[0x0][0x5c0] ;  /* 0x00017000ff0adb82 */ /* 0x001e220000000a00 */
[----:B----4-:R-:W-:Y:S02]  /*5abf0*/  FMUL R5, R54, UR61 ;  /* 0x0000003d36057c20 */ /* 0x010fe40008400000 */
[----:B------:R-:W4:Y:S03]  /*5ac00*/  LDL.LU R54, [R1+0x4d8] ;  /* 0x0004d80001367983 */ /* 0x000f260000300800 */
[----:B------:R-:W-:Y:S02]  /*5ac10*/  F2FP.SATFINITE.E4M3.F32.PACK_AB_MERGE_C R5, RZ, R5, RZ ;  /* 0x00000005ff05723e */ /* 0x000fe400048070ff */
[----:B0-----:R-:W-:-:S05]  /*5ac20*/  @!P5 IADD3 R10, P4, R42, R10, RZ ;  /* 0x0000000a2a0ad210 */ /* 0x001fca0007f9e0ff */
[----:B------:R-:W-:-:S05]  /*5ac30*/  @!P5 IMAD.X R11, R43, 0x1, R11, P4 ;  /* 0x000000012b0bd824 */ /* 0x000fca00020e060b */
[----:B------:R5:W-:Y:S01]  /*5ac40*/  @!P5 STG.E.U8 desc[UR4][R10.64+0x11], R5 ;  /* 0x000011050a00d986 */ /* 0x000be2000c101104 */
[----:B------:R-:W-:Y:S01]  /*5ac50*/  LOP3.LUT P5, RZ, R0, 0x200, RZ, 0xc0, !PT ;  /* 0x0000020000ff7812 */ /* 0x000fe200078ac0ff */
[----:B-----5:R-:W-:Y:S02]  /*5ac60*/  FMUL R5, R53, UR61 ;  /* 0x0000003d35057c20 */ /* 0x020fe40008400000 */
[----:B------:R-:W5:Y:S03]  /*5ac70*/  LDL.LU R53, [R1+0x4dc] ;  /* 0x0004dc0001357983 */ /* 0x000f660000300800 */
[----:B------:R-:W-:-:S07]  /*5ac80*/  F2FP.SATFINITE.E4M3.F32.PACK_AB_MERGE_C R5, RZ, R5, RZ ;  /* 0x00000005ff05723e */ /* 0x000fce00048070ff */
[----:B------:R2:W-:Y:S01]  /*5ac90*/  @!P5 STG.E.U8 desc[UR4][R34.64+0x18], R5 ;  /* 0x000018052200d986 */ /* 0x0005e2000c101104 */
[----:B------:R-:W-:-:S13]  /*5aca0*/  LOP3.LUT P6, RZ, R2, 0x100, RZ, 0xc0, !PT ;  /* 0x0000010002ff7812 */ /* 0x000fda00078cc0ff */
[----:B------:R-:W0:Y:S01]  /*5acb0*/  @!P6 LDC.64 R10, c[0x0][0x5c0] ;  /* 0x00017000ff0aeb82 */ /* 0x000e220000000a00 */
[----:B------:R-:W-:Y:S01]  /*5acc0*/  LOP3.LUT P0, RZ, R2, 0x400, RZ, 0xc0, !PT ;  /* 0x0000040002ff7812 */ /* 0x000fe2000780c0ff */
[----:B--2---:R-:W-:Y:S02]  /*5acd0*/  FMUL R5, R52, UR61 ;  /* 0x0000003d34057c20 */ /* 0x004fe40008400000 */
[----:B------:R-:W2:Y:S01]  /*5ace0*/  LDL.LU R52, [R1+0x4e0] ;  /* 0x0004e00001347983 */ /* 0x000ea20000300800 */
[----:B0-----:R-:W-:-:S05]  /*5acf0*/  @!P6 IADD3 R16, P5, R46, R10, RZ ;  /* 0x0000000a2e10e210 */ /* 0x001fca0007fbe0ff */
[----:B------:R-:W-:-:S04]  /*5ad00*/  @!P6 IMAD.X R17, R48, 0x1, R11, P5 ;  /* 0x000000013011e824 */ /* 0x000fc800028e060b */
[----:B------:R-:W0:Y:S01]  /*5ad10*/  @!P0 LDC.64 R10, c[0x0][0x5c0] ;  /* 0x00017000ff0a8b82 */ /* 0x000e220000000a00 */
[----:B------:R-:W-:Y:S02]  /*5ad20*/  LOP3.LUT P4, RZ, R2, 0x8, RZ, 0xc0, !PT ;  /* 0x0000000802ff7812 */ /* 0x000fe4000788c0ff */
[----:B0-----:R-:W-:-:S05]  /*5ad30*/  @!P0 IADD3 R18, P5, R18, R10, RZ ;  /* 0x0000000a12128210 */ /* 0x001fca0007fbe0ff */
[----:B------:R-:W-:Y:S01]  /*5ad40*/  @!P0 IMAD.X R19, R19, 0x1, R11, P5 ;  /* 0x0000000113138824 */ /* 0x000fe200028e060b */
[----:B------:R-:W-:Y:S02]  /*5ad50*/  ISETP.LT.OR P5, PT, R26, 0x11, !P4 ;  /* 0x000000111a00780c */ /* 0x000fe400067a1670 */
[----:B------:R-:W-:-:S11]  /*5ad60*/  LOP3.LUT P1, RZ, R2, 0x10, RZ, 0xc0, !PT ;  /* 0x0000001002ff7812 */ /* 0x000fd6000782c0ff */
[----:B------:R-:W0:Y:S01]  /*5ad70*/  @!P5 LDC.64 R10, c[0x0][0x5c0] ;  /* 0x00017000ff0adb82 */ /* 0x000e220000000a00 */
[----:B------:R-:W-:Y:S02]  /*5ad80*/  @!P5 IMAD.MOV.U32 R12, RZ, RZ, R8 ;  /* 0x000000ffff0cd224 */ /* 0x000fe400078e0008 */
[----:B------:R-:W-:Y:S01]  /*5ad90*/  @!P5 IMAD.MOV.U32 R13, RZ, RZ, R27 ;  /* 0x000000ffff0dd224 */ /* 0x000fe200078e001b */
[----:B------:R-:W-:Y:S01]  /*5ada0*/  F2FP.SATFINITE.E4M3.F32.PACK_AB_MERGE_C R5, RZ, R5, RZ ;  /* 0x00000005ff05723e */ /* 0x000fe200048070ff */
[----:B------:R-:W-:-:S04]  /*5adb0*/  @!P5 IMAD.WIDE.U32 R12, R6, 0x180, R12 ;  /* 0x00000180060cd825 */ /* 0x000fc800078e000c */
[----:B------:R1:W-:Y:S02]  /*5adc0*/  @!P1 STG.E.U8 desc[UR4][R36.64+0x19], R5 ;  /* 0x0000190524009986 */ /* 0x0003e4000c101104 */
[----:B-1----:R-:W-:Y:S01]  /*5add0*/  @!P5 IMAD R5, R7, 0x180, RZ ;  /* 0x000001800705d824 */ /* 0x002fe200078e02ff */
[----:B0-----:R-:W-:-:S04]  /*5ade0*/  @!P5 IADD3 R14, P1, R12, R10, RZ ;  /* 0x0000000a0c0ed210 */ /* 0x001fc80007f3e0ff */
[----:B------:R-:W-:Y:S01]  /*5adf0*/  @!P5 IADD3.X R15, R11, R13, R5, P1, !PT ;  /* 0x0000000d0b0fd210 */ /* 0x000fe20000ffe405 */
[----:B------:R-:W-:-:S05]  /*5ae00*/  FMUL R5, R57, UR61 ;  /* 0x0000003d39057c20 */ /* 0x000fca0008400000 */
        /* <DEDUP_REMOVED lines=9> */
[----:B------:R-:W-:Y:S01]  /*5aea0*/  @!P6 IADD3.X R11, R13, R11, R5, P1, !PT ;  /* 0x0000000b0d0be210 */ /* 0x000fe20000ffe405 */
[----:B------:R-:W-:-:S05]  /*5aeb0*/  FMUL R5, R56, UR61 ;  /* 0x0000003d38057c20 */ /* 0x000fca0008400000 */
[----:B------:R-:W-:-:S05]  /*5aec0*/  F2FP.SATFINITE.E4M3.F32.PACK_AB_MERGE_C R5, RZ, R5, RZ ;  /* 0x00000005ff05723e */ /* 0x000fca00048070ff */
[----:B------:R3:W-:Y:S02]  /*5aed0*/  @!P0 STG.E.U8 desc[UR4][R18.64+0x19], R5 ;  /* 0x0000190512008986 */ /* 0x0007e4000c101104 */
[----:B---3--:R-:W-:-:S05]  /*5aee0*/  FMUL R5, R55, UR61 ;  /* 0x0000003d37057c20 */ /* 0x008fca0008400000 */
[----:B------:R-:W-:-:S05]  /*5aef0*/  F2FP.SATFINITE.E4M3.F32.PACK_AB_MERGE_C R5, RZ, R5, RZ ;  /* 0x00000005ff05723e */ /* 0x000fca00048070ff */
[----:B------:R4:W-:Y:S01]  /*5af00*/  @!P5 STG.E.U8 desc[UR4][R14.64+0x10], R5 ;  /* 0x000010050e00d986 */ /* 0x0009e2000c101104 */
[----:B------:R-:W-:-:S04]  /*5af10*/  LOP3.LUT P5, RZ, R0, 0x400000, RZ, 0xc0, !PT ;  /* 0x0040000000ff7812 */ /* 0x000fc800078ac0ff */
[----:B------:R-:W-:Y:S01]  /*5af20*/  ISETP.LT.OR P5, PT, R26, 0x11, !P5 ;  /* 0x000000111a00780c */ /* 0x000fe20006fa1670 */
[----:B----4-:R-:W-:-:S05]  /*5af30*/  FMUL R5, R54, UR61 ;  /* 0x0000003d36057c20 */ /* 0x010fca0008400000 */
[----:B------:R-:W-:Y:S01]  /*5af40*/  F2FP.SATFINITE.E4M3.F32.PACK_AB_MERGE_C R5, RZ, R5, RZ ;  /* 0x00000005ff05723e */ /* 0x000fe200048070ff */
[----:B------:R-:W-:Y:S04]  /*5af50*/  BSSY B1, `(.L_x_48) ;  /* 0x0000019000017945 */ /* 0x000fe80003800000 */
[----:B------:R5:W-:Y:S01]  /*5af60*/  @!P6 STG.E.U8 desc[UR4][R10.64+0x11], R5 ;  /* 0x000011050a00e986 */ /* 0x000be2000c101104 */
[C---:B------:R-:W-:Y:S02]  /*5af70*/  LOP3.LUT P3, RZ, R2.reuse, 0x200, RZ, 0xc0, !PT ;  /* 0x0000020002ff7812 */ /* 0x040fe4000786c0ff */
[C---:B------:R-:W-:Y:S02]  /*5af80*/  LOP3.LUT P2, RZ, R2.reuse, 0x20, RZ, 0xc0, !PT ;  /* 0x0000002002ff7812 */ /* 0x040fe4000784c0ff */
[----:B------:R-:W-:-:S02]  /*5af90*/  LOP3.LUT P1, RZ, R2, 0x4, RZ, 0xc0, !PT ;  /* 0x0000000402ff7812 */ /* 0x000fc4000782c0ff */
[----:B------:R-:W-:Y:S01]  /*5afa0*/  LOP3.LUT P0, RZ, R2, 0x2, RZ, 0xc0, !PT ;  /* 0x0000000202ff7812 */ /* 0x000fe2000780c0ff */
[----:B-----5:R-:W-:-:S05]  /*5afb0*/  FMUL R10, R53, UR61 ;  /* 0x0000003d350a7c20 */ /* 0x020fca0008400000 */
[----:B------:R-:W-:Y:S01]  /*5afc0*/  F2FP.SATFINITE.E4M3.F32.PACK_AB_MERGE_C R13, RZ, R10, RZ ;  /* 0x0000000aff0d723e */ /* 0x000fe200048070ff */
[----:B--2---:R-:W-:-:S05]  /*5afd0*/  FMUL R5, R52, UR61 ;  /* 0x0000003d34057c20 */ /* 0x004fca0008400000 */
[----:B------:R-:W-:Y:S01]  /*5afe0*/  F2FP.SATFINITE.E4M3.F32.PACK_AB_MERGE_C R12, RZ, R5, RZ ;  /* 0x00000005ff0c723e */ /* 0x000fe200048070ff */
        /* <DEDUP_REMOVED lines=15> */
.L_x_49:
[----:B------:R-:W-:Y:S05]  /*5b0e0*/  BSYNC B1 ;  /* 0x0000000000017941 */ /* 0x000fea0003800000 */
.L_x_48:
        /* <DEDUP_REMOVED lines=18> */
.L_x_51:
[----:B------:R-:W-:Y:S05]  /*5b210*/  BSYNC B1 ;  /* 0x0000000000017941 */ /* 0x000fea0003800000 */
.L_x_50:
        /* <DEDUP_REMOVED lines=52> */
.L_x_53:
[----:B------:R-:W-:Y:S05]  /*5b560*/  BSYNC B1 ;  /* 0x0000000000017941 */ /* 0x000fea0003800000 */
.L_x_52:
        /* <DEDUP_REMOVED lines=18> */
.L_x_55:
[----:B------:R-:W-:Y:S05]  /*5b690*/  BSYNC B1 ;  /* 0x0000000000017941 */ /* 0x000fea0003800000 */
.L_x_54:
        /* <DEDUP_REMOVED lines=95> */
[----:B------:R-:W-:Y:S02]  /*5bc90*/  LOP3.LUT R2, R2, 0xffffff7f, RZ, 0xc0, !PT ;  /* 0xffffff7f02027812 */ /* 0x000fe400078ec0ff */
[----:B0-----:R-:W-:-:S04]  /*5bca0*/  @!P0 IADD3 R34, P5, P6, R8, UR5, R10 ;  /* 0x0000000508228c10 */ /* 0x001fc8000febe00a */
[----:B------:R-:W-:Y:S02]  /*5bcb0*/  @!P0 IADD3.X R35, R27, UR4, R11, P5, P6 ;  /* 0x000000041b238c10 */ /* 0x000fe4000afec40b */
[----:B------:R-:W0:Y:S01]  /*5bcc0*/  @!P1 LDC.64 R10, c[0x0][0x5c0] ;  /* 0x00017000ff0a9b82 */ /* 0x000e220000000a00 */
[----:B------:R-:W-:-:S13]  /*5bcd0*/  ISETP.LT.OR P0, PT, R26, 0x21, !P2 ;  /* 0x000000211a00780c */ /* 0x000fda0005701670 */
[----:B------:R-:W-:-:S04]  /*5bce0*/  @P0 LOP3.LUT R0, R0, 0x10, RZ, 0xfc, !PT ;  /* 0x0000001000000812 */ /* 0x000fc800078efcff */
[----:B------:R-:W-:Y:S02]  /*5bcf0*/  LOP3.LUT R0, R0, 0xfffffff7, RZ, 0xc0, !PT ;  /* 0xfffffff700007812 */ /* 0x000fe400078ec0ff */
[----:B0-----:R-:W-:Y:S01]  /*5bd00*/  @!P1 IADD3 R36, P5, P6, R8, UR5, R10 ;  /* 0x0000000508249c10 */ /* 0x001fe2000febe00a */
[----:B------:R-:W-:-:S03]  /*5bd10*/  IMAD.U32 R10, RZ, RZ, UR7 ;  /* 0x00000007ff0a7e24 */ /* 0x000fc6000f8e00ff */
[----:B------:R-:W-:Y:S02]  /*5bd20*/  @!P1 IADD3.X R37, R27, UR4, R11, P5, P6 ;  /* 0x000000041b259c10 */ /* 0x000fe4000afec40b */
[----:B------:R-:W-:-:S04]  /*5bd30*/  @!P0 IADD3 R38, P6, P5, R10, UR9, R8 ;  /* 0x000000090a268c10 */ /* 0x000fc8000fdde008 */
[----:B------:R-:W-:Y:S02]  /*5bd40*/  @!P0 IADD3.X R39, R5, UR8, R27, P6, P5 ;  /* 0x0000000805278c10 */ /* 0x000fe4000b7ea41b */
[----:B------:R-:W-:-:S13]  /*5bd50*/  ISETP.LT.OR P0, PT, R26, 0x22, !P2 ;  /* 0x000000221a00780c */ /* 0x000fda0005701670 */
        /* <DEDUP_REMOVED lines=12> */
[C-C-:B------:R-:W-:Y:S02]  /*5be20*/  @!P0 IADD3.X R45, R5.reuse, UR8, R27.reuse, P6, P5 ;  /* 0x00000008052d8c10 */ /* 0x140fe4000b7ea41b */
[----:B------:R-:W-:Y:S02]  /*5be30*/  @!P4 IADD3 R46, P6, P5, R10, UR5, R8 ;  /* 0x000000050a2ecc10 */ /* 0x000fe4000fdde008 */
[----:B------:R-:W-:Y:S02]  /*5be40*/  LOP3.LUT P2, RZ, R0, 0x200000, RZ, 0xc0, !PT ;  /* 0x0020000000ff7812 */ /* 0x000fe4000784c0ff */
[----:B------:R-:W-:-:S02]  /*5be50*/  @!P4 IADD3.X R47, R5, UR4, R27, P6, P5 ;  /* 0x00000004052fcc10 */ /* 0x000fc4000b7ea41b */
        /* <DEDUP_REMOVED lines=10> */
[----:B------:R-:W-:Y:S02]  /*5bf00*/  LOP3.LUT R2, R2, 0xfffffdff, RZ, 0xc0, !PT ;  /* 0xfffffdff02027812 */ /* 0x000fe400078ec0ff */
[----:B------:R-:W-:-:S02]  /*5bf10*/  LOP3.LUT P6, RZ, R0, 0x20000, RZ, 0xc0, !PT ;  /* 0x0002000000ff7812 */ /* 0x000fc400078cc0ff */
[----:B------:R-:W-:Y:S02]  /*5bf20*/  @P3 LOP3.LUT R2, R2, 0x200, RZ, 0xfc, !PT ;  /* 0x0000020002023812 */ /* 0x000fe400078efcff */
[----:B------:R-:W-:Y:S02]  /*5bf30*/  ISETP.LT.OR P3, PT, R26, 0x21, !P6 ;  /* 0x000000211a00780c */ /* 0x000fe40007761670 */
[----:B------:R-:W-:Y:S02]  /*5bf40*/  LOP3.LUT R2, R2, 0xfffffbff, RZ, 0xc0, !PT ;  /* 0xfffffbff02027812 */ /* 0x000fe400078ec0ff */
[----:B------:R-:W-:Y:S02]  /*5bf50*/  LOP3.LUT P1, RZ, R0, 0x80000, RZ, 0xc0, !PT ;  /* 0x0008000000ff7812 */ /* 0x000fe4000782c0ff */
[----:B------:R-:W-:Y:S02]  /*5bf60*/  @!P0 IADD3 R52, P4, P5, R10, UR5, R8 ;  /* 0x000000050a348c10 */ /* 0x000fe4000fd9e008 */
[----:B------:R-:W-:-:S02]  /*5bf70*/  @P0 LOP3.LUT R2, R2, 0x400, RZ, 0xfc, !PT ;  /* 0x0000040002020812 */ /* 0x000fc400078efcff */
[----:B------:R-:W-:Y:S01]  /*5bf80*/  @!P0 IADD3.X R53, R5, UR4, R27, P4, P5 ;  /* 0x0000000405358c10 */ /* 0x000fe2000a7ea41b */
[----:B--2---:R-:W-:Y:S01]  /*5bf90*/  FMUL R5, R54, UR61 ;  /* 0x0000003d36057c20 */ /* 0x004fe20008400000 */
[----:B------:R-:W-:Y:S01]  /*5bfa0*/  ULDC.64 UR4, c[0x0][0x208] ;  /* 0x0000820000047ab9 */ /* 0x000fe20000000a00 */
[----:B------:R-:W2:Y:S01]  /*5bfb0*/  LDL.LU R54, [R1+0x508] ;  /* 0x0005080001367983 */ /* 0x000ea20000300800 */
[----:B------:R-:W0:Y:S01]  /*5bfc0*/  @!P3 LDC.64 R10, c[0x0][0x5c0] ;  /* 0x00017000ff0abb82 */ /* 0x000e220000000a00 */
[----:B------:R-:W-:Y:S02]  /*5bfd0*/  ISETP.LT.OR P0, PT, R26, 0x22, !P6 ;  /* 0x000000221a00780c */ /* 0x000fe40007701670 */
[----:B------:R-:W-:Y:S02]  /*5bfe0*/  F2FP.SATFINITE.E4M3.F32.PACK_AB_MERGE_C R5, RZ, R5, RZ ;  /* 0x00000005ff05723e */ /* 0x000fe400048070ff */
[----:B0-----:R-:W-:-:S05]  /*5bff0*/  @!P3 IADD3 R10, P4, R8, R10, RZ ;  /* 0x0000000a080ab210 */ /* 0x001fca0007f9e0ff */
[----:B------:R-:W-:-:S05]  /*5c000*/  @!P3 IMAD.X R11, R27, 0x1, R11, P4 ;  /* 0x000000011b0bb824 */ /* 0x000fca00020e060b */
[----:B------:R0:W-:Y:S02]  /*5c010*/  @!P3 STG.E.U8 desc[UR4][R10.64+0x20], R5 ;  /* 0x000020050a00b986 */ /* 0x0001e4000c101104 */
[----:B0-----:R-:W0:Y:S01]  /*5c020*/  @!P0 LDC.64 R10, c[0x0][0x5c0] ;  /* 0x00017000ff0a8b82 */ /* 0x001e220000000a00 */
[----:B---3--:R-:W-:-:S05]  /*5c030*/  FMUL R5, R58, UR61 ;  /* 0x0000003d3a057c20 */ /* 0x008fca0008400000 */
[----:B------:R-:W-:Y:S02]  /*5c040*/  F2FP.SATFINITE.E4M3.F32.PACK_AB_MERGE_C R5, RZ, R5, RZ ;  /* 0x00000005ff05723e */ /* 0x000fe400048070ff */
[----:B0-----:R-:W-:-:S05]  /*5c050*/  @!P0 IADD3 R10, P3, R8, R10, RZ ;  /* 0x0000000a080a8210 */ /* 0x001fca0007f7e0ff */
[----:B------:R-:W-:-:S05]  /*5c060*/  @!P0 IMAD.X R11, R27, 0x1, R11, P3 ;  /* 0x000000011b0b8824 */ /* 0x000fca00018e060b */
[----:B------:R4:W-:Y:S02]  /*5c070*/  @!P0 STG.E.U8 desc[UR4][R10.64+0x21], R5 ;  /* 0x000021050a008986 */ /* 0x0009e4000c101104 */
[----:B----4-:R-:W-:Y:S02]  /*5c080*/  FMUL R5, R57, UR61 ;  /* 0x0000003d39057c20 */ /* 0x010fe40008400000 */
[----:B------:R-:W3:Y:S03]  /*5c090*/  LDL.LU R57, [R1+0x50c] ;  /* 0x00050c0001397983 */ /* 0x000ee60000300800 */
[----:B------:R-:W-:-:S05]  /*5c0a0*/  F2FP.SATFINITE.E4M3.F32.PACK_AB_MERGE_C R5, RZ, R5, RZ ;  /* 0x00000005ff05723e */ /* 0x000fca00048070ff */
[----:B------:R5:W-:Y:S02]  /*5c0b0*/  @!P2 STG.E.U8 desc[UR4][R18.64+0x20], R5 ;  /* 0x000020051200a986 */ /* 0x000be4000c101104 */
[----:B-----5:R-:W-:Y:S02]  /*5c0c0*/  FMUL R5, R56, UR61 ;  /* 0x0000003d38057c20 */ /* 0x020fe40008400000 */
[----:B------:R-:W4:Y:S04]  /*5c0d0*/  LDL.LU R56, [R1+0x510] ;  /* 0x0005100001387983 */ /* 0x000f280000300800 */
[----:B------:R-:W5:Y:S01]  /*5c0e0*/  LDL.LU R59, [R1+0x514] ;  /* 0x00051400013b7983 */ /* 0x000f620000300800 */
[----:B------:R-:W-:Y:S02]  /*5c0f0*/  F2FP.SATFINITE.E4M3.F32.PACK_AB_MERGE_C R5, RZ, R5, RZ ;  /* 0x00000005ff05723e */ /* 0x000fe400048070ff */
[----:B------:R-:W-:-:S03]  /*5c100*/  ISETP.LT.OR P0, PT, R26, 0x29, !P6 ;  /* 0x000000291a00780c */ /* 0x000fc60007701670 */
[----:B------:R0:W-:Y:S10]  /*5c110*/  @!P1 STG.E.U8 desc[UR4][R14.64+0x21], R5 ;  /* 0x000021050e009986 */ /* 0x0001f4000c101104 */
[----:B------:R-:W1:Y:S01]  /*5c120*/  @!P0 LDC.64 R10, c[0x0][0x5c0] ;  /* 0x00017000ff0a8b82 */ /* 0x000e620000000a00 */
[----:B0-----:R-:W-:-:S02]  /*5c130*/  FMUL R5, R55, UR61 ;  /* 0x0000003d37057c20 */ /* 0x001fc40008400000 */
[----:B------:R-:W5:Y:S03]  /*5c140*/  LDL.LU R55, [R1+0x518] ;  /* 0x0005180001377983 */ /* 0x000f660000300800 */
[----:B------:R-:W-:Y:S02]  /*5c150*/  F2FP.SATFINITE.E4M3.F32.PACK_AB_MERGE_C R5, RZ, R5, RZ ;  /* 0x00000005ff05723e */ /* 0x000fe400048070ff */
[----:B-1----:R-:W-:-:S05]  /*5c160*/  @!P0 IADD3 R10, P3, R8, R10, RZ ;  /* 0x0000000a080a8210 */ /* 0x002fca0007f7e0ff */
[----:B------:R-:W-:-:S05]  /*5c170*/  @!P0 IMAD.X R11, R27, 0x1, R11, P3 ;  /* 0x000000011b0b8824 */ /* 0x000fca00018e060b */
[----:B------:R2:W-:Y:S02]  /*5c180*/  @!P0 STG.E.U8 desc[UR4][R10.64+0x28], R5 ;  /* 0x000028050a008986 */ /* 0x0005e4000c101104 */
[----:B--2---:R-:W-:Y:S02]  /*5c190*/  FMUL R5, R54, UR61 ;  /* 0x0000003d36057c20 */ /* 0x004fe40008400000 */
[----:B------:R-:W2:Y:S01]  /*5c1a0*/  LDL.LU R54, [R1+0x51c] ;  /* 0x00051c0001367983 */ /* 0x000ea20000300800 */
[----:B------:R-:W-:Y:S02]  /*5c1b0*/  ISETP.LT.OR P3, PT, R26, 0x2a, !P6 ;  /* 0x0000002a1a00780c */ /* 0x000fe40007761670 */
[----:B------:R-:W-:Y:S01]  /*5c1c0*/  F2FP.SATFINITE.E4M3.F32.PACK_AB_MERGE_C R5, RZ, R5, RZ ;  /* 0x00000005ff05723e */ /* 0x000fe200048070ff */
[----:B------:R-:W2:Y:S10]  /*5c1d0*/  LDL.LU R58, [R1+0x520] ;  /* 0x00052000013a7983 */ /* 0x000eb40000300800 */
[----:B------:R-:W0:Y:S01]  /*5c1e0*/  @!P3 LDC.64 R10, c[0x0][0x5c0] ;  /* 0x00017000ff0abb82 */ /* 0x000e220000000a00 */
[----:B------:R-:W-:-:S02]  /*5c1f0*/  LOP3.LUT P5, RZ, R0, 0x100000, RZ, 0xc0, !PT ;  /* 0x0010000000ff7812 */ /* 0x000fc400078ac0ff */
[----:B------:R-:W-:Y:S02]  /*5c200*/  LOP3.LUT P4, RZ, R0, 0x40000, RZ, 0xc0, !PT ;  /* 0x0004000000ff7812 */ /* 0x000fe4000788c0ff */
[----:B0-----:R-:W-:-:S05]  /*5c210*/  @!P3 IADD3 R10, P6, R8, R10, RZ ;  /* 0x0000000a080ab210 */ /* 0x001fca0007fde0ff */
[----:B------:R-:W-:-:S05]  /*5c220*/  @!P3 IMAD.X R11, R27, 0x1, R11, P6 ;  /* 0x000000011b0bb824 */ /* 0x000fca00030e060b */
[----:B------:R3:W-:Y:S01]  /*5c230*/  @!P3 STG.E.U8 desc[UR4][R10.64+0x29], R5 ;  /* 0x000029050a00b986 */ /* 0x0007e2000c101104 */
[----:B------:R-:W-:Y:S01]  /*5c240*/  LOP3.LUT P2, RZ, R0, 0x10000, RZ, 0xc0, !PT ;  /* 0x0001000000ff7812 */ /* 0x000fe2000784c0ff */
[----:B---3--:R-:W-:Y:S02]  /*5c250*/  FMUL R5, R57, UR61 ;  /* 0x0000003d39057c20 */ /* 0x008fe40008400000 */
[----:B------:R-:W3:Y:S03]  /*5c260*/  LDL.LU R57, [R1+0x524] ;  /* 0x0005240001397983 */ /* 0x000ee60000300800 */
[----:B------:R-:W-:-:S05]  /*5c270*/  F2FP.SATFINITE.E4M3.F32.PACK_AB_MERGE_C R5, RZ, R5, RZ ;  /* 0x00000005ff05723e */ /* 0x000fca00048070ff */
[----:B------:R4:W-:Y:S02]  /*5c280*/  @!P5 STG.E.U8 desc[UR4][R28.64+0x28], R5 ;  /* 0x000028051c00d986 */ /* 0x0009e4000c101104 */
        /* <DEDUP_REMOVED lines=12> */
[----:B------:R2:W-:Y:S02]  /*5c350*/  @!P1 STG.E.U8 desc[UR4][R12.64+0x21], R5 ;  /* 0x000021050c009986 */ /* 0x0005e4000c101104 */
[----:B--2---:R-:W-:Y:S02]  /*5c360*/  FMUL R5, R54, UR61 ;  /* 0x0000003d36057c20 */ /* 0x004fe40008400000 */
[----:B------:R-:W2:Y:S01]  /*5c370*/  LDL.LU R54, [R1+0x534] ;  /* 0x0005340001367983 */ /* 0x000ea20000300800 */
[----:B------:R-:W-:Y:S02]  /*5c380*/  LOP3.LUT P3, RZ, R0, 0x4000, RZ, 0xc0, !PT ;  /* 0x0000400000ff7812 */ /* 0x000fe4000786c0ff */
[----:B------:R-:W-:-:S11]  /*5c390*/  LOP3.LUT R2, R2, 0xfffff7ff, RZ, 0xc0, !PT ;  /* 0xfffff7ff02027812 */ /* 0x000fd600078ec0ff */
[----:B------:R-:W-:Y:S02]  /*5c3a0*/  @P3 LOP3.LUT R2, R2, 0x800, RZ, 0xfc, !PT ;  /* 0x0000080002023812 */ /* 0x000fe400078efcff */
[----:B------:R-:W-:-:S13]  /*5c3b0*/  LOP3.LUT P3, RZ, R0, 0x10, RZ, 0xc0, !PT ;  /* 0x0000001000ff7812 */ /* 0x000fda000786c0ff */
[----:B------:R-:W0:Y:S01]  /*5c3c0*/  @!P3 LDC.64 R10, c[0x0][0x5c0] ;  /* 0x00017000ff0abb82 */ /* 0x000e220000000a00 */
[----:B------:R-:W-:Y:S02]  /*5c3d0*/  LOP3.LUT P0, RZ, R0, 0x8, RZ, 0xc0, !PT ;  /* 0x0000000800ff7812 */ /* 0x000fe4000780c0ff */
[----:B------:R-:W-:Y:S02]  /*5c3e0*/  F2FP.SATFINITE.E4M3.F32.PACK_AB_MERGE_C R5, RZ, R5, RZ ;  /* 0x00000005ff05723e */ /* 0x000fe400048070ff */
[----:B0-----:R-:W-:-:S05]  /*5c3f0*/  @!P3 IADD3 R10, P1, R38, R10, RZ ;  /* 0x0000000a260ab210 */ /* 0x001fca0007f3e0ff */
        /* <DEDUP_REMOVED lines=68> */
[----:B--2---:R-:W-:Y:S02]  /*5c840*/  FMUL R5, R54, UR61 ;  /* 0x0000003d36057c20 */ /* 0x004fe40008400000 */
[----:B------:R-:W2:Y:S01]  /*5c850*/  LDL.LU R54, [R1+0x560] ;  /* 0x0005600001367983 */ /* 0x000ea20000300800 */
[----:B------:R-:W-:Y:S02]  /*5c860*/  LOP3.LUT P0, RZ, R2, 0x400, RZ, 0xc0, !PT ;  /* 0x0000040002ff7812 */ /* 0x000fe4000780c0ff */
[----:B0-----:R-:W-:-:S05]  /*5c870*/  @!P6 IADD3 R16, P5, R50, R10, RZ ;  /* 0x0000000a3210e210 */ /* 0x001fca0007fbe0ff */
[----:B------:R-:W-:-:S06]  /*5c880*/  @!P6 IMAD.X R17, R51, 0x1, R11, P5 ;  /* 0x000000013311e824 */ /* 0x000fcc00028e060b */
        /* <DEDUP_REMOVED lines=61> */
.L_x_57:
[----:B------:R-:W-:Y:S05]  /*5cc60*/  BSYNC B1 ;  /* 0x0000000000017941 */ /* 0x000fea0003800000 */
.L_x_56:
        /* <DEDUP_REMOVED lines=18> */
.L_x_59:
[----:B------:R-:W-:Y:S05]  /*5cd90*/  BSYNC B1 ;  /* 0x0000000000017941 */ /* 0x000fea0003800000 */
.L_x_58:
        /* <DEDUP_REMOVED lines=52> */
.L_x_61:
[----:B------:R-:W-:Y:S05]  /*5d0e0*/  BSYNC B1 ;  /* 0x0000000000017941 */ /* 0x000fea0003800000 */
.L_x_60:
        /* <DEDUP_REMOVED lines=18> */
.L_x_63:
[----:B------:R-:W-:Y:S05]  /*5d210*/  BSYNC B1 ;  /* 0x0000000000017941 */ /* 0x000fea0003800000 */
.L_x_62:
        /* <DEDUP_REMOVED lines=348> */
.L_x_65:
[----:B------:R-:W-:Y:S05]  /*5e7e0*/  BSYNC B1 ;  /* 0x0000000000017941 */ /* 0x000fea0003800000 */
.L_x_64:
        /* <DEDUP_REMOVED lines=18> */
.L_x_67:
[----:B------:R-:W-:Y:S05]  /*5e910*/  BSYNC B1 ;  /* 0x0000000000017941 */ /* 0x000fea0003800000 */
.L_x_66:
        /* <DEDUP_REMOVED lines=52> */
.L_x_69:
[----:B------:R-:W-:Y:S05]  /*5ec60*/  BSYNC B1 ;  /* 0x0000000000017941 */ /* 0x000fea0003800000 */
.L_x_68:
        /* <DEDUP_REMOVED lines=18> */
.L_x_71:
[----:B------:R-:W-:Y:S05]  /*5ed90*/  BSYNC B1 ;  /* 0x0000000000017941 */ /* 0x000fea0003800000 */
.L_x_70:
        /* <DEDUP_REMOVED lines=348> */
.L_x_73:
[----:B------:R-:W-:Y:S05]  /*60360*/  BSYNC B1 ;  /* 0x0000000000017941 */ /* 0x000fea0003800000 */
.L_x_72:
        /* <DEDUP_REMOVED lines=18> */
.L_x_75:
[----:B------:R-:W-:Y:S05]  /*60490*/  BSYNC B1 ;  /* 0x0000000000017941 */ /* 0x000fea0003800000 */
.L_x_74:
        /* <DEDUP_REMOVED lines=52> */
.L_x_77:
[----:B------:R-:W-:Y:S05]  /*607e0*/  BSYNC B1 ;  /* 0x0000000000017941 */ /* 0x000fea0003800000 */
.L_x_76:
        /* <DEDUP_REMOVED lines=18> */
.L_x_79:
[----:B------:R-:W-:Y:S05]  /*60910*/  BSYNC B1 ;  /* 0x0000000000017941 */ /* 0x000fea0003800000 */
.L_x_78:
        /* <DEDUP_REMOVED lines=348> */
.L_x_81:
[----:B------:R-:W-:Y:S05]  /*61ee0*/  BSYNC B1 ;  /* 0x0000000000017941 */ /* 0x000fea0003800000 */
.L_x_80:
        /* <DEDUP_REMOVED lines=18> */
.L_x_83:
[----:B------:R-:W-:Y:S05]  /*62010*/  BSYNC B1 ;  /* 0x0000000000017941 */ /* 0x000fea0003800000 */
.L_x_82:
        /* <DEDUP_REMOVED lines=52> */
.L_x_85:
[----:B------:R-:W-:Y:S05]  /*62360*/  BSYNC B1 ;  /* 0x0000000000017941 */ /* 0x000fea0003800000 */
.L_x_84:
        /* <DEDUP_REMOVED lines=18> */
.L_x_87:
[----:B------:R-:W-:Y:S05]  /*62490*/  BSYNC B1 ;  /* 0x0000000000017941 */ /* 0x000fea0003800000 */
.L_x_86:
        /* <DEDUP_REMOVED lines=348> */
.L_x_89:
[----:B------:R-:W-:Y:S05]  /*63a60*/  BSYNC B1 ;  /* 0x0000000000017941 */ /* 0x000fea0003800000 */
.L_x_88:
        /* <DEDUP_REMOVED lines=18> */
.L_x_91:
[----:B------:R-:W-:Y:S05]  /*63b90*/  BSYNC B1 ;  /* 0x0000000000017941 */ /* 0x000fea0003800000 */
.L_x_90:
        /* <DEDUP_REMOVED lines=52> */
.L_x_93:
[----:B------:R-:W-:Y:S05]  /*63ee0*/  BSYNC B1 ;  /* 0x0000000000017941 */ /* 0x000fea0003800000 */
.L_x_92:
        /* <DEDUP_REMOVED lines=18> */
.L_x_95:
[----:B------:R-:W-:Y:S05]  /*64010*/  BSYNC B1 ;  /* 0x0000000000017941 */ /* 0x000fea0003800000 */
.L_x_94:
        /* <DEDUP_REMOVED lines=348> */
.L_x_97:
[----:B------:R-:W-:Y:S05]  /*655e0*/  BSYNC B1 ;  /* 0x0000000000017941 */ /* 0x000fea0003800000 */
.L_x_96:
        /* <DEDUP_REMOVED lines=18> */
.L_x_99:
[----:B------:R-:W-:Y:S05]  /*65710*/  BSYNC B1 ;  /* 0x0000000000017941 */ /* 0x000fea0003800000 */
.L_x_98:
        /* <DEDUP_REMOVED lines=26> */
[----:B------:R-:W-:Y:S01]  /*658c0*/  F2FP.SATFINITE.E4M3.F32.PACK_AB_MERGE_C R5, RZ, R5, RZ ;  /* 0x00000005ff05723e */ /* 0x000fe200048070ff */
[----:B----4-:R-:W-:-:S04]  /*658d0*/  FMUL R13, R17, UR61 ;  /* 0x0000003d110d7c20 */ /* 0x010fc80008400000 */
[----:B------:R3:W-:Y:S01]  /*658e0*/  @!P6 STG.E.U8 desc[UR4][R14.64+0x78], R5 ;  /* 0x000078050e00e986 */ /* 0x0007e2000c101104 */
[----:B------:R-:W-:Y:S01]  /*658f0*/  LOP3.LUT P6, RZ, R0, 0x400000, RZ, 0xc0, !PT ;  /* 0x0040000000ff7812 */ /* 0x000fe200078cc0ff */
[----:B-----5:R-:W-:Y:S01]  /*65900*/  FMUL R12, R16, UR61 ;  /* 0x0000003d100c7c20 */ /* 0x020fe20008400000 */
[----:B------:R-:W-:-:S04]  /*65910*/  F2FP.SATFINITE.E4M3.F32.PACK_AB_MERGE_C R13, RZ, R13, RZ ;  /* 0x0000000dff0d723e */ /* 0x000fc800048070ff */
[----:B------:R-:W-:Y:S01]  /*65920*/  F2FP.SATFINITE.E4M3.F32.PACK_AB_MERGE_C R12, RZ, R12, RZ ;  /* 0x0000000cff0c723e */ /* 0x000fe200048070ff */
[----:B---3--:R-:W-:-:S05]  /*65930*/  FMUL R5, R18, UR61 ;  /* 0x0000003d12057c20 */ /* 0x008fca0008400000 */
[----:B------:R-:W-:-:S05]  /*65940*/  F2FP.SATFINITE.E4M3.F32.PACK_AB_MERGE_C R5, RZ, R5, RZ ;  /* 0x00000005ff05723e */ /* 0x000fca00048070ff */
[----:B------:R0:W-:Y:S01]  /*65950*/  @!P5 STG.E.U8 desc[UR4][R10.64+0x79], R5 ;  /* 0x000079050a00d986 */ /* 0x0001e2000c101104 */
[----:B------:R-:W-:-:S13]  /*65960*/  ISETP.LT.OR P5, PT, R26, 0x79, !P6 ;  /* 0x000000791a00780c */ /* 0x000fda00077a1670 */
[----:B0-----:R-:W-:Y:S05]  /*65970*/  @P5 BRA `(.L_x_101) ;  /* 0x0000000000385947 */ /* 0x001fea0003800000 */
        /* <DEDUP_REMOVED lines=14> */
.L_x_101:
[----:B------:R-:W-:Y:S05]  /*65a60*/  BSYNC B1 ;  /* 0x0000000000017941 */ /* 0x000fea0003800000 */
.L_x_100:
        /* <DEDUP_REMOVED lines=18> */
.L_x_103:
[----:B------:R-:W-:Y:S05]  /*65b90*/  BSYNC B1 ;  /* 0x0000000000017941 */ /* 0x000fea0003800000 */
.L_x_102:
        /* <DEDUP_REMOVED lines=218> */
[----:B------:R-:W-:Y:S01]  /*66940*/  FMUL R5, R58, UR61 ;  /* 0x0000003d3a057c20 */ /* 0x000fe20008400000 */
[----:B------:R-:W-:Y:S01]  /*66950*/  LOP3.LUT P6, RZ, R0, 0x1000, RZ, 0xc0, !PT ;  /* 0x0000100000ff7812 */ /* 0x000fe200078cc0ff */
[----:B------:R-:W2:Y:S03]  /*66960*/  LDL.LU R58, [R1+0x838] ;  /* 0x00083800013a7983 */ /* 0x000ea60000300800 */
[----:B------:R-:W-:Y:S02]  /*66970*/  F2FP.SATFINITE.E4M3.F32.PACK_AB_MERGE_C R5, RZ, R5, RZ ;  /* 0x00000005ff05723e */ /* 0x000fe400048070ff */
[----:B0-----:R-:W-:-:S05]  /*66980*/  @!P0 IADD3 R10, P3, R40, R10, RZ ;  /* 0x0000000a280a8210 */ /* 0x001fca0007f7e0ff */
[----:B------:R-:W-:Y:S01]  /*66990*/  @!P0 IMAD.X R11, R41, 0x1, R11, P3 ;  /* 0x00000001290b8824 */ /* 0x000fe200018e060b */
[----:B------:R-:W-:-:S04]  /*669a0*/  LOP3.LUT P3, RZ, R2, 0x800, RZ, 0xc0, !PT ;  /* 0x0000080002ff7812 */ /* 0x000fc8000786c0ff */
[----:B------:R0:W-:Y:S02]  /*669b0*/  @!P0 STG.E.U8 desc[UR4][R10.64+0x81], R5 ;  /* 0x000081050a008986 */ /* 0x0001e4000c101104 */
[----:B0-----:R-:W0:Y:S01]  /*669c0*/  @!P5 LDC.64 R10, c[0x0][0x5c0] ;  /* 0x00017000ff0adb82 */ /* 0x001e220000000a00 */
[----:B---3--:R-:W-:Y:S01]  /*669d0*/  FMUL R5, R57, UR61 ;  /* 0x0000003d39057c20 */ /* 0x008fe20008400000 */
[----:B------:R-:W-:Y:S01]  /*669e0*/  LOP3.LUT P4, RZ, R0, 0x2, RZ, 0xc0, !PT ;  /* 0x0000000200ff7812 */ /* 0x000fe2000788c0ff */
[----:B------:R-:W3:Y:S03]  /*669f0*/  LDL.LU R57, [R1+0x83c] ;  /* 0x00083c0001397983 */ /* 0x000ee60000300800 */
[----:B------:R-:W-:-:S05]  /*66a00*/  F2FP.SATFINITE.E4M3.F32.PACK_AB_MERGE_C R5, RZ, R5, RZ ;  /* 0x00000005ff05723e */ /* 0x000fca00048070ff */
[----:B------:R4:W-:Y:S02]  /*66a10*/  @!P3 STG.E.U8 desc[UR4][R24.64+0x88], R5 ;  /* 0x000088051800b986 */ /* 0x0009e4000c101104 */
        /* <DEDUP_REMOVED lines=42> */
[----:B------:R5:W-:Y:S02]  /*66cc0*/  @!P5 STG.E.U8 desc[UR4][R10.64+0x81], R5 ;  /* 0x000081050a00d986 */ /* 0x000be4000c101104 */
[----:B-----5:R-:W-:Y:S02]  /*66cd0*/  FMUL R5, R55, UR61 ;  /* 0x0000003d37057c20 */ /* 0x020fe40008400000 */
[----:B------:R-:W5:Y:S01]  /*66ce0*/  LDL.LU R55, [R1+0x85c] ;  /* 0x00085c0001377983 */ /* 0x000f620000300800 */
[----:B------:R-:W-:Y:S01]  /*66cf0*/  LOP3.LUT P6, RZ, R2, 0x100, RZ, 0xc0, !PT ;  /* 0x0000010002ff7812 */ /* 0x000fe200078cc0ff */
[----:B--2---:R-:W-:-:S12]  /*66d00*/  FMUL R12, R54, UR61 ;  /* 0x0000003d360c7c20 */ /* 0x004fd80008400000 */
[----:B------:R-:W0:Y:S01]  /*66d10*/  @!P6 LDC.64 R10, c[0x0][0x5c0] ;  /* 0x00017000ff0aeb82 */ /* 0x000e220000000a00 */
[----:B------:R-:W2:Y:S01]  /*66d20*/  LDL.LU R54, [R1+0x860] ;  /* 0x0008600001367983 */ /* 0x000ea20000300800 */
[----:B------:R-:W-:Y:S02]  /*66d30*/  LOP3.LUT P5, RZ, R0, 0x200, RZ, 0xc0, !PT ;  /* 0x0000020000ff7812 */ /* 0x000fe400078ac0ff */
[----:B------:R-:W-:Y:S02]  /*66d40*/  LOP3.LUT P0, RZ, R2, 0x400, RZ, 0xc0, !PT ;  /* 0x0000040002ff7812 */ /* 0x000fe4000780c0ff */
[----:B------:R-:W-:-:S09]  /*66d50*/  F2FP.SATFINITE.E4M3.F32.PACK_AB_MERGE_C R5, RZ, R5, RZ ;  /* 0x00000005ff05723e */ /* 0x000fd200048070ff */
[----:B------:R1:W-:Y:S01]  /*66d60*/  @!P5 STG.E.U8 desc[UR4][R34.64+0x88], R5 ;  /* 0x000088052200d986 */ /* 0x0003e2000c101104 */
[----:B0-----:R-:W-:-:S05]  /*66d70*/  @!P6 IADD3 R16, P5, R50, R10, RZ ;  /* 0x0000000a3210e210 */ /* 0x001fca0007fbe0ff */
[----:B------:R-:W-:Y:S02]  /*66d80*/  @!P6 IMAD.X R17, R51, 0x1, R11, P5 ;  /* 0x000000013311e824 */ /* 0x000fe400028e060b */
[----:B------:R-:W0:Y:S01]  /*66d90*/  @!P0 LDC.64 R10, c[0x0][0x5c0] ;  /* 0x00017000ff0a8b82 */ /* 0x000e220000000a00 */
[----:B------:R-:W-:Y:S02]  /*66da0*/  LOP3.LUT P4, RZ, R2, 0x8, RZ, 0xc0, !PT ;  /* 0x0000000802ff7812 */ /* 0x000fe4000788c0ff */
[----:B0-----:R-:W-:-:S05]  /*66db0*/  @!P0 IADD3 R18, P5, R52, R10, RZ ;  /* 0x0000000a34128210 */ /* 0x001fca0007fbe0ff */
[----:B------:R-:W-:Y:S01]  /*66dc0*/  @!P0 IMAD.X R19, R53, 0x1, R11, P5 ;  /* 0x0000000135138824 */ /* 0x000fe200028e060b */
[----:B------:R-:W-:Y:S02]  /*66dd0*/  ISETP.LT.OR P5, PT, R26, 0x81, !P4 ;  /* 0x000000811a00780c */ /* 0x000fe400067a1670 */
[----:B------:R-:W-:-:S11]  /*66de0*/  LOP3.LUT P1, RZ, R2, 0x10, RZ, 0xc0, !PT ;  /* 0x0000001002ff7812 */ /* 0x000fd6000782c0ff */
[----:B------:R-:W0:Y:S01]  /*66df0*/  @!P5 LDC.64 R10, c[0x0][0x5c0] ;  /* 0x00017000ff0adb82 */ /* 0x000e220000000a00 */
[----:B------:R-:W-:Y:S01]  /*66e00*/  F2FP.SATFINITE.E4M3.F32.PACK_AB_MERGE_C R21, RZ, R12, RZ ;  /* 0x0000000cff15723e */ /* 0x000fe200048070ff */
[----:B------:R-:W-:Y:S02]  /*66e10*/  @!P5 IMAD.MOV.U32 R12, RZ, RZ, R8 ;  /* 0x000000ffff0cd224 */ /* 0x000fe400078e0008 */
[----:B------:R-:W-:Y:S02]  /*66e20*/  @!P5 IMAD.MOV.U32 R13, RZ, RZ, R27 ;  /* 0x000000ffff0dd224 */ /* 0x000fe400078e001b */
[----:B------:R-:W-:Y:S01]  /*66e30*/  @!P5 IMAD.WIDE.U32 R12, R6, 0x180, R12 ;  /* 0x00000180060cd825 */ /* 0x000fe200078e000c */
[----:B------:R-:W-:Y:S03]  /*66e40*/  @!P1 STG.E.U8 desc[UR4][R36.64+0x89], R21 ;  /* 0x0000891524009986 */ /* 0x000fe6000c101104 */
        /* <DEDUP_REMOVED lines=11> */
[----:B------:R-:W-:Y:S01]  /*66f00*/  @!P6 IMAD R5, R7, 0x180, RZ ;  /* 0x000001800705e824 */ /* 0x000fe200078e02ff */
[----:B-1----:R-:W-:-:S04]  /*66f10*/  @!P6 IADD3 R10, P1, R10, R12, RZ ;  /* 0x0000000c0a0ae210 */ /* 0x002fc80007f3e0ff */
[----:B------:R-:W-:Y:S01]  /*66f20*/  @!P6 IADD3.X R11, R13, R11, R5, P1, !PT ;  /* 0x0000000b0d0be210 */ /* 0x000fe20000ffe405 */
[----:B------:R-:W-:-:S05]  /*66f30*/  FMUL R5, R58, UR61 ;  /* 0x0000003d3a057c20 */ /* 0x000fca0008400000 */
[----:B------:R-:W-:Y:S01]  /*66f40*/  F2FP.SATFINITE.E4M3.F32.PACK_AB_MERGE_C R13, RZ, R5, RZ ;  /* 0x00000005ff0d723e */ /* 0x000fe200048070ff */
[----:B---3--:R-:W-:-:S05]  /*66f50*/  FMUL R5, R57, UR61 ;  /* 0x0000003d39057c20 */ /* 0x008fca0008400000 */
[----:B0-----:R-:W-:Y:S01]  /*66f60*/  F2FP.SATFINITE.E4M3.F32.PACK_AB_MERGE_C R17, RZ, R5, RZ ;  /* 0x00000005ff11723e */ /* 0x001fe200048070ff */
[----:B------:R0:W-:Y:S04]  /*66f70*/  @!P0 STG.E.U8 desc[UR4][R18.64+0x89], R13 ;  /* 0x0000890d12008986 */ /* 0x0001e8000c101104 */
[----:B------:R0:W-:Y:S01]  /*66f80*/  @!P5 STG.E.U8 desc[UR4][R14.64+0x80], R17 ;  /* 0x000080110e00d986 */ /* 0x0001e2000c101104 */
[----:B------:R-:W-:Y:S01]  /*66f90*/  LOP3.LUT P5, RZ, R0, 0x400000, RZ, 0xc0, !PT ;  /* 0x0040000000ff7812 */ /* 0x000fe200078ac0ff */
[----:B----4-:R-:W-:-:S03]  /*66fa0*/  FMUL R5, R56, UR61 ;  /* 0x0000003d38057c20 */ /* 0x010fc60008400000 */
[----:B------:R-:W-:Y:S02]  /*66fb0*/  ISETP.LT.OR P5, PT, R26, 0x81, !P5 ;  /* 0x000000811a00780c */ /* 0x000fe40006fa1670 */
[----:B------:R-:W-:Y:S01]  /*66fc0*/  F2FP.SATFINITE.E4M3.F32.PACK_AB_MERGE_C R21, RZ, R5, RZ ;  /* 0x00000005ff15723e */ /* 0x000fe200048070ff */
[----:B------:R-:W-:Y:S01]  /*66fd0*/  BSSY B1, `(.L_x_104) ;  /* 0x0000019000017945 */ /* 0x000fe20003800000 */
[----:B------:R-:W-:-:S03]  /*66fe0*/  LOP3.LUT P3, RZ, R2, 0x200, RZ, 0xc0, !PT ;  /* 0x0000020002ff7812 */ /* 0x000fc6000786c0ff */
[----:B------:R0:W-:Y:S01]  /*66ff0*/  @!P6 STG.E.U8 desc[UR4][R10.64+0x81], R21 ;  /* 0x000081150a00e986 */ /* 0x0001e2000c101104 */
[C---:B------:R-:W-:Y:S01]  /*67000*/  LOP3.LUT P2, RZ, R2.reuse, 0x20, RZ, 0xc0, !PT ;  /* 0x0000002002ff7812 */ /* 0x040fe2000784c0ff */
[----:B-----5:R-:W-:Y:S01]  /*67010*/  FMUL R5, R55, UR61 ;  /* 0x0000003d37057c20 */ /* 0x020fe20008400000 */
[C---:B------:R-:W-:Y:S02]  /*67020*/  LOP3.LUT P1, RZ, R2.reuse, 0x4, RZ, 0xc0, !PT ;  /* 0x0000000402ff7812 */ /* 0x040fe4000782c0ff */
[----:B------:R-:W-:Y:S02]  /*67030*/  LOP3.LUT P0, RZ, R2, 0x2, RZ, 0xc0, !PT ;  /* 0x0000000202ff7812 */ /* 0x000fe4000780c0ff */
[----:B------:R-:W-:Y:S01]  /*67040*/  F2FP.SATFINITE.E4M3.F32.PACK_AB_MERGE_C R23, RZ, R5, RZ ;  /* 0x00000005ff17723e */ /* 0x000fe200048070ff */
[----:B--2---:R-:W-:-:S05]  /*67050*/  FMUL R12, R54, UR61 ;  /* 0x0000003d360c7c20 */ /* 0x004fca0008400000 */
[----:B------:R-:W-:Y:S01]  /*67060*/  F2FP.SATFINITE.E4M3.F32.PACK_AB_MERGE_C R5, RZ, R12, RZ ;  /* 0x0000000cff05723e */ /* 0x000fe200048070ff */
[----:B0-----:R-:W-:Y:S06]  /*67070*/  @P5 BRA `(.L_x_105) ;  /* 0x0000000000385947 */ /* 0x001fec0003800000 */
        /* <DEDUP_REMOVED lines=9> */
[----:B------:R-:W-:Y:S02]  /*67110*/  IMAD.U32 R12, RZ, RZ, UR5 ;  /* 0x00000005ff0c7e24 */ /* 0x000fe4000f8e00ff */
[----:B------:R-:W-:Y:S01]  /*67120*/  IMAD.IADD R13, R11, 0x1, R13 ;  /* 0x000000010b0d7824 */ /* 0x000fe200078e020d */
[----:B------:R-:W-:-:S04]  /*67130*/  IADD3 R10, P5, P6, R10, UR9, R15 ;  /* 0x000000090a0a7c10 */ /* 0x000fc8000febe00f */
[----:B------:R-:W-:-:S05]  /*67140*/  IADD3.X R11, R13, UR8, R12, P5, P6 ;  /* 0x000000080d0b7c10 */ /* 0x000fca000afec40c */
[----:B------:R0:W-:Y:S04]  /*67150*/  STG.E.U8 desc[UR6][R10.64+0x80], R23 ;  /* 0x000080170a007986 */ /* 0x0001e8000c101106 */
.L_x_105:
[----:B------:R-:W-:Y:S05]  /*67160*/  BSYNC B1 ;  /* 0x0000000000017941 */ /* 0x000fea0003800000 */
.L_x_104:
        /* <DEDUP_REMOVED lines=18> */
.L_x_107:
[----:B------:R-:W-:Y:S05]  /*67290*/  BSYNC B1 ;  /* 0x0000000000017941 */ /* 0x000fea0003800000 */
.L_x_106:
[----:B------:R-:W2:Y:S04]  /*672a0*/  LDL.LU R20, [R1+0x864] ;  /* 0x0008640001147983 */ /* 0x000ea80000300800 */
[----:B------:R-:W3:Y:S04]  /*672b0*/  LDL.LU R17, [R1+0x868] ;  /* 0x0008680001117983 */ /* 0x000ee80000300800 */
[----:B------:R-:W4:Y:S04]  /*672c0*/  LDL.LU R19, [R1+0x86c] ;  /* 0x00086c0001137983 */ /* 0x000f280000300800 */
[----:B------:R-:W5:Y:S01]  /*672d0*/  LDL.LU R18, [R1+0x870] ;  /* 0x0008700001127983 */ /* 0x000f620000300800 */
[----:B------:R-:W-:Y:S01]  /*672e0*/  ISETP.LT.OR P6, PT, R26, 0x89, !P4 ;  /* 0x000000891a00780c */ /* 0x000fe200067c1670 */
[----:B------:R-:W-:Y:S01]  /*672f0*/  ULDC.64 UR4, c[0x0][0x208] ;  /* 0x0000820000047ab9 */ /* 0x000fe20000000a00 */
[----:B-1----:R-:W-:Y:S01]  /*67300*/  P2R R5, PR, RZ, 0x1 ;  /* 0x00000001ff057803 */ /* 0x002fe20000000000 */
[----:B------:R-:W-:Y:S10]  /*67310*/  BSSY B1, `(.L_x_108) ;  /* 0x000002c000017945 */ /* 0x000ff40003800000 */
[----:B0-----:R-:W0:Y:S01]  /*67320*/  @!P6 LDC.64 R10, c[0x0][0x5c0] ;  /* 0x00017000ff0aeb82 */ /* 0x001e220000000a00 */
[----:B------:R-:W-:-:S02]  /*67330*/  @!P6 IMAD.MOV.U32 R12, RZ, RZ, R8 ;  /* 0x000000ffff0ce224 */ /* 0x000fc400078e0008 */
        /* <DEDUP_REMOVED lines=13> */
[----:B------:R-:W-:Y:S01]  /*67410*/  ISETP.NE.AND P0, PT, R5, RZ, PT ;  /* 0x000000ff0500720c */ /* 0x000fe20003f05270 */
[----:B--2---:R-:W-:-:S05]  /*67420*/  FMUL R5, R20, UR61 ;  /* 0x0000003d14057c20 */ /* 0x004fca0008400000 */
[----:B------:R-:W-:Y:S01]  /*67430*/  F2FP.SATFINITE.E4M3.F32.PACK_AB_MERGE_C R13, RZ, R5, RZ ;  /* 0x00000005ff0d723e */ /* 0x000fe200048070ff */
[----:B---3--:R-:W-:-:S04]  /*67440*/  FMUL R5, R17, UR61 ;  /* 0x0000003d11057c20 */ /* 0x008fc80008400000 */
[----:B------:R0:W-:Y:S01]  /*67450*/  @!P6 STG.E.U8 desc[UR4][R14.64+0x88], R13 ;  /* 0x0000880d0e00e986 */ /* 0x0001e2000c101104 */
[----:B------:R-:W-:Y:S01]  /*67460*/  F2FP.SATFINITE.E4M3.F32.PACK_AB_MERGE_C R17, RZ, R5, RZ ;  /* 0x00000005ff11723e */ /* 0x000fe200048070ff */
[----:B----4-:R-:W-:Y:S01]  /*67470*/  FMUL R5, R19, UR61 ;  /* 0x0000003d13057c20 */ /* 0x010fe20008400000 */
[----:B------:R-:W-:Y:S01]  /*67480*/  LOP3.LUT P6, RZ, R0, 0x400000, RZ, 0xc0, !PT ;  /* 0x0040000000ff7812 */ /* 0x000fe200078cc0ff */
[----:B-----5:R-:W-:Y:S02]  /*67490*/  FMUL R12, R18, UR61 ;  /* 0x0000003d120c7c20 */ /* 0x020fe40008400000 */
[----:B------:R0:W-:Y:S01]  /*674a0*/  @!P5 STG.E.U8 desc[UR4][R10.64+0x89], R17 ;  /* 0x000089110a00d986 */ /* 0x0001e2000c101104 */
[----:B------:R-:W-:Y:S02]  /*674b0*/  ISETP.LT.OR P5, PT, R26, 0x89, !P6 ;  /* 0x000000891a00780c */ /* 0x000fe400077a1670 */
[----:B------:R-:W-:Y:S02]  /*674c0*/  F2FP.SATFINITE.E4M3.F32.PACK_AB_MERGE_C R19, RZ, R5, RZ ;  /* 0x00000005ff13723e */ /* 0x000fe400048070ff */
[----:B------:R-:W-:-:S09]  /*674d0*/  F2FP.SATFINITE.E4M3.F32.PACK_AB_MERGE_C R5, RZ, R12, RZ ;  /* 0x0000000cff05723e */ /* 0x000fd200048070ff */
        /* <DEDUP_REMOVED lines=15> */
.L_x_109:
[----:B------:R-:W-:Y:S05]  /*675d0*/  BSYNC B1 ;  /* 0x0000000000017941 */ /* 0x000fea0003800000 */
.L_x_108:
        /* <DEDUP_REMOVED lines=18> */
.L_x_111:
[----:B------:R-:W-:Y:S05]  /*67700*/  BSYNC B1 ;  /* 0x0000000000017941 */ /* 0x000fea0003800000 */
.L_x_110:
[----:B-1----:R-:W-:Y:S01]  /*67710*/  P2R R5, PR, RZ, 0x8 ;  /* 0x00000008ff057803 */ /* 0x002fe20000000000 */
[----:B------:R-:W2:Y:S01]  /*67720*/  LDL.LU R46, [R1+0x874] ;  /* 0x00087400012e7983 */ /* 0x000ea20000300800 */
[----:B------:R-:W-:Y:S02]  /*67730*/  ISETP.LT.OR P3, PT, R26, 0x91, !P0 ;  /* 0x000000911a00780c */ /* 0x000fe40004761670 */
[----:B------:R-:W-:Y:S01]  /*67740*/  R2UR UR7, R4 ;  /* 0x00000000040772ca */ /* 0x000fe200000e0000 */
[----:B------:R-:W3:Y:S01]  /*67750*/  LDL.LU R58, [R1+0x878] ;  /* 0x00087800013a7983 */ /* 0x000ee20000300800 */
[----:B------:R-:W-:Y:S02]  /*67760*/  R2UR UR6, R3 ;  /* 0x00000000030672ca */ /* 0x000fe400000e0000 */
[----:B------:R-:W-:Y:S01]  /*67770*/  LOP3.LUT R0, R0, 0xffdfffff, RZ, 0xc0, !PT ;  /* 0xffdfffff00007812 */ /* 0x000fe200078ec0ff */
[----:B------:R-:W4:Y:S01]  /*67780*/  LDL.LU R57, [R1+0x87c] ;  /* 0x00087c0001397983 */ /* 0x000f220000300800 */
[----:B------:R-:W-:-:S02]  /*67790*/  LOP3.LUT R2, R2, 0xfffffff7, RZ, 0xc0, !PT ;  /* 0xfffffff702027812 */ /* 0x000fc400078ec0ff */
[----:B------:R-:W-:Y:S01]  /*677a0*/  R2UR UR9, R83 ;  /* 0x00000000530972ca */ /* 0x000fe200000e0000 */
[----:B------:R-:W5:Y:S02]  /*677b0*/  LDL.LU R56, [R1+0x880] ;  /* 0x0008800001387983 */ /* 0x000f640000300800 */
[----:B0-----:R-:W0:Y:S01]  /*677c0*/  @!P3 LDC.64 R10, c[0x0][0x5c0] ;  /* 0x00017000ff0abb82 */ /* 0x001e220000000a00 */
[----:B------:R-:W-:Y:S01]  /*677d0*/  @P3 LOP3.LUT R0, R0, 0x200000, RZ, 0xfc, !PT ;  /* 0x0020000000003812 */ /* 0x000fe200078efcff */
[----:B------:R-:W5:Y:S01]  /*677e0*/  LDL.LU R55, [R1+0x884] ;  /* 0x0008840001377983 */ /* 0x000f620000300800 */
[----:B------:R-:W-:Y:S01]  /*677f0*/  @P4 LOP3.LUT R2, R2, 0x8, RZ, 0xfc, !PT ;  /* 0x0000000802024812 */ /* 0x000fe200078efcff */
[----:B------:R-:W-:Y:S01]  /*67800*/  IMAD.U32 R38, RZ, RZ, UR6 ;  /* 0x00000006ff267e24 */ /* 0x000fe2000f8e00ff */
[C---:B------:R-:W-:Y:S01]  /*67810*/  LOP3.LUT P4, RZ, R0.reuse, 0x2000, RZ, 0xc0, !PT ;  /* 0x0000200000ff7812 */ /* 0x040fe2000788c0ff */
[----:B------:R-:W5:Y:S01]  /*67820*/  LDL.LU R54, [R1+0x888] ;  /* 0x0008880001367983 */ /* 0x000f620000300800 */
[----:B------:R-:W-:Y:S01]  /*67830*/  LOP3.LUT R0, R0, 0xfff7ffff, RZ, 0xc0, !PT ;  /* 0xfff7ffff00007812 */ /* 0x000fe200078ec0ff */
[----:B------:R-:W-:Y:S01]  /*67840*/  IMAD.U32 R39, RZ, RZ, UR7 ;  /* 0x00000007ff277e24 */ /* 0x000fe2000f8e00ff */
[----:B------:R-:W-:Y:S01]  /*67850*/  LOP3.LUT R2, R2, 0xfffffffd, RZ, 0xc0, !PT ;  /* 0xfffffffd02027812 */ /* 0x000fe200078ec0ff */
[----:B------:R-:W-:Y:S01]  /*67860*/  IMAD.U32 R40, RZ, RZ, UR6 ;  /* 0x00000006ff287e24 */ /* 0x000fe2000f8e00ff */
[----:B------:R-:W-:Y:S01]  /*67870*/  R2UR UR8, R82 ;  /* 0x00000000520872ca */ /* 0x000fe200000e0000 */
[----:B------:R-:W-:Y:S01]  /*67880*/  IMAD.U32 R41, RZ, RZ, UR7 ;  /* 0x00000007ff297e24 */ /* 0x000fe2000f8e00ff */
[----:B------:R-:W-:Y:S01]  /*67890*/  @P0 LOP3.LUT R2, R2, 0x2, RZ, 0xfc, !PT ;  /* 0x0000000202020812 */ /* 0x000fe200078efcff */
[----:B------:R-:W-:Y:S01]  /*678a0*/  IMAD.U32 R42, RZ, RZ, UR6 ;  /* 0x00000006ff2a7e24 */ /* 0x000fe2000f8e00ff */
[----:B------:R-:W-:Y:S01]  /*678b0*/  R2UR UR5, R81 ;  /* 0x00000000510572ca */ /* 0x000fe200000e0000 */
[----:B------:R-:W-:Y:S01]  /*678c0*/  IMAD.U32 R43, RZ, RZ, UR7 ;  /* 0x00000007ff2b7e24 */ /* 0x000fe2000f8e00ff */
[----:B------:R-:W-:Y:S01]  /*678d0*/  R2UR UR4, R80 ;  /* 0x00000000500472ca */ /* 0x000fe200000e0000 */
[----:B------:R-:W-:Y:S01]  /*678e0*/  IMAD.U32 R44, RZ, RZ, UR6 ;  /* 0x00000006ff2c7e24 */ /* 0x000fe2000f8e00ff */
[----:B------:R-:W-:Y:S01]  /*678f0*/  LOP3.LUT R2, R2, 0xfffffffb, RZ, 0xc0, !PT ;  /* 0xfffffffb02027812 */ /* 0x000fe200078ec0ff */
[----:B------:R-:W-:-:S02]  /*67900*/  IMAD.U32 R45, RZ, RZ, UR7 ;  /* 0x00000007ff2d7e24 */ /* 0x000fc4000f8e00ff */
[----:B------:R-:W-:Y:S01]  /*67910*/  IMAD.U32 R47, RZ, RZ, UR6 ;  /* 0x00000006ff2f7e24 */ /* 0x000fe2000f8e00ff */
[----:B------:R-:W-:Y:S02]  /*67920*/  @P1 LOP3.LUT R2, R2, 0x4, RZ, 0xfc, !PT ;  /* 0x0000000402021812 */ /* 0x000fe400078efcff */
[----:B0-----:R-:W-:Y:S02]  /*67930*/  @!P3 IADD3 R18, P5, P6, R8, UR7, R10 ;  /* 0x000000070812bc10 */ /* 0x001fe4000febe00a */
[----:B------:R-:W-:Y:S02]  /*67940*/  LOP3.LUT R2, R2, 0xffffffef, RZ, 0xc0, !PT ;  /* 0xffffffef02027812 */ /* 0x000fe400078ec0ff */
        /* <DEDUP_REMOVED lines=23> */
[----:B------:R-:W-:Y:S01]  /*67ac0*/  ISETP.NE.AND P3, PT, R5, RZ, PT ;  /* 0x000000ff0500720c */ /* 0x000fe20003f65270 */
[----:B------:R-:W-:Y:S01]  /*67ad0*/  IMAD.U32 R5, RZ, RZ, UR7 ;  /* 0x00000007ff057e24 */ /* 0x000fe2000f8e00ff */
        /* <DEDUP_REMOVED lines=15> */
[----:B------:R-:W-:Y:S01]  /*67bd0*/  ISETP.LT.OR P1, PT, R26, 0x9a, !P4 ;  /* 0x0000009a1a00780c */ /* 0x000fe20006721670 */
[----:B--2---:R-:W-:-:S10]  /*67be0*/  FMUL R46, R46, UR61 ;  /* 0x0000003d2e2e7c20 */ /* 0x004fd40008400000 */
        /* <DEDUP_REMOVED lines=36> */
[----:B------:R-:W-:Y:S01]  /*67e30*/  @!P1 IADD3.X R37, R27, UR4, R11, P5, P6 ;  /* 0x000000041b259c10 */ /* 0x000fe2000afec40b */
[----:B------:R-:W-:Y:S01]  /*67e40*/  IMAD.U32 R11, RZ, RZ, UR6 ;  /* 0x00000006ff0b7e24 */ /* 0x000fe2000f8e00ff */
        /* <DEDUP_REMOVED lines=15> */
[--C-:B------:R-:W-:Y:S02]  /*67f40*/  @!P0 IADD3.X R44, R44, UR8, R27.reuse, P6, P5 ;  /* 0x000000082c2c8c10 */ /* 0x100fe4000b7ea41b */
[----:B------:R-:W-:Y:S02]  /*67f50*/  @!P4 IADD3 R45, P6, P5, R45, UR5, R8 ;  /* 0x000000052d2dcc10 */ /* 0x000fe4000fdde008 */
[----:B------:R-:W-:Y:S02]  /*67f60*/  F2FP.SATFINITE.E4M3.F32.PACK_AB_MERGE_C R46, RZ, R46, RZ ;  /* 0x0000002eff2e723e */ /* 0x000fe400048070ff */
[----:B------:R-:W-:-:S02]  /*67f70*/  @!P4 IADD3.X R47, R47, UR4, R27, P6, P5 ;  /* 0x000000042f2fcc10 */ /* 0x000fc4000b7ea41b */
[----:B------:R-:W-:Y:S02]  /*67f80*/  ISETP.LT.OR P5, PT, R26, 0x92, !P3 ;  /* 0x000000921a00780c */ /* 0x000fe40005fa1670 */
[----:B------:R-:W-:-:S11]  /*67f90*/  LOP3.LUT P2, RZ, R0, 0x200000, RZ, 0xc0, !PT ;  /* 0x0020000000ff7812 */ /* 0x000fd6000784c0ff */
        /* <DEDUP_REMOVED lines=18> */
[----:B------:R-:W-:Y:S02]  /*680c0*/  ULDC.64 UR4, c[0x0][0x208] ;  /* 0x0000820000047ab9 */ /* 0x000fe40000000a00 */
[----:B------:R-:W0:Y:S01]  /*680d0*/  @!P3 LDC.64 R10, c[0x0][0x5c0] ;  /* 0x00017000ff0abb82 */ /* 0x000e220000000a00 */
[----:B------:R-:W-:Y:S02]  /*680e0*/  ISETP.LT.OR P0, PT, R26, 0x92, !P6 ;  /* 0x000000921a00780c */ /* 0x000fe40007701670 */
        /* <DEDUP_REMOVED lines=10> */
[----:B------:R-:W2:Y:S03]  /*68190*/  LDL.LU R57, [R1+0x88c] ;  /* 0x00088c0001397983 */ /* 0x000ea60000300800 */
[----:B------:R-:W-:-:S05]  /*681a0*/  F2FP.SATFINITE.E4M3.F32.PACK_AB_MERGE_C R10, RZ, R10, RZ ;  /* 0x0000000aff0a723e */ /* 0x000fca00048070ff */
[----:B------:R5:W-:Y:S01]  /*681b0*/  @!P2 STG.E.U8 desc[UR4][R18.64+0x90], R10 ;  /* 0x0000900a1200a986 */ /* 0x000be2000c101104 */
[----:B------:R-:W-:Y:S01]  /*681c0*/  ISETP.LT.OR P0, PT, R26, 0x99, !P6 ;  /* 0x000000991a00780c */ /* 0x000fe20007701670 */
[----:B-----5:R-:W-:Y:S02]  /*681d0*/  FMUL R10, R56, UR61 ;  /* 0x0000003d380a7c20 */ /* 0x020fe40008400000 */
[----:B------:R-:W3:Y:S03]  /*681e0*/  LDL.LU R56, [R1+0x890] ;  /* 0x0008900001387983 */ /* 0x000ee60000300800 */
[----:B------:R-:W-:Y:S01]  /*681f0*/  F2FP.SATFINITE.E4M3.F32.PACK_AB_MERGE_C R10, RZ, R10, RZ ;  /* 0x0000000aff0a723e */ /* 0x000fe200048070ff */
[----:B------:R-:W4:Y:S04]  /*68200*/  LDL.LU R59, [R1+0x894] ;  /* 0x00089400013b7983 */ /* 0x000f280000300800 */
[----:B------:R0:W-:Y:S02]  /*68210*/  @!P1 STG.E.U8 desc[UR4][R14.64+0x91], R10 ;  /* 0x0000910a0e009986 */ /* 0x0001e4000c101104 */
[----:B0-----:R-:W0:Y:S01]  /*68220*/  @!P0 LDC.64 R10, c[0x0][0x5c0] ;  /* 0x00017000ff0a8b82 */ /* 0x001e220000000a00 */
[----:B------:R-:W-:-:S02]  /*68230*/  FMUL R14, R55, UR61 ;  /* 0x0000003d370e7c20 */ /* 0x000fc40008400000 */
[----:B------:R-:W5:Y:S03]  /*68240*/  LDL.LU R55, [R1+0x898] ;  /* 0x0008980001377983 */ /* 0x000f660000300800 */
[----:B------:R-:W-:Y:S02]  /*68250*/  F2FP.SATFINITE.E4M3.F32.PACK_AB_MERGE_C R14, RZ, R14, RZ ;  /* 0x0000000eff0e723e */ /* 0x000fe400048070ff */
[----:B0-----:R-:W-:-:S05]  /*68260*/  @!P0 IADD3 R10, P3, R8, R10, RZ ;  /* 0x0000000a080a8210 */ /* 0x001fca0007f7e0ff */
[----:B------:R-:W-:-:S05]  /*68270*/  @!P0 IMAD.X R11, R27, 0x1, R11, P3 ;  /* 0x000000011b0b8824 */ /* 0x000fca00018e060b */
[----:B------:R0:W-:Y:S02]  /*68280*/  @!P0 STG.E.U8 desc[UR4][R10.64+0x98], R14 ;  /* 0x0000980e0a008986 */ /* 0x0001e4000c101104 */
[----:B0-----:R-:W-:Y:S02]  /*68290*/  FMUL R14, R54, UR61 ;  /* 0x0000003d360e7c20 */ /* 0x001fe40008400000 */
[----:B------:R-:W5:Y:S01]  /*682a0*/  LDL.LU R54, [R1+0x89c] ;  /* 0x00089c0001367983 */ /* 0x000f620000300800 */
[----:B------:R-:W-:Y:S02]  /*682b0*/  ISETP.LT.OR P3, PT, R26, 0x9a, !P6 ;  /* 0x0000009a1a00780c */ /* 0x000fe40007761670 */
[----:B------:R-:W-:Y:S01]  /*682c0*/  F2FP.SATFINITE.E4M3.F32.PACK_AB_MERGE_C R14, RZ, R14, RZ ;  /* 0x0000000eff0e723e */ /* 0x000fe200048070ff */
[----:B------:R-:W5:Y:S10]  /*682d0*/  LDL.LU R58, [R1+0x8a0] ;  /* 0x0008a000013a7983 */ /* 0x000f740000300800 */
[----:B------:R-:W0:Y:S01]  /*682e0*/  @!P3 LDC.64 R10, c[0x0][0x5c0] ;  /* 0x00017000ff0abb82 */ /* 0x000e220000000a00 */
[----:B------:R-:W-:-:S02]  /*682f0*/  LOP3.LUT P5, RZ, R0, 0x100000, RZ, 0xc0, !PT ;  /* 0x0010000000ff7812 */ /* 0x000fc400078ac0ff */
[----:B------:R-:W-:Y:S02]  /*68300*/  LOP3.LUT P4, RZ, R0, 0x40000, RZ, 0xc0, !PT ;  /* 0x0004000000ff7812 */ /* 0x000fe4000788c0ff */
[----:B0-----:R-:W-:-:S05]  /*68310*/  @!P3 IADD3 R10, P6, R8, R10, RZ ;  /* 0x0000000a080ab210 */ /* 0x001fca0007fde0ff */
[----:B------:R-:W-:-:S05]  /*68320*/  @!P3 IMAD.X R11, R27, 0x1, R11, P6 ;  /* 0x000000011b0bb824 */ /* 0x000fca00030e060b */
[----:B------:R2:W-:Y:S01]  /*68330*/  @!P3 STG.E.U8 desc[UR4][R10.64+0x99], R14 ;  /* 0x0000990e0a00b986 */ /* 0x0005e2000c101104 */
[C---:B------:R-:W-:Y:S02]  /*68340*/  LOP3.LUT P3, RZ, R0.reuse, 0x4000, RZ, 0xc0, !PT ;  /* 0x0000400000ff7812 */ /* 0x040fe4000786c0ff */
[----:B------:R-:W-:Y:S02]  /*68350*/  LOP3.LUT P2, RZ, R0, 0x10000, RZ, 0xc0, !PT ;  /* 0x0001000000ff7812 */ /* 0x000fe4000784c0ff */
[----:B------:R-:W-:-:S09]  /*68360*/  LOP3.LUT R2, R2, 0xfffff7ff, RZ, 0xc0, !PT ;  /* 0xfffff7ff02027812 */ /* 0x000fd200078ec0ff */
[----:B------:R-:W-:Y:S02]  /*68370*/  @P3 LOP3.LUT R2, R2, 0x800, RZ, 0xfc, !PT ;  /* 0x0000080002023812 */ /* 0x000fe400078efcff */
[C---:B------:R-:W-:Y:S02]  /*68380*/  LOP3.LUT P3, RZ, R0.reuse, 0x10, RZ, 0xc0, !PT ;  /* 0x0000001000ff7812 */ /* 0x040fe4000786c0ff */
[----:B------:R-:W-:Y:S01]  /*68390*/  LOP3.LUT P1, RZ, R0, 0x8000, RZ, 0xc0, !PT ;  /* 0x0000800000ff7812 */ /* 0x000fe2000782c0ff */
[----:B--2---:R-:W-:Y:S02]  /*683a0*/  FMUL R10, R57, UR61 ;  /* 0x0000003d390a7c20 */ /* 0x004fe40008400000 */
[----:B------:R-:W2:Y:S03]  /*683b0*/  LDL.LU R57, [R1+0x8a4] ;  /* 0x0008a40001397983 */ /* 0x000ea60000300800 */
[----:B------:R-:W-:-:S05]  /*683c0*/  F2FP.SATFINITE.E4M3.F32.PACK_AB_MERGE_C R10, RZ, R10, RZ ;  /* 0x0000000aff0a723e */ /* 0x000fca00048070ff */
[----:B------:R3:W-:Y:S02]  /*683d0*/  @!P5 STG.E.U8 desc[UR4][R28.64+0x98], R10 ;  /* 0x0000980a1c00d986 */ /* 0x0007e4000c101104 */
[----:B---3--:R-:W-:Y:S02]  /*683e0*/  FMUL R10, R56, UR61 ;  /* 0x0000003d380a7c20 */ /* 0x008fe40008400000 */
[----:B------:R-:W3:Y:S03]  /*683f0*/  LDL.LU R56, [R1+0x8a8] ;  /* 0x0008a80001387983 */ /* 0x000ee60000300800 */
[----:B------:R-:W-:-:S05]  /*68400*/  F2FP.SATFINITE.E4M3.F32.PACK_AB_MERGE_C R10, RZ, R10, RZ ;  /* 0x0000000aff0a723e */ /* 0x000fca00048070ff */
[----:B------:R4:W-:Y:S02]  /*68410*/  @!P4 STG.E.U8 desc[UR4][R22.64+0x99], R10 ;  /* 0x0000990a1600c986 */ /* 0x0009e4000c101104 */
[----:B----4-:R-:W-:-:S05]  /*68420*/  FMUL R10, R59, UR61 ;  /* 0x0000003d3b0a7c20 */ /* 0x010fca0008400000 */
[----:B------:R-:W-:-:S05]  /*68430*/  F2FP.SATFINITE.E4M3.F32.PACK_AB_MERGE_C R10, RZ, R10, RZ ;  /* 0x0000000aff0a723e */ /* 0x000fca00048070ff */
[----:B------:R5:W-:Y:S02]  /*68440*/  @!P2 STG.E.U8 desc[UR4][R16.64+0x90], R10 ;  /* 0x0000900a1000a986 */ /* 0x000be4000c101104 */
[----:B-----5:R-:W-:Y:S02]  /*68450*/  FMUL R10, R55, UR61 ;  /* 0x0000003d370a7c20 */ /* 0x020fe40008400000 */
[----:B------:R-:W4:Y:S03]  /*68460*/  LDL.LU R55, [R1+0x8ac] ;  /* 0x0008ac0001377983 */ /* 0x000f260000300800 */
[----:B------:R-:W-:Y:S01]  /*68470*/  F2FP.SATFINITE.E4M3.F32.PACK_AB_MERGE_C R15, RZ, R10, RZ ;  /* 0x0000000aff0f723e */ /* 0x000fe200048070ff */
[----:B------:R-:W5:Y:S01]  /*68480*/  LDL.LU R59, [R1+0x8b0] ;  /* 0x0008b000013b7983 */ /* 0x000f620000300800 */
[----:B------:R-:W0:Y:S03]  /*68490*/  @!P3 LDC.64 R10, c[0x0][0x5c0] ;  /* 0x00017000ff0abb82 */ /* 0x000e260000000a00 */
[----:B------:R-:W-:Y:S01]  /*684a0*/  @!P1 STG.E.U8 desc[UR4][R12.64+0x91], R15 ;  /* 0x0000910f0c009986 */ /* 0x000fe2000c101104 */
[----:B0-----:R-:W-:Y:S01]  /*684b0*/  @!P3 IADD3 R10, P1, R5, R10, RZ ;  /* 0x0000000a050ab210 */ /* 0x001fe20007f3e0ff */
[----:B------:R-:W-:-:S02]  /*684c0*/  FMUL R5, R54, UR61 ;  /* 0x0000003d36057c20 */ /* 0x000fc40008400000 */
[----:B------:R-:W5:Y:S01]  /*684d0*/  LDL.LU R54, [R1+0x8b4] ;  /* 0x0008b40001367983 */ /* 0x000f620000300800 */
[----:B------:R-:W-:Y:S01]  /*684e0*/  LOP3.LUT P0, RZ, R0, 0x8, RZ, 0xc0, !PT ;  /* 0x0000000800ff7812 */ /* 0x000fe2000780c0ff */
[----:B------:R-:W-:Y:S01]  /*684f0*/  @!P3 IMAD.X R11, R38, 0x1, R11, P1 ;  /* 0x00000001260bb824 */ /* 0x000fe200008e060b */
[----:B------:R-:W-:-:S05]  /*68500*/  F2FP.SATFINITE.E4M3.F32.PACK_AB_MERGE_C R19, RZ, R5, RZ ;  /* 0x00000005ff13723e */ /* 0x000fca00048070ff */
[----:B------:R0:W-:Y:S06]  /*68510*/  @!P3 STG.E.U8 desc[UR4][R10.64+0x90], R19 ;  /* 0x000090130a00b986 */ /* 0x0001ec000c101104 */
[----:B0-----:R-:W0:Y:S01]  /*68520*/  @!P0 LDC.64 R10, c[0x0][0x5c0] ;  /* 0x00017000ff0a8b82 */ /* 0x001e220000000a00 */
[----:B------:R-:W-:Y:S02]  /*68530*/  FMUL R5, R58, UR61 ;  /* 0x0000003d3a057c20 */ /* 0x000fe40008400000 */
[----:B------:R-:W5:Y:S03]  /*68540*/  LDL.LU R58, [R1+0x8b8] ;  /* 0x0008b800013a7983 */ /* 0x000f660000300800 */
[----:B------:R-:W-:-:S02]  /*68550*/  F2FP.SATFINITE.E4M3.F32.PACK_AB_MERGE_C R13, RZ, R5, RZ ;  /* 0x00000005ff0d723e */ /* 0x000fc400048070ff */
[----:B0-----:R-:W-:-:S05]  /*68560*/  @!P0 IADD3 R10, P3, R39, R10, RZ ;  /* 0x0000000a270a8210 */ /* 0x001fca0007f7e0ff */
[----:B------:R-:W-:Y:S01]  /*68570*/  @!P0 IMAD.X R11, R40, 0x1, R11, P3 ;  /* 0x00000001280b8824 */ /* 0x000fe200018e060b */
[----:B------:R-:W-:-:S04]  /*68580*/  LOP3.LUT P3, RZ, R2, 0x800, RZ, 0xc0, !PT ;  /* 0x0000080002ff7812 */ /* 0x000fc8000786c0ff */
[----:B------:R0:W-:Y:S01]  /*68590*/  @!P0 STG.E.U8 desc[UR4][R10.64+0x91], R13 ;  /* 0x0000910d0a008986 */ /* 0x0001e2000c101104 */
[----:B--2---:R-:W-:-:S03]  /*685a0*/  FMUL R5, R57, UR61 ;  /* 0x0000003d39057c20 */ /* 0x004fc60008400000 */
[----:B------:R-:W2:Y:S02]  /*685b0*/  LDL.LU R57, [R1+0x8bc] ;  /* 0x0008bc0001397983 */ /* 0x000ea40000300800 */
[----:B------:R-:W-:Y:S01]  /*685c0*/  F2FP.SATFINITE.E4M3.F32.PACK_AB_MERGE_C R15, RZ, R5, RZ ;  /* 0x00000005ff0f723e */ /* 0x000fe200048070ff */
[----:B---3--:R-:W-:Y:S02]  /*685d0*/  FMUL R5, R56, UR61 ;  /* 0x0000003d38057c20 */ /* 0x008fe40008400000 */
[----:B------:R-:W3:Y:S03]  /*685e0*/  LDL.LU R56, [R1+0x8c0] ;  /* 0x0008c00001387983 */ /* 0x000ee60000300800 */
[----:B------:R-:W-:Y:S01]  /*685f0*/  F2FP.SATFINITE.E4M3.F32.PACK_AB_MERGE_C R17, RZ, R5, RZ ;  /* 0x00000005ff11723e */ /* 0x000fe200048070ff */
[----:B------:R1:W-:Y:S01]  /*68600*/  @!P3 STG.E.U8 desc[UR4][R24.64+0x98], R15 ;  /* 0x0000980f1800b986 */ /* 0x0003e2000c101104 */
[----:B----4-:R-:W-:-:S03]  /*68610*/  FMUL R5, R55, UR61 ;  /* 0x0000003d37057c20 */ /* 0x010fc60008400000 */
[----:B------:R-:W4:Y:S02]  /*68620*/  LDL.LU R55, [R1+0x8c4] ;  /* 0x0008c40001377983 */ /* 0x000f240000300800 */
[----:B0-----:R-:W-:Y:S01]  /*68630*/  F2FP.SATFINITE.E4M3.F32.PACK_AB_MERGE_C R13, RZ, R5, RZ ;  /* 0x00000005ff0d723e */ /* 0x001fe200048070ff */
[----:B-----5:R-:W-:-:S05]  /*68640*/  FMUL R5, R59, UR61 ;  /* 0x0000003d3b057c20 */ /* 0x020fca0008400000 */
[----:B-1----:R-:W-:Y:S01]  /*68650*/  F2FP.SATFINITE.E4M3.F32.PACK_AB_MERGE_C R15, RZ, R5, RZ ;  /* 0x00000005ff0f723e */ /* 0x002fe200048070ff */
[----:B------:R-:W-:Y:S02]  /*68660*/  FMUL R5, R54, UR61 ;  /* 0x0000003d36057c20 */ /* 0x000fe40008400000 */
[----:B------:R-:W5:Y:S01]  /*68670*/  LDL.LU R54, [R1+0x8c8] ;  /* 0x0008c80001367983 */ /* 0x000f620000300800 */
[----:B------:R-:W-:-:S03]  /*68680*/  LOP3.LUT P5, RZ, R0, 0x4, RZ, 0xc0, !PT ;  /* 0x0000000400ff7812 */ /* 0x000fc600078ac0ff */
[----:B------:R-:W5:Y:S10]  /*68690*/  LDL.LU R59, [R1+0x8cc] ;  /* 0x0008cc00013b7983 */ /* 0x000f740000300800 */
[----:B------:R-:W0:Y:S01]  /*686a0*/  @!P5 LDC.64 R10, c[0x0][0x5c0] ;  /* 0x00017000ff0adb82 */ /* 0x000e220000000a00 */
[----:B------:R-:W-:-:S02]  /*686b0*/  LOP3.LUT P6, RZ, R0, 0x1000, RZ, 0xc0, !PT ;  /* 0x0000100000ff7812 */ /* 0x000fc400078cc0ff */
[----:B------:R-:W-:-:S11]  /*686c0*/  LOP3.LUT P4, RZ, R0, 0x2, RZ, 0xc0, !PT ;  /* 0x0000000200ff7812 */ /* 0x000fd6000788c0ff */
[----:B------:R-:W-:Y:S01]  /*686d0*/  @!P6 STG.E.U8 desc[UR4][R20.64+0x99], R17 ;  /* 0x000099111400e986 */ /* 0x000fe2000c101104 */
[----:B0-----:R-:W-:-:S05]  /*686e0*/  @!P5 IADD3 R10, P6, R41, R10, RZ ;  /* 0x0000000a290ad210 */ /* 0x001fca0007fde0ff */
[----:B------:R-:W-:-:S05]  /*686f0*/  @!P5 IMAD.X R11, R42, 0x1, R11, P6 ;  /* 0x000000012a0bd824 */ /* 0x000fca00030e060b */
[----:B------:R0:W-:Y:S02]  /*68700*/  @!P5 STG.E.U8 desc[UR4][R10.64+0x98], R13 ;  /* 0x0000980d0a00d986 */ /* 0x0001e4000c101104 */
[----:B0-----:R-:W0:Y:S01]  /*68710*/  @!P4 LDC.64 R10, c[0x0][0x5c0] ;  /* 0x00017000ff0acb82 */ /* 0x001e220000000a00 */
[----:B------:R-:W-:Y:S01]  /*68720*/  F2FP.SATFINITE.E4M3.F32.PACK_AB_MERGE_C R17, RZ, R5, RZ ;  /* 0x00000005ff11723e */ /* 0x000fe200048070ff */
[----:B------:R-:W-:Y:S02]  /*68730*/  FMUL R5, R58, UR61 ;  /* 0x0000003d3a057c20 */ /* 0x000fe40008400000 */
[----:B------:R-:W5:Y:S03]  /*68740*/  LDL.LU R58, [R1+0x8d0] ;  /* 0x0008d000013a7983 */ /* 0x000f660000300800 */
[----:B------:R-:W-:Y:S02]  /*68750*/  F2FP.SATFINITE.E4M3.F32.PACK_AB_MERGE_C R13, RZ, R5, RZ ;  /* 0x00000005ff0d723e */ /* 0x000fe400048070ff */
[----:B------:R-:W-:-:S02]  /*68760*/  LOP3.LUT P2, RZ, R0, 0x800, RZ, 0xc0, !PT ;  /* 0x0000080000ff7812 */ /* 0x000fc4000784c0ff */
[----:B------:R-:W-:Y:S02]  /*68770*/  LOP3.LUT P1, RZ, R0, 0x400, RZ, 0xc0, !PT ;  /* 0x0000040000ff7812 */ /* 0x000fe4000782c0ff */
[----:B0-----:R-:W-:-:S05]  /*68780*/  @!P4 IADD3 R10, P5, R43, R10, RZ ;  /* 0x0000000a2b0ac210 */ /* 0x001fca0007fbe0ff */
[----:B------:R-:W-:-:S05]  /*68790*/  @!P4 IMAD.X R11, R44, 0x1, R11, P5 ;  /* 0x000000012c0bc824 */ /* 0x000fca00028e060b */
[----:B------:R0:W-:Y:S04]  /*687a0*/  @!P4 STG.E.U8 desc[UR4][R10.64+0x99], R15 ;  /* 0x0000990f0a00c986 */ /* 0x0001e8000c101104 */
[----:B------:R-:W-:Y:S04]  /*687b0*/  @!P2 STG.E.U8 desc[UR4][R32.64+0x90], R17 ;  /* 0x000090112000a986 */ /* 0x000fe8000c101104 */
[----:B------:R1:W-:Y:S01]  /*687c0*/  @!P1 STG.E.U8 desc[UR4][R30.64+0x91], R13 ;  /* 0x0000910d1e009986 */ /* 0x0003e2000c101104 */
[----:B------:R-:W-:-:S13]  /*687d0*/  LOP3.LUT P4, RZ, R2, 0x40, RZ, 0xc0, !PT ;  /* 0x0000004002ff7812 */ /* 0x000fda000788c0ff */
[----:B0-----:R-:W0:Y:S01]  /*687e0*/  @!P4 LDC.64 R10, c[0x0][0x5c0] ;  /* 0x00017000ff0acb82 */ /* 0x001e220000000a00 */
[----:B--2---:R-:W-:Y:S02]  /*687f0*/  FMUL R5, R57, UR61 ;  /* 0x0000003d39057c20 */ /* 0x004fe40008400000 */
[----:B------:R-:W2:Y:S03]  /*68800*/  LDL.LU R57, [R1+0x8d4] ;  /* 0x0008d40001397983 */ /* 0x000ea60000300800 */
[----:B------:R-:W-:Y:S01]  /*68810*/  F2FP.SATFINITE.E4M3.F32.PACK_AB_MERGE_C R15, RZ, R5, RZ ;  /* 0x00000005ff0f723e */ /* 0x000fe200048070ff */
[----:B---3--:R-:W-:Y:S02]  /*68820*/  FMUL R5, R56, UR61 ;  /* 0x0000003d38057c20 */ /* 0x008fe40008400000 */
[----:B------:R-:W3:Y:S03]  /*68830*/  LDL.LU R56, [R1+0x8d8] ;  /* 0x0008d80001387983 */ /* 0x000ee60000300800 */
[----:B-1----:R-:W-:Y:S01]  /*68840*/  F2FP.SATFINITE.E4M3.F32.PACK_AB_MERGE_C R13, RZ, R5, RZ ;  /* 0x00000005ff0d723e */ /* 0x002fe200048070ff */
[----:B----4-:R-:W-:-:S02]  /*68850*/  FMUL R5, R55, UR61 ;  /* 0x0000003d37057c20 */ /* 0x010fc40008400000 */
[----:B------:R-:W4:Y:S03]  /*68860*/  LDL.LU R55, [R1+0x8dc] ;  /* 0x0008dc0001377983 */ /* 0x000f260000300800 */
[----:B------:R-:W-:Y:S01]  /*68870*/  F2FP.SATFINITE.E4M3.F32.PACK_AB_MERGE_C R21, RZ, R5, RZ ;  /* 0x00000005ff15723e */ /* 0x000fe200048070ff */
[----:B-----5:R-:W-:Y:S02]  /*68880*/  FMUL R5, R54, UR61 ;  /* 0x0000003d36057c20 */ /* 0x020fe40008400000 */
[----:B------:R-:W5:Y:S01]  /*68890*/  LDL.LU R54, [R1+0x8e0] ;  /* 0x0008e00001367983 */ /* 0x000f620000300800 */
[----:B------:R-:W-:Y:S02]  /*688a0*/  LOP3.LUT P5, RZ, R2, 0x80, RZ, 0xc0, !PT ;  /* 0x0000008002ff7812 */ /* 0x000fe400078ac0ff */
[----:B0-----:R-:W-:-:S05]  /*688b0*/  @!P4 IADD3 R10, P1, R45, R10, RZ ;  /* 0x0000000a2d0ac210 */ /* 0x001fca0007f3e0ff */
[----:B------:R-:W-:-:S05]  /*688c0*/  @!P4 IMAD.X R11, R47, 0x1, R11, P1 ;  /* 0x000000012f0bc824 */ /* 0x000fca00008e060b */
[----:B------:R0:W-:Y:S02]  /*688d0*/  @!P4 STG.E.U8 desc[UR4][R10.64+0x90], R15 ;  /* 0x0000900f0a00c986 */ /* 0x0001e4000c101104 */
[----:B0-----:R-:W0:Y:S01]  /*688e0*/  @!P5 LDC.64 R10, c[0x0][0x5c0] ;  /* 0x00017000ff0adb82 */ /* 0x001e220000000a00 */
[----:B------:R-:W-:Y:S02]  /*688f0*/  LOP3.LUT P6, RZ, R2, 0x100, RZ, 0xc0, !PT ;  /* 0x0000010002ff7812 */ /* 0x000fe400078cc0ff */
[----:B0-----:R-:W-:-:S05]  /*68900*/  @!P5 IADD3 R10, P4, R48, R10, RZ ;  /* 0x0000000a300ad210 */ /* 0x001fca0007f9e0ff */
[----:B------:R-:W-:-:S05]  /*68910*/  @!P5 IMAD.X R11, R49, 0x1, R11, P4 ;  /* 0x00000001310bd824 */ /* 0x000fca00020e060b */
[----:B------:R0:W-:Y:S01]  /*68920*/  @!P5 STG.E.U8 desc[UR4][R10.64+0x91], R13 ;  /* 0x0000910d0a00d986 */ /* 0x0001e2000c101104 */
[----:B------:R-:W-:Y:S01]  /*68930*/  LOP3.LUT P5, RZ, R0, 0x200, RZ, 0xc0, !PT ;  /* 0x0000020000ff7812 */ /* 0x000fe200078ac0ff */
[----:B0-----:R-:W0:Y:S01]  /*68940*/  @!P6 LDC.64 R10, c[0x0][0x5c0] ;  /* 0x00017000ff0aeb82 */ /* 0x001e220000000a00 */
[----:B------:R-:W-:-:S11]  /*68950*/  LOP3.LUT P0, RZ, R2, 0x400, RZ, 0xc0, !PT ;  /* 0x0000040002ff7812 */ /* 0x000fd6000780c0ff */
        /* <DEDUP_REMOVED lines=14> */
[----:B------:R-:W-:Y:S01]  /*68a40*/  @!P1 STG.E.U8 desc[UR4][R36.64+0x99], R23 ;  /* 0x0000991724009986 */ /* 0x000fe2000c101104 */
[----:B------:R-:W-:Y:S01]  /*68a50*/  @!P5 IMAD R5, R7, 0x180, RZ ;  /* 0x000001800705d824 */ /* 0x000fe200078e02ff */
[----:B0-----:R-:W-:-:S04]  /*68a60*/  @!P5 IADD3 R14, P1, R12, R10, RZ ;  /* 0x0000000a0c0ed210 */ /* 0x001fc80007f3e0ff */
[----:B------:R-:W-:Y:S01]  /*68a70*/  @!P5 IADD3.X R15, R11, R13, R5, P1, !PT ;  /* 0x0000000d0b0fd210 */ /* 0x000fe20000ffe405 */
[----:B------:R-:W-:-:S05]  /*68a80*/  FMUL R5, R59, UR61 ;  /* 0x0000003d3b057c20 */ /* 0x000fca0008400000 */
[----:B-1----:R-:W-:-:S05]  /*68a90*/  F2FP.SATFINITE.E4M3.F32.PACK_AB_MERGE_C R21, RZ, R5, RZ ;  /* 0x00000005ff15723e */ /* 0x002fca00048070ff */
        /* <DEDUP_REMOVED lines=11> */
[----:B--2---:R-:W-:-:S05]  /*68b50*/  FMUL R5, R57, UR61 ;  /* 0x0000003d39057c20 */ /* 0x004fca0008400000 */
[----:B0-----:R-:W-:Y:S01]  /*68b60*/  F2FP.SATFINITE.E4M3.F32.PACK_AB_MERGE_C R17, RZ, R5, RZ ;  /* 0x00000005ff11723e */ /* 0x001fe200048070ff */
[----:B------:R0:W-:Y:S04]  /*68b70*/  @!P0 STG.E.U8 desc[UR4][R18.64+0x99], R13 ;  /* 0x0000990d12008986 */ /* 0x0001e8000c101104 */
[----:B------:R0:W-:Y:S01]  /*68b80*/  @!P5 STG.E.U8 desc[UR4][R14.64+0x90], R17 ;  /* 0x000090110e00d986 */ /* 0x0001e2000c101104 */
[----:B------:R-:W-:Y:S01]  /*68b90*/  LOP3.LUT P5, RZ, R0, 0x400000, RZ, 0xc0, !PT ;  /* 0x0040000000ff7812 */ /* 0x000fe200078ac0ff */
[----:B---3--:R-:W-:-:S03]  /*68ba0*/  FMUL R5, R56, UR61 ;  /* 0x0000003d38057c20 */ /* 0x008fc60008400000 */
[----:B------:R-:W-:Y:S02]  /*68bb0*/  ISETP.LT.OR P5, PT, R26, 0x91, !P5 ;  /* 0x000000911a00780c */ /* 0x000fe40006fa1670 */
[----:B------:R-:W-:Y:S01]  /*68bc0*/  F2FP.SATFINITE.E4M3.F32.PACK_AB_MERGE_C R21, RZ, R5, RZ ;  /* 0x00000005ff15723e */ /* 0x000fe200048070ff */
[----:B------:R-:W-:Y:S01]  /*68bd0*/  BSSY B1, `(.L_x_112) ;  /* 0x0000019000017945 */ /* 0x000fe20003800000 */
[----:B------:R-:W-:-:S03]  /*68be0*/  LOP3.LUT P3, RZ, R2, 0x200, RZ, 0xc0, !PT ;  /* 0x0000020002ff7812 */ /* 0x000fc6000786c0ff */
[----:B------:R0:W-:Y:S01]  /*68bf0*/  @!P6 STG.E.U8 desc[UR4][R10.64+0x91], R21 ;  /* 0x000091150a00e986 */ /* 0x0001e2000c101104 */
[C---:B------:R-:W-:Y:S02]  /*68c00*/  LOP3.LUT P2, RZ, R2.reuse, 0x20, RZ, 0xc0, !PT ;  /* 0x0000002002ff7812 */ /* 0x040fe4000784c0ff */
[C---:B------:R-:W-:Y:S02]  /*68c10*/  LOP3.LUT P1, RZ, R2.reuse, 0x4, RZ, 0xc0, !PT ;  /* 0x0000000402ff7812 */ /* 0x040fe4000782c0ff */
[----:B------:R-:W-:Y:S01]  /*68c20*/  LOP3.LUT P0, RZ, R2, 0x2, RZ, 0xc0, !PT ;  /* 0x0000000202ff7812 */ /* 0x000fe2000780c0ff */
[----:B----4-:R-:W-:-:S05]  /*68c30*/  FMUL R5, R55, UR61 ;  /* 0x0000003d37057c20 */ /* 0x010fca0008400000 */
[----:B------:R-:W-:Y:S01]  /*68c40*/  F2FP.SATFINITE.E4M3.F32.PACK_AB_MERGE_C R5, RZ, R5, RZ ;  /* 0x00000005ff05723e */ /* 0x000fe200048070ff */
[----:B-----5:R-:W-:-:S05]  /*68c50*/  FMUL R12, R54, UR61 ;  /* 0x0000003d360c7c20 */ /* 0x020fca0008400000 */
        /* <DEDUP_REMOVED lines=16> */
.L_x_113:
[----:B------:R-:W-:Y:S05]  /*68d60*/  BSYNC B1 ;  /* 0x0000000000017941 */ /* 0x000fea0003800000 */
.L_x_112:
        /* <DEDUP_REMOVED lines=18> */
.L_x_115:
[----:B------:R-:W-:Y:S05]  /*68e90*/  BSYNC B1 ;  /* 0x0000000000017941 */ /* 0x000fea0003800000 */
.L_x_114:
[----:B------:R-:W2:Y:S04]  /*68ea0*/  LDL.LU R20, [R1+0x8e4] ;  /* 0x0008e40001147983 */ /* 0x000ea80000300800 */
[----:B------:R-:W3:Y:S04]  /*68eb0*/  LDL.LU R17, [R1+0x8e8] ;  /* 0x0008e80001117983 */ /* 0x000ee80000300800 */
[----:B------:R-:W4:Y:S04]  /*68ec0*/  LDL.LU R19, [R1+0x8ec] ;  /* 0x0008ec0001137983 */ /* 0x000f280000300800 */
[----:B------:R-:W5:Y:S01]  /*68ed0*/  LDL.LU R18, [R1+0x8f0] ;  /* 0x0008f00001127983 */ /* 0x000f620000300800 */
[----:B------:R-:W-:Y:S01]  /*68ee0*/  ISETP.LT.OR P6, PT, R26, 0x99, !P4 ;  /* 0x000000991a00780c */ /* 0x000fe200067c1670 */
[----:B------:R-:W-:Y:S01]  /*68ef0*/  ULDC.64 UR4, c[0x0][0x208] ;  /* 0x0000820000047ab9 */ /* 0x000fe20000000a00 */
[----:B------:R-:W-:Y:S01]  /*68f00*/  P2R R16, PR, RZ, 0x1 ;  /* 0x00000001ff107803 */ /* 0x000fe20000000000 */
[----:B------:R-:W-:Y:S10]  /*68f10*/  BSSY B1, `(.L_x_116) ;  /* 0x000002c000017945 */ /* 0x000ff40003800000 */
[----:B01----:R-:W0:Y:S01]  /*68f20*/  @!P6 LDC.64 R10, c[0x0][0x5c0] ;  /* 0x00017000ff0aeb82 */ /* 0x003e220000000a00 */
        /* <DEDUP_REMOVED lines=42> */
.L_x_117:
[----:B------:R-:W-:Y:S05]  /*691d0*/  BSYNC B1 ;  /* 0x0000000000017941 */ /* 0x000fea0003800000 */
.L_x_116:
        /* <DEDUP_REMOVED lines=18> */
.L_x_119:
[----:B------:R-:W-:Y:S05]  /*69300*/  BSYNC B1 ;  /* 0x0000000000017941 */ /* 0x000fea0003800000 */
.L_x_118:
[----:B0-----:R-:W-:Y:S01]  /*69310*/  P2R R5, PR, RZ, 0x8 ;  /* 0x00000008ff057803 */ /* 0x001fe20000000000 */
[----:B------:R-:W2:Y:S01]  /*69320*/  LDL.LU R63, [R1+0x8f4] ;  /* 0x0008f400013f7983 */ /* 0x000ea20000300800 */
[----:B------:R-:W-:Y:S02]  /*69330*/  ISETP.LT.OR P3, PT, R26, 0xa1, !P0 ;  /* 0x000000a11a00780c */ /* 0x000fe40004761670 */
[----:B------:R-:W-:Y:S01]  /*69340*/  R2UR UR7, R4 ;  /* 0x00000000040772ca */ /* 0x000fe200000e0000 */
[----:B------:R-:W3:Y:S01]  /*69350*/  LDL.LU R65, [R1+0x8f8] ;  /* 0x0008f80001417983 */ /* 0x000ee20000300800 */
[----:B------:R-:W-:Y:S02]  /*69360*/  R2UR UR6, R3 ;  /* 0x00000000030672ca */ /* 0x000fe400000e0000 */
[----:B------:R-:W-:Y:S01]  /*69370*/  LOP3.LUT R0, R0, 0xffdfffff, RZ, 0xc0, !PT ;  /* 0xffdfffff00007812 */ /* 0x000fe200078ec0ff */
[----:B------:R-:W4:Y:S01]  /*69380*/  LDL.LU R64, [R1+0x8fc] ;  /* 0x0008fc0001407983 */ /* 0x000f220000300800 */
[----:B------:R-:W-:-:S02]  /*69390*/  P2R R58, PR, RZ, 0x10 ;  /* 0x00000010ff3a7803 */ /* 0x000fc40000000000 */
[----:B------:R-:W-:Y:S01]  /*693a0*/  P2R R62, PR, RZ, 0x1 ;  /* 0x00000001ff3e7803 */ /* 0x000fe20000000000 */
[----:B------:R-:W5:Y:S02]  /*693b0*/  LDL.LU R67, [R1+0x900] ;  /* 0x0009000001437983 */ /* 0x000f640000300800 */
[----:B-1----:R-:W0:Y:S01]  /*693c0*/  @!P3 LDC.64 R10, c[0x0][0x5c0] ;  /* 0x00017000ff0abb82 */ /* 0x002e220000000a00 */
[----:B------:R-:W-:Y:S01]  /*693d0*/  @P3 LOP3.LUT R0, R0, 0x200000, RZ, 0xfc, !PT ;  /* 0x0020000000003812 */ /* 0x000fe200078efcff */
[----:B------:R-:W5:Y:S01]  /*693e0*/  LDL.LU R66, [R1+0x904] ;  /* 0x0009040001427983 */ /* 0x000f620000300800 */
[----:B------:R-:W-:Y:S01]  /*693f0*/  R2UR UR9, R83 ;  /* 0x00000000530972ca */ /* 0x000fe200000e0000 */
[----:B------:R-:W-:Y:S01]  /*69400*/  IMAD.U32 R61, RZ, RZ, UR7 ;  /* 0x00000007ff3d7e24 */ /* 0x000fe2000f8e00ff */
[C---:B------:R-:W-:Y:S01]  /*69410*/  LOP3.LUT P4, RZ, R0.reuse, 0x2000, RZ, 0xc0, !PT ;  /* 0x0000200000ff7812 */ /* 0x040fe2000788c0ff */
[----:B------:R-:W-:Y:S01]  /*69420*/  IMAD.U32 R57, RZ, RZ, UR7 ;  /* 0x00000007ff397e24 */ /* 0x000fe2000f8e00ff */
[----:B------:R-:W-:Y:S01]  /*69430*/  LOP3.LUT R0, R0, 0xfff7ffff, RZ, 0xc0, !PT ;  /* 0xfff7ffff00007812 */ /* 0x000fe200078ec0ff */
[----:B------:R-:W-:Y:S01]  /*69440*/  IMAD.U32 R54, RZ, RZ, UR6 ;  /* 0x00000006ff367e24 */ /* 0x000fe2000f8e00ff */
[----:B------:R-:W-:Y:S01]  /*69450*/  R2UR UR8, R82 ;  /* 0x00000000520872ca */ /* 0x000fe200000e0000 */
[----:B------:R-:W-:Y:S01]  /*69460*/  IMAD.U32 R50, RZ, RZ, UR6 ;  /* 0x00000006ff327e24 */ /* 0x000fe2000f8e00ff */
[----:B------:R-:W-:Y:S01]  /*69470*/  R2UR UR5, R81 ;  /* 0x00000000510572ca */ /* 0x000fe200000e0000 */
[----:B------:R-:W-:Y:S01]  /*69480*/  IMAD.U32 R49, RZ, RZ, UR7 ;  /* 0x00000007ff317e24 */ /* 0x000fe2000f8e00ff */
[----:B------:R-:W-:Y:S01]  /*69490*/  R2UR UR4, R80 ;  /* 0x00000000500472ca */ /* 0x000fe200000e0000 */
[----:B------:R-:W-:Y:S01]  /*694a0*/  IMAD.U32 R43, RZ, RZ, UR7 ;  /* 0x00000007ff2b7e24 */ /* 0x000fe2000f8e00ff */
[----:B------:R-:W-:Y:S01]  /*694b0*/  P2R R60, PR, RZ, 0x2 ;  /* 0x00000002ff3c7803 */ /* 0x000fe20000000000 */
[----:B------:R-:W-:Y:S01]  /*694c0*/  IMAD.U32 R42, RZ, RZ, UR6 ;  /* 0x00000006ff2a7e24 */ /* 0x000fe2000f8e00ff */
[----:B------:R-:W5:Y:S01]  /*694d0*/  LDL.LU R71, [R1+0x908] ;  /* 0x0009080001477983 */ /* 0x000f620000300800 */
[----:B------:R-:W-:Y:S01]  /*694e0*/  IMAD.U32 R38, RZ, RZ, UR6 ;  /* 0x00000006ff267e24 */ /* 0x000fe2000f8e00ff */
[----:B------:R-:W-:Y:S01]  /*694f0*/  P2R R44, PR, RZ, 0x4 ;  /* 0x00000004ff2c7803 */ /* 0x000fe20000000000 */
[----:B------:R-:W-:Y:S01]  /*69500*/  IMAD.U32 R56, RZ, RZ, UR6 ;  /* 0x00000006ff387e24 */ /* 0x000fe2000f8e00ff */
[----:B------:R-:W5:Y:S01]  /*69510*/  LDL.LU R70, [R1+0x90c] ;  /* 0x00090c0001467983 */ /* 0x000f620000300800 */
[----:B0-----:R-:W-:-:S03]  /*69520*/  @!P3 IADD3 R18, P5, P6, R8, UR7, R10 ;  /* 0x000000070812bc10 */ /* 0x001fc6000febe00a */
[----:B------:R-:W5:Y:S01]  /*69530*/  LDL.LU R69, [R1+0x910] ;  /* 0x0009100001457983 */ /* 0x000f620000300800 */
[----:B------:R-:W-:-:S03]  /*69540*/  @!P3 IADD3.X R19, R27, UR6, R11, P5, P6 ;  /* 0x000000061b13bc10 */ /* 0x000fc6000afec40b */
[----:B------:R-:W5:Y:S01]  /*69550*/  LDL.LU R72, [R1+0x914] ;  /* 0x0009140001487983 */ /* 0x000f620000300800 */
[----:B------:R-:W-:-:S03]  /*69560*/  ISETP.LT.OR P3, PT, R26, 0xa2, !P0 ;  /* 0x000000a21a00780c */ /* 0x000fc60004761670 */
[----:B------:R-:W5:Y:S10]  /*69570*/  LDL.LU R68, [R1+0x918] ;  /* 0x0009180001447983 */ /* 0x000f740000300800 */
        /* <DEDUP_REMOVED lines=22> */
[----:B------:R-:W-:-:S03]  /*696e0*/  IMAD.U32 R5, RZ, RZ, UR7 ;  /* 0x00000007ff057e24 */ /* 0x000fc6000f8e00ff */
[----:B------:R-:W-:Y:S02]  /*696f0*/  P2R R53, PR, RZ, 0x8 ;  /* 0x00000008ff357803 */ /* 0x000fe40000000000 */
        /* <DEDUP_REMOVED lines=15> */
[----:B------:R-:W-:-:S04]  /*697f0*/  ISETP.LT.OR P1, PT, R26, 0xaa, !P4 ;  /* 0x000000aa1a00780c */ /* 0x000fc80006721670 */
[----:B------:R-:W-:Y:S01]  /*69800*/  P2R R41, PR, RZ, 0x2 ;  /* 0x00000002ff297803 */ /* 0x000fe20000000000 */
[----:B--2---:R-:W-:-:S06]  /*69810*/  FMUL R63, R63, UR61 ;  /* 0x0000003d3f3f7c20 */ /* 0x004fcc0008400000 */
        /* <DEDUP_REMOVED lines=19> */
[----:B------:R-:W-:-:S07]  /*69950*/  P2R R45, PR, RZ, 0x10 ;  /* 0x00000010ff2d7803 */ /* 0x000fce0000000000 */
[----:B------:R-:W0:Y:S01]  /*69960*/  @!P0 LDC.64 R10, c[0x0][0x5c0] ;  /* 0x00017000ff0a8b82 */ /* 0x000e220000000a00 */
[----:B------:R-:W-:-:S04]  /*69970*/  @P0 LOP3.LUT R0, R0, 0x200, RZ, 0xfc, !PT ;  /* 0x0000020000000812 */ /* 0x000fc800078efcff */
        /* <DEDUP_REMOVED lines=30> */
[----:B------:R-:W-:Y:S01]  /*69b60*/  ISETP.LT.OR P5, PT, R26, 0xa2, !P3 ;  /* 0x000000a21a00780c */ /* 0x000fe20005fa1670 */
[----:B----4-:R-:W-:Y:S01]  /*69b70*/  FMUL R64, R64, UR61 ;  /* 0x0000003d40407c20 */ /* 0x010fe20008400000 */
[----:B------:R-:W-:Y:S02]  /*69b80*/  LOP3.LUT P2, RZ, R0, 0x200000, RZ, 0xc0, !PT ;  /* 0x0020000000ff7812 */ /* 0x000fe4000784c0ff */
[----:B------:R-:W-:-:S09]  /*69b90*/  P2R R46, PR, RZ, 0x20 ;  /* 0x00000020ff2e7803 */ /* 0x000fd20000000000 */
[----:B------:R-:W-:-:S04]  /*69ba0*/  @!P5 IADD3 R40, P0, P6, R5, UR5, R8 ;  /* 0x000000050528dc10 */ /* 0x000fc8000fe1e008 */
[----:B------:R-:W-:Y:S02]  /*69bb0*/  @!P5 IADD3.X R39, R10, UR4, R27, P0, P6 ;  /* 0x000000040a27dc10 */ /* 0x000fe400087ec41b */
[----:B------:R-:W-:-:S04]  /*69bc0*/  ISETP.LT.OR P6, PT, R26, 0xa9, !P3 ;  /* 0x000000a91a00780c */ /* 0x000fc80005fc1670 */
[----:B------:R-:W-:-:S09]  /*69bd0*/  P2R R51, PR, RZ, 0x40 ;  /* 0x00000040ff337803 */ /* 0x000fd20000000000 */
[----:B------:R-:W-:-:S04]  /*69be0*/  @!P6 IADD3 R5, P0, P1, R5, UR5, R8 ;  /* 0x000000050505ec10 */ /* 0x000fc8000f91e008 */
[----:B------:R-:W-:Y:S02]  /*69bf0*/  @!P6 IADD3.X R38, R38, UR4, R27, P0, P1 ;  /* 0x000000042626ec10 */ /* 0x000fe400087e241b */
[----:B------:R-:W-:Y:S02]  /*69c00*/  LOP3.LUT P6, RZ, R0, 0x20000, RZ, 0xc0, !PT ;  /* 0x0002000000ff7812 */ /* 0x000fe400078cc0ff */
[C---:B------:R-:W-:Y:S02]  /*69c10*/  ISETP.LT.OR P0, PT, R26.reuse, 0xaa, !P3 ;  /* 0x000000aa1a00780c */ /* 0x040fe40005f01670 */
[----:B------:R-:W-:Y:S02]  /*69c20*/  ISETP.LT.OR P3, PT, R26, 0xa1, !P6 ;  /* 0x000000a11a00780c */ /* 0x000fe40007761670 */
[----:B------:R-:W-:Y:S02]  /*69c30*/  P2R R55, PR, RZ, 0x1 ;  /* 0x00000001ff377803 */ /* 0x000fe40000000000 */
[----:B------:R-:W-:-:S07]  /*69c40*/  LOP3.LUT P1, RZ, R0, 0x80000, RZ, 0xc0, !PT ;  /* 0x0008000000ff7812 */ /* 0x000fce000782c0ff */
[----:B------:R-:W-:Y:S02]  /*69c50*/  @!P0 IADD3 R48, P4, P5, R11, UR5, R8 ;  /* 0x000000050b308c10 */ /* 0x000fe4000fd9e008 */
[----:B------:R-:W0:Y:S02]  /*69c60*/  @!P3 LDC.64 R10, c[0x0][0x5c0] ;  /* 0x00017000ff0abb82 */ /* 0x000e240000000a00 */
[----:B------:R-:W-:Y:S01]  /*69c70*/  @!P0 IADD3.X R56, R56, UR4, R27, P4, P5 ;  /* 0x0000000438388c10 */ /* 0x000fe2000a7ea41b */
[----:B------:R-:W-:Y:S01]  /*69c80*/  ULDC.64 UR4, c[0x0][0x208] ;  /* 0x0000820000047ab9 */ /* 0x000fe20000000a00 */
        /* <DEDUP_REMOVED lines=10> */
[----:B-----5:R-:W-:Y:S02]  /*69d30*/  FMUL R63, R66, UR61 ;  /* 0x0000003d423f7c20 */ /* 0x020fe40008400000 */
[----:B------:R-:W2:Y:S01]  /*69d40*/  LDL.LU R66, [R1+0x91c] ;  /* 0x00091c0001427983 */ /* 0x000ea20000300800 */
[----:B------:R-:W-:Y:S01]  /*69d50*/  F2FP.SATFINITE.E4M3.F32.PACK_AB_MERGE_C R65, RZ, R64, RZ ;  /* 0x00000040ff41723e */ /* 0x000fe200048070ff */
[----:B------:R-:W-:-:S05]  /*69d60*/  FMUL R64, R67, UR61 ;  /* 0x0000003d43407c20 */ /* 0x000fca0008400000 */
[----:B------:R-:W-:Y:S01]  /*69d70*/  F2FP.SATFINITE.E4M3.F32.PACK_AB_MERGE_C R67, RZ, R64, RZ ;  /* 0x00000040ff43723e */ /* 0x000fe200048070ff */
[----:B------:R-:W-:Y:S04]  /*69d80*/  @!P2 STG.E.U8 desc[UR4][R18.64+0xa0], R65 ;  /* 0x0000a0411200a986 */ /* 0x000fe8000c101104 */
[----:B------:R0:W-:Y:S02]  /*69d90*/  @!P1 STG.E.U8 desc[UR4][R14.64+0xa1], R67 ;  /* 0x0000a1430e009986 */ /* 0x0001e4000c101104 */
[----:B0-----:R-:W-:Y:S02]  /*69da0*/  FMUL R14, R71, UR61 ;  /* 0x0000003d470e7c20 */ /* 0x001fe40008400000 */
[----:B------:R-:W3:Y:S03]  /*69db0*/  LDL.LU R71, [R1+0x920] ;  /* 0x0009200001477983 */ /* 0x000ee60000300800 */
[----:B------:R-:W-:Y:S01]  /*69dc0*/  F2FP.SATFINITE.E4M3.F32.PACK_AB_MERGE_C R15, RZ, R14, RZ ;  /* 0x0000000eff0f723e */ /* 0x000fe200048070ff */
[----:B------:R-:W-:-:S02]  /*69dd0*/  FMUL R14, R70, UR61 ;  /* 0x0000003d460e7c20 */ /* 0x000fc40008400000 */
[----:B------:R-:W4:Y:S01]  /*69de0*/  LDL.LU R70, [R1+0x924] ;  /* 0x0009240001467983 */ /* 0x000f220000300800 */
[----:B------:R-:W-:-:S13]  /*69df0*/  ISETP.LT.OR P0, PT, R26, 0xa9, !P6 ;  /* 0x000000a91a00780c */ /* 0x000fda0007701670 */
[----:B------:R-:W0:Y:S01]  /*69e00*/  @!P0 LDC.64 R10, c[0x0][0x5c0] ;  /* 0x00017000ff0a8b82 */ /* 0x000e220000000a00 */
[----:B------:R-:W-:Y:S01]  /*69e10*/  F2FP.SATFINITE.E4M3.F32.PACK_AB_MERGE_C R19, RZ, R14, RZ ;  /* 0x0000000eff13723e */ /* 0x000fe200048070ff */
[----:B------:R-:W-:Y:S02]  /*69e20*/  FMUL R14, R69, UR61 ;  /* 0x0000003d450e7c20 */ /* 0x000fe40008400000 */
[----:B------:R-:W5:Y:S01]  /*69e30*/  LDL.LU R69, [R1+0x928] ;  /* 0x0009280001457983 */ /* 0x000f620000300800 */
[----:B------:R-:W-:Y:S02]  /*69e40*/  F2FP.SATFINITE.E4M3.F32.PACK_AB_MERGE_C R63, RZ, R63, RZ ;  /* 0x0000003fff3f723e */ /* 0x000fe400048070ff */
[----:B0-----:R-:W-:-:S05]  /*69e50*/  @!P0 IADD3 R10, P3, R8, R10, RZ ;  /* 0x0000000a080a8210 */ /* 0x001fca0007f7e0ff */
[----:B------:R-:W-:-:S05]  /*69e60*/  @!P0 IMAD.X R11, R27, 0x1, R11, P3 ;  /* 0x000000011b0b8824 */ /* 0x000fca00018e060b */
[----:B------:R0:W-:Y:S02]  /*69e70*/  @!P0 STG.E.U8 desc[UR4][R10.64+0xa8], R63 ;  /* 0x0000a83f0a008986 */ /* 0x0001e4000c101104 */
[----:B0-----:R-:W-:Y:S01]  /*69e80*/  F2FP.SATFINITE.E4M3.F32.PACK_AB_MERGE_C R63, RZ, R14, RZ ;  /* 0x0000000eff3f723e */ /* 0x001fe200048070ff */
[----:B------:R-:W-:-:S05]  /*69e90*/  FMUL R14, R72, UR61 ;  /* 0x0000003d480e7c20 */ /* 0x000fca0008400000 */
[----:B------:R-:W-:Y:S01]  /*69ea0*/  F2FP.SATFINITE.E4M3.F32.PACK_AB_MERGE_C R65, RZ, R14, RZ ;  /* 0x0000000eff41723e */ /* 0x000fe200048070ff */
[----:B------:R-:W-:Y:S02]  /*69eb0*/  FMUL R14, R68, UR61 ;  /* 0x0000003d440e7c20 */ /* 0x000fe40008400000 */
[----:B------:R-:W5:Y:S04]  /*69ec0*/  LDL.LU R68, [R1+0x92c] ;  /* 0x00092c0001447983 */ /* 0x000f680000300800 */
[----:B------:R-:W5:Y:S01]  /*69ed0*/  LDL.LU R72, [R1+0x930] ;  /* 0x0009300001487983 */ /* 0x000f620000300800 */
[----:B------:R-:W-:Y:S02]  /*69ee0*/  F2FP.SATFINITE.E4M3.F32.PACK_AB_MERGE_C R67, RZ, R14, RZ ;  /* 0x0000000eff43723e */ /* 0x000fe400048070ff */
[----:B------:R-:W-:-:S13]  /*69ef0*/  ISETP.LT.OR P3, PT, R26, 0xaa, !P6 ;  /* 0x000000aa1a00780c */ /* 0x000fda0007761670 */
[----:B------:R-:W0:Y:S01]  /*69f00*/  @!P3 LDC.64 R10, c[0x0][0x5c0] ;  /* 0x00017000ff0abb82 */ /* 0x000e220000000a00 */
[----:B--2---:R-:W-:Y:S02]  /*69f10*/  FMUL R14, R66, UR61 ;  /* 0x0000003d420e7c20 */ /* 0x004fe40008400000 */
[----:B------:R-:W2:Y:S01]  /*69f20*/  LDL.LU R66, [R1+0x934] ;  /* 0x0009340001427983 */ /* 0x000ea20000300800 */
[----:B0-----:R-:W-:-:S05]  /*69f30*/  @!P3 IADD3 R10, P6, R8, R10, RZ ;  /* 0x0000000a080ab210 */ /* 0x001fca0007fde0ff */
[----:B------:R-:W-:-:S05]  /*69f40*/  @!P3 IMAD.X R11, R27, 0x1, R11, P6 ;  /* 0x000000011b0bb824 */ /* 0x000fca00030e060b */
[----:B------:R0:W-:Y:S01]  /*69f50*/  @!P3 STG.E.U8 desc[UR4][R10.64+0xa9], R15 ;  /* 0x0000a90f0a00b986 */ /* 0x0001e2000c101104 */
[----:B------:R-:W-:-:S04]  /*69f60*/  LOP3.LUT P3, RZ, R0, 0x4000, RZ, 0xc0, !PT ;  /* 0x0000400000ff7812 */ /* 0x000fc8000786c0ff */
[----:B0-----:R-:W-:Y:S02]  /*69f70*/  P2R R15, PR, RZ, 0x8 ;  /* 0x00000008ff0f7803 */ /* 0x001fe40000000000 */
[C---:B------:R-:W-:Y:S02]  /*69f80*/  LOP3.LUT P3, RZ, R0.reuse, 0x10, RZ, 0xc0, !PT ;  /* 0x0000001000ff7812 */ /* 0x040fe4000786c0ff */
[C---:B------:R-:W-:Y:S02]  /*69f90*/  LOP3.LUT P5, RZ, R0.reuse, 0x100000, RZ, 0xc0, !PT ;  /* 0x0010000000ff7812 */ /* 0x040fe400078ac0ff */
[----:B------:R-:W-:-:S09]  /*69fa0*/  LOP3.LUT P4, RZ, R0, 0x40000, RZ, 0xc0, !PT ;  /* 0x0004000000ff7812 */ /* 0x000fd2000788c0ff */
[----:B------:R-:W0:Y:S01]  /*69fb0*/  @!P3 LDC.64 R10, c[0x0][0x5c0] ;  /* 0x00017000ff0abb82 */ /* 0x000e220000000a00 */
[C---:B------:R-:W-:Y:S02]  /*69fc0*/  LOP3.LUT P2, RZ, R0.reuse, 0x10000, RZ, 0xc0, !PT ;  /* 0x0001000000ff7812 */ /* 0x040fe4000784c0ff */
[C---:B------:R-:W-:Y:S01]  /*69fd0*/  LOP3.LUT P1, RZ, R0.reuse, 0x8000, RZ, 0xc0, !PT ;  /* 0x0000800000ff7812 */ /* 0x040fe2000782c0ff */
[----:B------:R1:W-:Y:S01]  /*69fe0*/  @!P5 STG.E.U8 desc[UR4][R28.64+0xa8], R19 ;  /* 0x0000a8131c00d986 */ /* 0x0003e2000c101104 */
[----:B------:R-:W-:-:S03]  /*69ff0*/  LOP3.LUT P0, RZ, R0, 0x8, RZ, 0xc0, !PT ;  /* 0x0000000800ff7812 */ /* 0x000fc6000780c0ff */
[----:B------:R-:W-:Y:S06]  /*6a000*/  @!P4 STG.E.U8 desc[UR4][R22.64+0xa9], R63 ;  /* 0x0000a93f1600c986 */ /* 0x000fec000c101104 */
[----:B------:R-:W-:Y:S01]  /*6a010*/  @!P2 STG.E.U8 desc[UR4][R16.64+0xa0], R65 ;  /* 0x0000a0411000a986 */ /* 0x000fe2000c101104 */
[----:B-1----:R-:W-:Y:S01]  /*6a020*/  F2FP.SATFINITE.E4M3.F32.PACK_AB_MERGE_C R19, RZ, R14, RZ ;  /* 0x0000000eff13723e */ /* 0x002fe200048070ff */
[----:B---3--:R-:W-:Y:S02]  /*6a030*/  FMUL R14, R71, UR61 ;  /* 0x0000003d470e7c20 */ /* 0x008fe40008400000 */
[----:B------:R4:W-:Y:S04]  /*6a040*/  @!P1 STG.E.U8 desc[UR4][R12.64+0xa1], R67 ;  /* 0x0000a1430c009986 */ /* 0x0009e8000c101104 */
[----:B------:R-:W3:Y:S01]  /*6a050*/  LDL.LU R71, [R1+0x938] ;  /* 0x0009380001477983 */ /* 0x000ee20000300800 */
[----:B0-----:R-:W-:-:S05]  /*6a060*/  @!P3 IADD3 R10, P1, R61, R10, RZ ;  /* 0x0000000a3d0ab210 */ /* 0x001fca0007f3e0ff */
[----:B------:R-:W-:Y:S02]  /*6a070*/  @!P3 IMAD.X R11, R59, 0x1, R11, P1 ;  /* 0x000000013b0bb824 */ /* 0x000fe400008e060b */
[----:B----4-:R-:W-:Y:S02]  /*6a080*/  FMUL R12, R70, UR61 ;  /* 0x0000003d460c7c20 */ /* 0x010fe40008400000 */
[----:B------:R-:W4:Y:S04]  /*6a090*/  LDL.LU R70, [R1+0x93c] ;  /* 0x00093c0001467983 */ /* 0x000f280000300800 */
[----:B------:R0:W-:Y:S02]  /*6a0a0*/  @!P3 STG.E.U8 desc[UR4][R10.64+0xa0], R19 ;  /* 0x0000a0130a00b986 */ /* 0x0001e4000c101104 */
[----:B0-----:R-:W0:Y:S02]  /*6a0b0*/  @!P0 LDC.64 R10, c[0x0][0x5c0] ;  /* 0x00017000ff0a8b82 */ /* 0x001e240000000a00 */
[----:B0-----:R-:W-:-:S05]  /*6a0c0*/  @!P0 IADD3 R10, P3, R57, R10, RZ ;  /* 0x0000000a390a8210 */ /* 0x001fca0007f7e0ff */
[----:B------:R-:W-:Y:S01]  /*6a0d0*/  @!P0 IMAD.X R11, R54, 0x1, R11, P3 ;  /* 0x00000001360b8824 */ /* 0x000fe200018e060b */
[----:B------:R-:W-:Y:S02]  /*6a0e0*/  ISETP.NE.AND P3, PT, R15, RZ, PT ;  /* 0x000000ff0f00720c */ /* 0x000fe40003f65270 */
[----:B------:R-:W-:Y:S01]  /*6a0f0*/  F2FP.SATFINITE.E4M3.F32.PACK_AB_MERGE_C R15, RZ, R12, RZ ;  /* 0x0000000cff0f723e */ /* 0x000fe200048070ff */
[----:B-----5:R-:W-:Y:S02]  /*6a100*/  FMUL R12, R69, UR61 ;  /* 0x0000003d450c7c20 */ /* 0x020fe40008400000 */
[----:B------:R-:W5:Y:S01]  /*6a110*/  LDL.LU R69, [R1+0x940] ;  /* 0x0009400001457983 */ /* 0x000f620000300800 */
[----:B------:R-:W-:Y:S02]  /*6a120*/  F2FP.SATFINITE.E4M3.F32.PACK_AB_MERGE_C R13, RZ, R14, RZ ;  /* 0x0000000eff0d723e */ /* 0x000fe400048070ff */
[----:B------:R-:W-:Y:S01]  /*6a130*/  F2FP.SATFINITE.E4M3.F32.PACK_AB_MERGE_C R17, RZ, R12, RZ ;  /* 0x0000000cff11723e */ /* 0x000fe200048070ff */
[----:B------:R-:W-:-:S02]  /*6a140*/  FMUL R12, R68, UR61 ;  /* 0x0000003d440c7c20 */ /* 0x000fc40008400000 */
[----:B------:R-:W5:Y:S04]  /*6a150*/  LDL.LU R68, [R1+0x944] ;  /* 0x0009440001447983 */ /* 0x000f680000300800 */
[----:B------:R0:W-:Y:S04]  /*6a160*/  @!P0 STG.E.U8 desc[UR4][R10.64+0xa1], R13 ;  /* 0x0000a10d0a008986 */ /* 0x0001e8000c101104 */
[----:B------:R1:W-:Y:S01]  /*6a170*/  @!P3 STG.E.U8 desc[UR4][R24.64+0xa8], R15 ;  /* 0x0000a80f1800b986 */ /* 0x0003e2000c101104 */
[----:B0-----:R-:W-:Y:S01]  /*6a180*/  F2FP.SATFINITE.E4M3.F32.PACK_AB_MERGE_C R13, RZ, R12, RZ ;  /* 0x0000000cff0d723e */ /* 0x001fe200048070ff */
[----:B------:R-:W-:-:S05]  /*6a190*/  FMUL R12, R72, UR61 ;  /* 0x0000003d480c7c20 */ /* 0x000fca0008400000 */
[----:B-1----:R-:W-:Y:S02]  /*6a1a0*/  F2FP.SATFINITE.E4M3.F32.PACK_AB_MERGE_C R15, RZ, R12, RZ ;  /* 0x0000000cff0f723e */ /* 0x002fe400048070ff */
[C---:B------:R-:W-:Y:S02]  /*6a1b0*/  LOP3.LUT P5, RZ, R0.reuse, 0x4, RZ, 0xc0, !PT ;  /* 0x0000000400ff7812 */ /* 0x040fe400078ac0ff */
[----:B------:R-:W-:-:S11]  /*6a1c0*/  LOP3.LUT P6, RZ, R0, 0x1000, RZ, 0xc0, !PT ;  /* 0x0000100000ff7812 */ /* 0x000fd600078cc0ff */
[----:B------:R-:W0:Y:S01]  /*6a1d0*/  @!P5 LDC.64 R10, c[0x0][0x5c0] ;  /* 0x00017000ff0adb82 */ /* 0x000e220000000a00 */
[----:B--2---:R-:W-:Y:S02]  /*6a1e0*/  FMUL R12, R66, UR61 ;  /* 0x0000003d420c7c20 */ /* 0x004fe40008400000 */
[----:B------:R-:W2:Y:S01]  /*6a1f0*/  LDL.LU R66, [R1+0x948] ;  /* 0x0009480001427983 */ /* 0x000ea20000300800 */
[----:B------:R-:W-:-:S03]  /*6a200*/  LOP3.LUT P4, RZ, R0, 0x2, RZ, 0xc0, !PT ;  /* 0x0000000200ff7812 */ /* 0x000fc6000788c0ff */
[----:B------:R-:W-:Y:S01]  /*6a210*/  @!P6 STG.E.U8 desc[UR4][R20.64+0xa9], R17 ;  /* 0x0000a9111400e986 */ /* 0x000fe2000c101104 */
[----:B0-----:R-:W-:Y:S02]  /*6a220*/  @!P5 IADD3 R10, P6, R52, R10, RZ ;  /* 0x0000000a340ad210 */ /* 0x001fe40007fde0ff */
[----:B------:R-:W-:Y:S01]  /*6a230*/  LOP3.LUT P2, RZ, R0, 0x800, RZ, 0xc0, !PT ;  /* 0x0000080000ff7812 */ /* 0x000fe2000784c0ff */
[----:B------:R-:W2:Y:S02]  /*6a240*/  LDL.LU R72, [R1+0x94c] ;  /* 0x00094c0001487983 */ /* 0x000ea40000300800 */
[----:B------:R-:W-:-:S05]  /*6a250*/  @!P5 IMAD.X R11, R50, 0x1, R11, P6 ;  /* 0x00000001320bd824 */ /* 0x000fca00030e060b */
[----:B------:R0:W-:Y:S02]  /*6a260*/  @!P5 STG.E.U8 desc[UR4][R10.64+0xa8], R13 ;  /* 0x0000a80d0a00d986 */ /* 0x0001e4000c101104 */
[----:B0-----:R-:W0:Y:S02]  /*6a270*/  @!P4 LDC.64 R10, c[0x0][0x5c0] ;  /* 0x00017000ff0acb82 */ /* 0x001e240000000a00 */
[----:B0-----:R-:W-:-:S05]  /*6a280*/  @!P4 IADD3 R10, P5, R49, R10, RZ ;  /* 0x0000000a310ac210 */ /* 0x001fca0007fbe0ff */
[----:B------:R-:W-:-:S05]  /*6a290*/  @!P4 IMAD.X R11, R47, 0x1, R11, P5 ;  /* 0x000000012f0bc824 */ /* 0x000fca00028e060b */
[----:B------:R0:W-:Y:S01]  /*6a2a0*/  @!P4 STG.E.U8 desc[UR4][R10.64+0xa9], R15 ;  /* 0x0000a90f0a00c986 */ /* 0x0001e2000c101104 */
[----:B------:R-:W-:Y:S02]  /*6a2b0*/  ISETP.NE.AND P4, PT, R45, RZ, PT ;  /* 0x000000ff2d00720c */ /* 0x000fe40003f85270 */
[----:B------:R-:W-:-:S11]  /*6a2c0*/  LOP3.LUT P1, RZ, R0, 0x400, RZ, 0xc0, !PT ;  /* 0x0000040000ff7812 */ /* 0x000fd6000782c0ff */
[----:B0-----:R-:W0:Y:S01]  /*6a2d0*/  @!P4 LDC.64 R10, c[0x0][0x5c0] ;  /* 0x00017000ff0acb82 */ /* 0x001e220000000a00 */
[----:B------:R-:W-:Y:S01]  /*6a2e0*/  F2FP.SATFINITE.E4M3.F32.PACK_AB_MERGE_C R17, RZ, R12, RZ ;  /* 0x0000000cff11723e */ /* 0x000fe200048070ff */
[----:B---3--:R-:W-:Y:S01]  /*6a2f0*/  FMUL R12, R71, UR61 ;  /* 0x0000003d470c7c20 */ /* 0x008fe20008400000 */
[----:B------:R-:W-:Y:S01]  /*6a300*/  ISETP.NE.AND P5, PT, R46, RZ, PT ;  /* 0x000000ff2e00720c */ /* 0x000fe20003fa5270 */
[----:B------:R-:W3:Y:S03]  /*6a310*/  LDL.LU R71, [R1+0x950] ;  /* 0x0009500001477983 */ /* 0x000ee60000300800 */
[----:B------:R-:W-:Y:S01]  /*6a320*/  F2FP.SATFINITE.E4M3.F32.PACK_AB_MERGE_C R13, RZ, R12, RZ ;  /* 0x0000000cff0d723e */ /* 0x000fe200048070ff */
[----:B------:R-:W-:Y:S01]  /*6a330*/  @!P2 STG.E.U8 desc[UR4][R32.64+0xa0], R17 ;  /* 0x0000a0112000a986 */ /* 0x000fe2000c101104 */
[----:B----4-:R-:W-:-:S03]  /*6a340*/  FMUL R12, R70, UR61 ;  /* 0x0000003d460c7c20 */ /* 0x010fc60008400000 */
[----:B------:R-:W-:Y:S02]  /*6a350*/  @!P1 STG.E.U8 desc[UR4][R30.64+0xa1], R13 ;  /* 0x0000a10d1e009986 */ /* 0x000fe4000c101104 */
[----:B------:R-:W-:Y:S02]  /*6a360*/  F2FP.SATFINITE.E4M3.F32.PACK_AB_MERGE_C R15, RZ, R12, RZ ;  /* 0x0000000cff0f723e */ /* 0x000fe400048070ff */
[----:B------:R-:W-:Y:S01]  /*6a370*/  ISETP.NE.AND P6, PT, R51, RZ, PT ;  /* 0x000000ff3300720c */ /* 0x000fe20003fc5270 */
[----:B------:R-:W4:Y:S01]  /*6a380*/  LDL.LU R70, [R1+0x954] ;  /* 0x0009540001467983 */ /* 0x000f220000300800 */
[----:B0-----:R-:W-:-:S05]  /*6a390*/  @!P4 IADD3 R10, P1, R43, R10, RZ ;  /* 0x0000000a2b0ac210 */ /* 0x001fca0007f3e0ff */
[----:B------:R-:W-:-:S05]  /*6a3a0*/  @!P4 IMAD.X R11, R42, 0x1, R11, P1 ;  /* 0x000000012a0bc824 */ /* 0x000fca00008e060b */
[----:B------:R0:W-:Y:S02]  /*6a3b0*/  @!P4 STG.E.U8 desc[UR4][R10.64+0xa0], R15 ;  /* 0x0000a00f0a00c986 */ /* 0x0001e4000c101104 */
[----:B0-----:R-:W0:Y:S01]  /*6a3c0*/  @!P5 LDC.64 R10, c[0x0][0x5c0] ;  /* 0x00017000ff0adb82 */ /* 0x001e220000000a00 */
[----:B-----5:R-:W-:Y:S02]  /*6a3d0*/  FMUL R12, R69, UR61 ;  /* 0x0000003d450c7c20 */ /* 0x020fe40008400000 */
[----:B------:R-:W5:Y:S03]  /*6a3e0*/  LDL.LU R69, [R1+0x958] ;  /* 0x0009580001457983 */ /* 0x000f660000300800 */
[----:B------:R-:W-:Y:S02]  /*6a3f0*/  F2FP.SATFINITE.E4M3.F32.PACK_AB_MERGE_C R13, RZ, R12, RZ ;  /* 0x0000000cff0d723e */ /* 0x000fe400048070ff */
[----:B0-----:R-:W-:-:S05]  /*6a400*/  @!P5 IADD3 R10, P4, R40, R10, RZ ;  /* 0x0000000a280ad210 */ /* 0x001fca0007f9e0ff */
[----:B------:R-:W-:-:S05]  /*6a410*/  @!P5 IMAD.X R11, R39, 0x1, R11, P4 ;  /* 0x00000001270bd824 */ /* 0x000fca00020e060b */
[----:B------:R0:W-:Y:S01]  /*6a420*/  @!P5 STG.E.U8 desc[UR4][R10.64+0xa1], R13 ;  /* 0x0000a10d0a00d986 */ /* 0x0001e2000c101104 */
[----:B------:R-:W-:Y:S01]  /*6a430*/  LOP3.LUT P5, RZ, R0, 0x200, RZ, 0xc0, !PT ;  /* 0x0000020000ff7812 */ /* 0x000fe200078ac0ff */
[----:B0-----:R-:W0:Y:S01]  /*6a440*/  @!P6 LDC.64 R10, c[0x0][0x5c0] ;  /* 0x00017000ff0aeb82 */ /* 0x001e220000000a00 */
[----:B------:R-:W-:Y:S02]  /*6a450*/  FMUL R12, R68, UR61 ;  /* 0x0000003d440c7c20 */ /* 0x000fe40008400000 */
[----:B------:R-:W5:Y:S03]  /*6a460*/  LDL.LU R68, [R1+0x95c] ;  /* 0x00095c0001447983 */ /* 0x000f660000300800 */
[----:B------:R-:W-:-:S06]  /*6a470*/  F2FP.SATFINITE.E4M3.F32.PACK_AB_MERGE_C R21, RZ, R12, RZ ;  /* 0x0000000cff15723e */ /* 0x000fcc00048070ff */
[----:B------:R1:W-:Y:S01]  /*6a480*/  @!P5 STG.E.U8 desc[UR4][R34.64+0xa8], R21 ;  /* 0x0000a8152200d986 */ /* 0x0003e2000c101104 */
[----:B0-----:R-:W-:Y:S01]  /*6a490*/  @!P6 IADD3 R16, P5, R5, R10, RZ ;  /* 0x0000000a0510e210 */ /* 0x001fe20007fbe0ff */
[----:B--2---:R-:W-:Y:S02]  /*6a4a0*/  FMUL R5, R66, UR61 ;  /* 0x0000003d42057c20 */ /* 0x004fe40008400000 */
[----:B------:R-:W2:Y:S01]  /*6a4b0*/  LDL.LU R66, [R1+0x960] ;  /* 0x0009600001427983 */ /* 0x000ea20000300800 */
[----:B------:R-:W-:Y:S01]  /*6a4c0*/  ISETP.NE.AND P0, PT, R55, RZ, PT ;  /* 0x000000ff3700720c */ /* 0x000fe20003f05270 */
[----:B------:R-:W-:-:S12]  /*6a4d0*/  @!P6 IMAD.X R17, R38, 0x1, R11, P5 ;  /* 0x000000012611e824 */ /* 0x000fd800028e060b */
[----:B------:R-:W0:Y:S01]  /*6a4e0*/  @!P0 LDC.64 R10, c[0x0][0x5c0] ;  /* 0x00017000ff0a8b82 */ /* 0x000e220000000a00 */
[----:B------:R-:W-:Y:S02]  /*6a4f0*/  ISETP.NE.AND P4, PT, R58, RZ, PT ;  /* 0x000000ff3a00720c */ /* 0x000fe40003f85270 */
[----:B0-----:R-:W-:-:S05]  /*6a500*/  @!P0 IADD3 R18, P5, R48, R10, RZ ;  /* 0x0000000a30128210 */ /* 0x001fca0007fbe0ff */
[----:B------:R-:W-:Y:S01]  /*6a510*/  @!P0 IMAD.X R19, R56, 0x1, R11, P5 ;  /* 0x0000000138138824 */ /* 0x000fe200028e060b */
[----:B------:R-:W-:Y:S02]  /*6a520*/  ISETP.LT.OR P5, PT, R26, 0xa1, !P4 ;  /* 0x000000a11a00780c */ /* 0x000fe400067a1670 */
[----:B------:R-:W-:-:S11]  /*6a530*/  ISETP.NE.AND P1, PT, R41, RZ, PT ;  /* 0x000000ff2900720c */ /* 0x000fd60003f25270 */
        /* <DEDUP_REMOVED lines=20> */
[----:B---3--:R-:W-:-:S05]  /*6a680*/  FMUL R5, R71, UR61 ;  /* 0x0000003d47057c20 */ /* 0x008fca0008400000 */
[----:B------:R-:W-:Y:S01]  /*6a690*/  F2FP.SATFINITE.E4M3.F32.PACK_AB_MERGE_C R13, RZ, R5, RZ ;  /* 0x00000005ff0d723e */ /* 0x000fe200048070ff */
[----:B----4-:R-:W-:-:S05]  /*6a6a0*/  FMUL R5, R70, UR61 ;  /* 0x0000003d46057c20 */ /* 0x010fca0008400000 */
[----:B0-----:R-:W-:Y:S01]  /*6a6b0*/  F2FP.SATFINITE.E4M3.F32.PACK_AB_MERGE_C R17, RZ, R5, RZ ;  /* 0x00000005ff11723e */ /* 0x001fe200048070ff */
[----:B------:R0:W-:Y:S04]  /*6a6c0*/  @!P0 STG.E.U8 desc[UR4][R18.64+0xa9], R13 ;  /* 0x0000a90d12008986 */ /* 0x0001e8000c101104 */
[----:B------:R0:W-:Y:S01]  /*6a6d0*/  @!P5 STG.E.U8 desc[UR4][R14.64+0xa0], R17 ;  /* 0x0000a0110e00d986 */ /* 0x0001e2000c101104 */
[----:B------:R-:W-:Y:S01]  /*6a6e0*/  LOP3.LUT P5, RZ, R0, 0x400000, RZ, 0xc0, !PT ;  /* 0x0040000000ff7812 */ /* 0x000fe200078ac0ff */
[----:B-----5:R-:W-:-:S03]  /*6a6f0*/  FMUL R5, R69, UR61 ;  /* 0x0000003d45057c20 */ /* 0x020fc60008400000 */
[----:B------:R-:W-:Y:S02]  /*6a700*/  ISETP.LT.OR P5, PT, R26, 0xa1, !P5 ;  /* 0x000000a11a00780c */ /* 0x000fe40006fa1670 */
[----:B------:R-:W-:Y:S01]  /*6a710*/  F2FP.SATFINITE.E4M3.F32.PACK_AB_MERGE_C R21, RZ, R5, RZ ;  /* 0x00000005ff15723e */ /* 0x000fe200048070ff */
[----:B------:R-:W-:Y:S01]  /*6a720*/  BSSY B1, `(.L_x_120) ;  /* 0x0000019000017945 */ /* 0x000fe20003800000 */
[----:B------:R-:W-:-:S03]  /*6a730*/  FMUL R5, R68, UR61 ;  /* 0x0000003d44057c20 */ /* 0x000fc60008400000 */
[----:B------:R0:W-:Y:S01]  /*6a740*/  @!P6 STG.E.U8 desc[UR4][R10.64+0xa1], R21 ;  /* 0x0000a1150a00e986 */ /* 0x0001e2000c101104 */
[----:B------:R-:W-:Y:S02]  /*6a750*/  ISETP.NE.AND P3, PT, R53, RZ, PT ;  /* 0x000000ff3500720c */ /* 0x000fe40003f65270 */
[----:B------:R-:W-:Y:S02]  /*6a760*/  ISETP.NE.AND P2, PT, R44, RZ, PT ;  /* 0x000000ff2c00720c */ /* 0x000fe40003f45270 */
[----:B------:R-:W-:Y:S02]  /*6a770*/  ISETP.NE.AND P1, PT, R60, RZ, PT ;  /* 0x000000ff3c00720c */ /* 0x000fe40003f25270 */
[----:B------:R-:W-:Y:S02]  /*6a780*/  ISETP.NE.AND P0, PT, R62, RZ, PT ;  /* 0x000000ff3e00720c */ /* 0x000fe40003f05270 */
        /* <DEDUP_REMOVED lines=18> */
.L_x_121:
[----:B------:R-:W-:Y:S05]  /*6a8b0*/  BSYNC B1 ;  /* 0x0000000000017941 */ /* 0x000fea0003800000 */
.L_x_120:
        /* <DEDUP_REMOVED lines=18> */
.L_x_123:
[----:B------:R-:W-:Y:S05]  /*6a9e0*/  BSYNC B1 ;  /* 0x0000000000017941 */ /* 0x000fea0003800000 */
.L_x_122:
        /* <DEDUP_REMOVED lines=51> */
.L_x_125:
[----:B------:R-:W-:Y:S05]  /*6ad20*/  BSYNC B1 ;  /* 0x0000000000017941 */ /* 0x000fea0003800000 */
.L_x_124:
        /* <DEDUP_REMOVED lines=18> */
.L_x_127:
[----:B------:R-:W-:Y:S05]  /*6ae50*/  BSYNC B1 ;  /* 0x0000000000017941 */ /* 0x000fea0003800000 */
.L_x_126:
[----:B0-----:R-:W-:Y:S01]  /*6ae60*/  P2R R5, PR, RZ, 0x8 ;  /* 0x00000008ff057803 */ /* 0x001fe20000000000 */
[----:B------:R-:W2:Y:S01]  /*6ae70*/  LDL.LU R71, [R1+0x974] ;  /* 0x0009740001477983 */ /* 0x000ea20000300800 */
[----:B------:R-:W-:Y:S02]  /*6ae80*/  ISETP.LT.OR P3, PT, R26, 0xb1, !P0 ;  /* 0x000000b11a00780c */ /* 0x000fe40004761670 */
[----:B------:R-:W-:Y:S01]  /*6ae90*/  R2UR UR7, R4 ;  /* 0x00000000040772ca */ /* 0x000fe200000e0000 */
[----:B------:R-:W3:Y:S10]  /*6aea0*/  LDL.LU R77, [R1+0x978] ;  /* 0x00097800014d7983 */ /* 0x000ef40000300800 */
[----:B-1----:R-:W0:Y:S01]  /*6aeb0*/  @!P3 LDC.64 R10, c[0x0][0x5c0] ;  /* 0x00017000ff0abb82 */ /* 0x002e220000000a00 */
[----:B------:R-:W-:Y:S01]  /*6aec0*/  R2UR UR6, R3 ;  /* 0x00000000030672ca */ /* 0x000fe200000e0000 */
[----:B------:R-:W4:Y:S01]  /*6aed0*/  LDL.LU R79, [R1+0x97c] ;  /* 0x00097c00014f7983 */ /* 0x000f220000300800 */
[----:B------:R-:W-:-:S02]  /*6aee0*/  P2R R41, PR, RZ, 0x8 ;  /* 0x00000008ff297803 */ /* 0x000fc40000000000 */
[----:B------:R-:W-:Y:S01]  /*6aef0*/  P2R R38, PR, RZ, 0x1 ;  /* 0x00000001ff267803 */ /* 0x000fe20000000000 */
[----:B------:R-:W5:Y:S01]  /*6af00*/  LDL.LU R84, [R1+0x980] ;  /* 0x0009800001547983 */ /* 0x000f620000300800 */
[----:B------:R-:W-:Y:S02]  /*6af10*/  R2UR UR9, R83 ;  /* 0x00000000530972ca */ /* 0x000fe400000e0000 */
[----:B------:R-:W-:Y:S01]  /*6af20*/  R2UR UR8, R82 ;  /* 0x00000000520872ca */ /* 0x000fe200000e0000 */
[----:B------:R-:W5:Y:S01]  /*6af30*/  LDL.LU R78, [R1+0x984] ;  /* 0x00098400014e7983 */ /* 0x000f620000300800 */
[----:B------:R-:W-:Y:S01]  /*6af40*/  P2R R39, PR, RZ, 0x10 ;  /* 0x00000010ff277803 */ /* 0x000fe20000000000 */
[----:B------:R-:W-:Y:S01]  /*6af50*/  IMAD.U32 R55, RZ, RZ, UR7 ;  /* 0x00000007ff377e24 */ /* 0x000fe2000f8e00ff */
[----:B------:R-:W-:Y:S01]  /*6af60*/  LOP3.LUT P4, RZ, R0, 0x2000, RZ, 0xc0, !PT ;  /* 0x0000200000ff7812 */ /* 0x000fe2000788c0ff */
        /* <DEDUP_REMOVED lines=9> */
[----:B0-----:R-:W-:Y:S01]  /*6b000*/  @!P3 IADD3 R18, P5, P6, R8, UR7, R10 ;  /* 0x000000070812bc10 */ /* 0x001fe2000febe00a */
[----:B------:R-:W-:Y:S01]  /*6b010*/  IMAD.U32 R49, RZ, RZ, UR7 ;  /* 0x00000007ff317e24 */ /* 0x000fe2000f8e00ff */
[----:B------:R-:W5:Y:S01]  /*6b020*/  LDL.LU R86, [R1+0x98c] ;  /* 0x00098c0001567983 */ /* 0x000f620000300800 */
[----:B------:R-:W-:Y:S01]  /*6b030*/  IMAD.U32 R48, RZ, RZ, UR6 ;  /* 0x00000006ff307e24 */ /* 0x000fe2000f8e00ff */
[----:B------:R-:W-:Y:S01]  /*6b040*/  @!P3 IADD3.X R19, R27, UR6, R11, P5, P6 ;  /* 0x000000061b13bc10 */ /* 0x000fe2000afec40b */
[----:B------:R-:W-:Y:S01]  /*6b050*/  IMAD.U32 R47, RZ, RZ, UR7 ;  /* 0x00000007ff2f7e24 */ /* 0x000fe2000f8e00ff */
[----:B------:R-:W-:Y:S01]  /*6b060*/  ISETP.LT.OR P3, PT, R26, 0xb2, !P0 ;  /* 0x000000b21a00780c */ /* 0x000fe20004761670 */
[----:B------:R-:W-:Y:S01]  /*6b070*/  IMAD.U32 R46, RZ, RZ, UR6 ;  /* 0x00000006ff2e7e24 */ /* 0x000fe2000f8e00ff */
[----:B------:R-:W5:Y:S01]  /*6b080*/  LDL.LU R85, [R1+0x990] ;  /* 0x0009900001557983 */ /* 0x000f620000300800 */
[----:B------:R-:W-:Y:S01]  /*6b090*/  IMAD.U32 R45, RZ, RZ, UR7 ;  /* 0x00000007ff2d7e24 */ /* 0x000fe2000f8e00ff */
[----:B------:R-:W-:Y:S01]  /*6b0a0*/  P2R R40, PR, RZ, 0x8 ;  /* 0x00000008ff287803 */ /* 0x000fe20000000000 */
[----:B------:R-:W-:Y:S01]  /*6b0b0*/  IMAD.U32 R44, RZ, RZ, UR6 ;  /* 0x00000006ff2c7e24 */ /* 0x000fe2000f8e00ff */
[----:B------:R-:W5:Y:S01]  /*6b0c0*/  LDL.LU R88, [R1+0x994] ;  /* 0x0009940001587983 */ /* 0x000f620000300800 */
[----:B------:R-:W-:-:S02]  /*6b0d0*/  IMAD.U32 R43, RZ, RZ, UR7 ;  /* 0x00000007ff2b7e24 */ /* 0x000fc4000f8e00ff */
[----:B------:R-:W-:-:S04]  /*6b0e0*/  IMAD.U32 R42, RZ, RZ, UR6 ;  /* 0x00000006ff2a7e24 */ /* 0x000fc8000f8e00ff */
[----:B------:R-:W0:Y:S02]  /*6b0f0*/  @!P3 LDC.64 R10, c[0x0][0x5c0] ;  /* 0x00017000ff0abb82 */ /* 0x000e240000000a00 */
[----:B0-----:R-:W-:-:S04]  /*6b100*/  @!P3 IADD3 R14, P5, P6, R8, UR7, R10 ;  /* 0x00000007080ebc10 */ /* 0x001fc8000febe00a */
[----:B------:R-:W-:Y:S02]  /*6b110*/  @!P3 IADD3.X R15, R27, UR6, R11, P5, P6 ;  /* 0x000000061b0fbc10 */ /* 0x000fe4000afec40b */
[----:B------:R-:W-:-:S04]  /*6b120*/  ISETP.LT.OR P3, PT, R26, 0xb9, !P0 ;  /* 0x000000b91a00780c */ /* 0x000fc80004761670 */
[----:B------:R-:W-:-:S09]  /*6b130*/  P2R R61, PR, RZ, 0x8 ;  /* 0x00000008ff3d7803 */ /* 0x000fd20000000000 */
[----:B------:R-:W0:Y:S02]  /*6b140*/  @!P3 LDC.64 R10, c[0x0][0x5c0] ;  /* 0x00017000ff0abb82 */ /* 0x000e240000000a00 */
[----:B0-----:R-:W-:-:S04]  /*6b150*/  @!P3 IADD3 R28, P5, P6, R8, UR7, R10 ;  /* 0x00000007081cbc10 */ /* 0x001fc8000febe00a */
[----:B------:R-:W-:Y:S02]  /*6b160*/  @!P3 IADD3.X R29, R27, UR6, R11, P5, P6 ;  /* 0x000000061b1dbc10 */ /* 0x000fe4000afec40b */
[C---:B------:R-:W-:Y:S02]  /*6b170*/  ISETP.LT.OR P3, PT, R26.reuse, 0xba, !P0 ;  /* 0x000000ba1a00780c */ /* 0x040fe40004761670 */
[----:B------:R-:W-:Y:S02]  /*6b180*/  ISETP.LT.OR P0, PT, R26, 0xb1, !P1 ;  /* 0x000000b11a00780c */ /* 0x000fe40004f01670 */
[----:B------:R-:W-:Y:S02]  /*6b190*/  P2R R67, PR, RZ, 0x8 ;  /* 0x00000008ff437803 */ /* 0x000fe40000000000 */
[----:B------:R-:W-:-:S07]  /*6b1a0*/  P2R R70, PR, RZ, 0x1 ;  /* 0x00000001ff467803 */ /* 0x000fce0000000000 */
[----:B------:R-:W0:Y:S02]  /*6b1b0*/  @!P3 LDC.64 R10, c[0x0][0x5c0] ;  /* 0x00017000ff0abb82 */ /* 0x000e240000000a00 */
[----:B0-----:R-:W-:-:S04]  /*6b1c0*/  @!P3 IADD3 R22, P5, P6, R8, UR7, R10 ;  /* 0x000000070816bc10 */ /* 0x001fc8000febe00a */
[----:B------:R-:W-:Y:S02]  /*6b1d0*/  @!P3 IADD3.X R23, R27, UR6, R11, P5, P6 ;  /* 0x000000061b17bc10 */ /* 0x000fe4000afec40b */
[----:B------:R-:W0:Y:S01]  /*6b1e0*/  @!P0 LDC.64 R10, c[0x0][0x5c0] ;  /* 0x00017000ff0a8b82 */ /* 0x000e220000000a00 */
[----:B------:R-:W-:Y:S02]  /*6b1f0*/  ISETP.NE.AND P3, PT, R5, RZ, PT ;  /* 0x000000ff0500720c */ /* 0x000fe40003f65270 */
[----:B------:R-:W-:Y:S02]  /*6b200*/  P2R R5, PR, RZ, 0x2 ;  /* 0x00000002ff057803 */ /* 0x000fe40000000000 */
[----:B------:R-:W-:Y:S02]  /*6b210*/  P2R R68, PR, RZ, 0x8 ;  /* 0x00000008ff447803 */ /* 0x000fe40000000000 */
[----:B0-----:R-:W-:-:S04]  /*6b220*/  @!P0 IADD3 R16, P5, P6, R8, UR9, R10 ;  /* 0x0000000908108c10 */ /* 0x001fc8000febe00a */
[----:B------:R-:W-:Y:S02]  /*6b230*/  @!P0 IADD3.X R17, R27, UR8, R11, P5, P6 ;  /* 0x000000081b118c10 */ /* 0x000fe4000afec40b */
[----:B------:R-:W-:-:S04]  /*6b240*/  ISETP.LT.OR P0, PT, R26, 0xb2, !P1 ;  /* 0x000000b21a00780c */ /* 0x000fc80004f01670 */
[----:B------:R-:W-:-:S09]  /*6b250*/  P2R R72, PR, RZ, 0x1 ;  /* 0x00000001ff487803 */ /* 0x000fd20000000000 */
        /* <DEDUP_REMOVED lines=11> */
[----:B------:R-:W-:Y:S01]  /*6b310*/  P2R R57, PR, RZ, 0x2 ;  /* 0x00000002ff397803 */ /* 0x000fe20000000000 */
[----:B--2---:R-:W-:-:S06]  /*6b320*/  FMUL R71, R71, UR61 ;  /* 0x0000003d47477c20 */ /* 0x004fcc0008400000 */
        /* <DEDUP_REMOVED lines=21> */
[----:B------:R-:W-:-:S04]  /*6b480*/  ISETP.LT.OR P0, PT, R26, 0xb1, !P2 ;  /* 0x000000b11a00780c */ /* 0x000fc80005701670 */
[----:B------:R-:W-:Y:S02]  /*6b490*/  P2R R73, PR, RZ, 0x1 ;  /* 0x00000001ff497803 */ /* 0x000fe40000000000 */
[----:B0-----:R-:W-:-:S04]  /*6b4a0*/  @!P1 IADD3 R36, P5, P6, R8, UR5, R10 ;  /* 0x0000000508249c10 */ /* 0x001fc8000febe00a */
[----:B------:R-:W-:-:S03]  /*6b4b0*/  @!P1 IADD3.X R37, R27, UR4, R11, P5, P6 ;  /* 0x000000041b259c10 */ /* 0x000fc6000afec40b */
[----:B------:R-:W-:-:S04]  /*6b4c0*/  @!P0 IADD3 R55, P6, P5, R55, UR9, R8 ;  /* 0x0000000937378c10 */ /* 0x000fc8000fdde008 */
[----:B------:R-:W-:Y:S02]  /*6b4d0*/  @!P0 IADD3.X R56, R56, UR8, R27, P6, P5 ;  /* 0x0000000838388c10 */ /* 0x000fe4000b7ea41b */
[----:B------:R-:W-:-:S04]  /*6b4e0*/  ISETP.LT.OR P0, PT, R26, 0xb2, !P2 ;  /* 0x000000b21a00780c */ /* 0x000fc80005701670 */
[----:B------:R-:W-:-:S09]  /*6b4f0*/  P2R R76, PR, RZ, 0x1 ;  /* 0x00000001ff4c7803 */ /* 0x000fd20000000000 */
[----:B------:R-:W-:-:S04]  /*6b500*/  @!P0 IADD3 R53, P6, P5, R53, UR9, R8 ;  /* 0x0000000935358c10 */ /* 0x000fc8000fdde008 */
[----:B------:R-:W-:Y:S02]  /*6b510*/  @!P0 IADD3.X R54, R54, UR8, R27, P6, P5 ;  /* 0x0000000836368c10 */ /* 0x000fe4000b7ea41b */
[----:B------:R-:W-:-:S04]  /*6b520*/  ISETP.LT.OR P0, PT, R26, 0xb9, !P2 ;  /* 0x000000b91a00780c */ /* 0x000fc80005701670 */
[----:B------:R-:W-:-:S09]  /*6b530*/  P2R R75, PR, RZ, 0x1 ;  /* 0x00000001ff4b7803 */ /* 0x000fd20000000000 */
[----:B------:R-:W-:-:S04]  /*6b540*/  @!P0 IADD3 R51, P6, P5, R51, UR9, R8 ;  /* 0x0000000933338c10 */ /* 0x000fc8000fdde008 */
[----:B------:R-:W-:Y:S02]  /*6b550*/  @!P0 IADD3.X R52, R52, UR8, R27, P6, P5 ;  /* 0x0000000834348c10 */ /* 0x000fe4000b7ea41b */
[----:B------:R-:W-:Y:S02]  /*6b560*/  ISETP.LT.OR P0, PT, R26, 0xba, !P2 ;  /* 0x000000ba1a00780c */ /* 0x000fe40005701670 */
[----:B------:R-:W-:Y:S01]  /*6b570*/  ISETP.NE.AND P2, PT, R41, RZ, PT ;  /* 0x000000ff2900720c */ /* 0x000fe20003f45270 */
[----:B------:R-:W-:Y:S01]  /*6b580*/  IMAD.U32 R41, RZ, RZ, UR7 ;  /* 0x00000007ff297e24 */ /* 0x000fe2000f8e00ff */
[----:B------:R-:W-:-:S09]  /*6b590*/  P2R R74, PR, RZ, 0x1 ;  /* 0x00000001ff4a7803 */ /* 0x000fd20000000000 */
[----:B------:R-:W-:-:S04]  /*6b5a0*/  @!P0 IADD3 R49, P6, P5, R49, UR9, R8 ;  /* 0x0000000931318c10 */ /* 0x000fc8000fdde008 */
[----:B------:R-:W-:Y:S02]  /*6b5b0*/  @!P0 IADD3.X R48, R48, UR8, R27, P6, P5 ;  /* 0x0000000830308c10 */ /* 0x000fe4000b7ea41b */
        /* <DEDUP_REMOVED lines=13> */
[----:B------:R-:W-:Y:S01]  /*6b690*/  ISETP.NE.AND P1, PT, R40, RZ, PT ;  /* 0x000000ff2800720c */ /* 0x000fe20003f25270 */
[----:B------:R-:W-:Y:S01]  /*6b6a0*/  IMAD.U32 R40, RZ, RZ, UR6 ;  /* 0x00000006ff287e24 */ /* 0x000fe2000f8e00ff */
[----:B------:R-:W-:-:S07]  /*6b6b0*/  P2R R69, PR, RZ, 0x1 ;  /* 0x00000001ff457803 */ /* 0x000fce0000000000 */
[----:B------:R-:W-:Y:S02]  /*6b6c0*/  @!P0 IADD3 R41, P4, P5, R41, UR5, R8 ;  /* 0x0000000529298c10 */ /* 0x000fe4000fd9e008 */
[----:B------:R-:W0:Y:S02]  /*6b6d0*/  @!P3 LDC.64 R10, c[0x0][0x5c0] ;  /* 0x00017000ff0abb82 */ /* 0x000e240000000a00 */
[----:B------:R-:W-:Y:S01]  /*6b6e0*/  @!P0 IADD3.X R40, R40, UR4, R27, P4, P5 ;  /* 0x0000000428288c10 */ /* 0x000fe2000a7ea41b */
[----:B------:R-:W-:Y:S01]  /*6b6f0*/  ULDC.64 UR4, c[0x0][0x208] ;  /* 0x0000820000047ab9 */ /* 0x000fe20000000a00 */
[----:B------:R-:W-:Y:S01]  /*6b700*/  ISETP.NE.AND P5, PT, R61, RZ, PT ;  /* 0x000000ff3d00720c */ /* 0x000fe20003fa5270 */
[----:B---3--:R-:W-:-:S05]  /*6b710*/  FMUL R61, R77, UR61 ;  /* 0x0000003d4d3d7c20 */ /* 0x008fca0008400000 */
[----:B------:R-:W-:Y:S01]  /*6b720*/  F2FP.SATFINITE.E4M3.F32.PACK_AB_MERGE_C R77, RZ, R61, RZ ;  /* 0x0000003dff4d723e */ /* 0x000fe200048070ff */
[----:B----4-:R-:W-:-:S05]  /*6b730*/  FMUL R61, R79, UR61 ;  /* 0x0000003d4f3d7c20 */ /* 0x010fca0008400000 */
[----:B------:R-:W-:Y:S01]  /*6b740*/  F2FP.SATFINITE.E4M3.F32.PACK_AB_MERGE_C R79, RZ, R61, RZ ;  /* 0x0000003dff4f723e */ /* 0x000fe200048070ff */
[----:B-----5:R-:W-:Y:S02]  /*6b750*/  FMUL R61, R84, UR61 ;  /* 0x0000003d543d7c20 */ /* 0x020fe40008400000 */
[----:B------:R-:W2:Y:S01]  /*6b760*/  LDL.LU R84, [R1+0x998] ;  /* 0x0009980001547983 */ /* 0x000ea20000300800 */
[----:B0-----:R-:W-:-:S05]  /*6b770*/  @!P3 IADD3 R10, P4, R8, R10, RZ ;  /* 0x0000000a080ab210 */ /* 0x001fca0007f9e0ff */
[----:B------:R-:W-:Y:S01]  /*6b780*/  @!P3 IMAD.X R11, R27, 0x1, R11, P4 ;  /* 0x000000011b0bb824 */ /* 0x000fe200020e060b */
[----:B------:R-:W-:Y:S02]  /*6b790*/  ISETP.NE.AND P4, PT, R67, RZ, PT ;  /* 0x000000ff4300720c */ /* 0x000fe40003f85270 */
[----:B------:R-:W-:Y:S01]  /*6b7a0*/  F2FP.SATFINITE.E4M3.F32.PACK_AB_MERGE_C R67, RZ, R61, RZ ;  /* 0x0000003dff43723e */ /* 0x000fe200048070ff */
[----:B------:R-:W-:Y:S02]  /*6b7b0*/  FMUL R61, R78, UR61 ;  /* 0x0000003d4e3d7c20 */ /* 0x000fe40008400000 */
[----:B------:R-:W3:Y:S01]  /*6b7c0*/  LDL.LU R78, [R1+0x99c] ;  /* 0x00099c00014e7983 */ /* 0x000ee20000300800 */
[----:B------:R-:W-:Y:S02]  /*6b7d0*/  ISETP.LT.OR P0, PT, R26, 0xb2, !P6 ;  /* 0x000000b21a00780c */ /* 0x000fe40007701670 */
[----:B------:R-:W-:-:S05]  /*6b7e0*/  F2FP.SATFINITE.E4M3.F32.PACK_AB_MERGE_C R71, RZ, R71, RZ ;  /* 0x00000047ff47723e */ /* 0x000fca00048070ff */
[----:B------:R0:W-:Y:S06]  /*6b7f0*/  @!P3 STG.E.U8 desc[UR4][R10.64+0xb0], R71 ;  /* 0x0000b0470a00b986 */ /* 0x0001ec000c101104 */
[----:B0-----:R-:W0:Y:S02]  /*6b800*/  @!P0 LDC.64 R10, c[0x0][0x5c0] ;  /* 0x00017000ff0a8b82 */ /* 0x001e240000000a00 */
[----:B0-----:R-:W-:-:S05]  /*6b810*/  @!P0 IADD3 R10, P3, R8, R10, RZ ;  /* 0x0000000a080a8210 */ /* 0x001fca0007f7e0ff */
[----:B------:R-:W-:-:S05]  /*6b820*/  @!P0 IMAD.X R11, R27, 0x1, R11, P3 ;  /* 0x000000011b0b8824 */ /* 0x000fca00018e060b */
[----:B------:R0:W-:Y:S01]  /*6b830*/  @!P0 STG.E.U8 desc[UR4][R10.64+0xb1], R77 ;  /* 0x0000b14d0a008986 */ /* 0x0001e2000c101104 */
[----:B------:R-:W-:-:S13]  /*6b840*/  ISETP.LT.OR P0, PT, R26, 0xb9, !P6 ;  /* 0x000000b91a00780c */ /* 0x000fda0007701670 */
[----:B0-----:R-:W0:Y:S01]  /*6b850*/  @!P0 LDC.64 R10, c[0x0][0x5c0] ;  /* 0x00017000ff0a8b82 */ /* 0x001e220000000a00 */
[----:B------:R-:W-:Y:S01]  /*6b860*/  F2FP.SATFINITE.E4M3.F32.PACK_AB_MERGE_C R61, RZ, R61, RZ ;  /* 0x0000003dff3d723e */ /* 0x000fe200048070ff */
[----:B------:R-:W-:Y:S04]  /*6b870*/  @!P2 STG.E.U8 desc[UR4][R18.64+0xb0], R79 ;  /* 0x0000b04f1200a986 */ /* 0x000fe8000c101104 */
[----:B------:R1:W-:Y:S01]  /*6b880*/  @!P1 STG.E.U8 desc[UR4][R14.64+0xb1], R67 ;  /* 0x0000b1430e009986 */ /* 0x0003e2000c101104 */
[----:B0-----:R-:W-:-:S05]  /*6b890*/  @!P0 IADD3 R10, P3, R8, R10, RZ ;  /* 0x0000000a080a8210 */ /* 0x001fca0007f7e0ff */
[----:B------:R-:W-:Y:S01]  /*6b8a0*/  @!P0 IMAD.X R11, R27, 0x1, R11, P3 ;  /* 0x000000011b0b8824 */ /* 0x000fe200018e060b */
[----:B------:R-:W-:Y:S01]  /*6b8b0*/  ISETP.LT.OR P3, PT, R26, 0xba, !P6 ;  /* 0x000000ba1a00780c */ /* 0x000fe20007761670 */
[----:B-1----:R-:W-:Y:S02]  /*6b8c0*/  FMUL R14, R87, UR61 ;  /* 0x0000003d570e7c20 */ /* 0x002fe40008400000 */
[----:B------:R-:W4:Y:S04]  /*6b8d0*/  LDL.LU R87, [R1+0x9a0] ;  /* 0x0009a00001577983 */ /* 0x000f280000300800 */
[----:B------:R0:W-:Y:S01]  /*6b8e0*/  @!P0 STG.E.U8 desc[UR4][R10.64+0xb8], R61 ;  /* 0x0000b83d0a008986 */ /* 0x0001e2000c101104 */
[----:B------:R-:W-:Y:S01]  /*6b8f0*/  F2FP.SATFINITE.E4M3.F32.PACK_AB_MERGE_C R15, RZ, R14, RZ ;  /* 0x0000000eff0f723e */ /* 0x000fe200048070ff */
[----:B------:R-:W-:-:S02]  /*6b900*/  FMUL R14, R86, UR61 ;  /* 0x0000003d560e7c20 */ /* 0x000fc40008400000 */
[----:B------:R-:W5:Y:S02]  /*6b910*/  LDL.LU R86, [R1+0x9a4] ;  /* 0x0009a40001567983 */ /* 0x000f640000300800 */
[----:B0-----:R-:W0:Y:S01]  /*6b920*/  @!P3 LDC.64 R10, c[0x0][0x5c0] ;  /* 0x00017000ff0abb82 */ /* 0x001e220000000a00 */
[----:B------:R-:W-:Y:S01]  /*6b930*/  F2FP.SATFINITE.E4M3.F32.PACK_AB_MERGE_C R19, RZ, R14, RZ ;  /* 0x0000000eff13723e */ /* 0x000fe200048070ff */
[----:B------:R-:W-:Y:S02]  /*6b940*/  FMUL R14, R85, UR61 ;  /* 0x0000003d550e7c20 */ /* 0x000fe40008400000 */
[----:B------:R-:W5:Y:S03]  /*6b950*/  LDL.LU R85, [R1+0x9a8] ;  /* 0x0009a80001557983 */ /* 0x000f660000300800 */
[----:B------:R-:W-:Y:S01]  /*6b960*/  F2FP.SATFINITE.E4M3.F32.PACK_AB_MERGE_C R61, RZ, R14, RZ ;  /* 0x0000000eff3d723e */ /* 0x000fe200048070ff */
[----:B------:R-:W-:-:S05]  /*6b970*/  FMUL R14, R88, UR61 ;  /* 0x0000003d580e7c20 */ /* 0x000fca0008400000 */
[----:B------:R-:W-:Y:S02]  /*6b980*/  F2FP.SATFINITE.E4M3.F32.PACK_AB_MERGE_C R67, RZ, R14, RZ ;  /* 0x0000000eff43723e */ /* 0x000fe400048070ff */
[----:B0-----:R-:W-:-:S05]  /*6b990*/  @!P3 IADD3 R10, P6, R8, R10, RZ ;  /* 0x0000000a080ab210 */ /* 0x001fca0007fde0ff */
[----:B------:R-:W-:-:S05]  /*6b9a0*/  @!P3 IMAD.X R11, R27, 0x1, R11, P6 ;  /* 0x000000011b0bb824 */ /* 0x000fca00030e060b */
[----:B------:R0:W-:Y:S01]  /*6b9b0*/  @!P3 STG.E.U8 desc[UR4][R10.64+0xb9], R15 ;  /* 0x0000b90f0a00b986 */ /* 0x0001e2000c101104 */
[----:B--2---:R-:W-:-:S03]  /*6b9c0*/  FMUL R14, R84, UR61 ;  /* 0x0000003d540e7c20 */ /* 0x004fc60008400000 */
[----:B------:R-:W2:Y:S04]  /*6b9d0*/  LDL.LU R84, [R1+0x9ac] ;  /* 0x0009ac0001547983 */ /* 0x000ea80000300800 */
[----:B------:R-:W2:Y:S01]  /*6b9e0*/  LDL.LU R88, [R1+0x9b0] ;  /* 0x0009b00001587983 */ /* 0x000ea20000300800 */
[----:B0-----:R-:W-:Y:S01]  /*6b9f0*/  F2FP.SATFINITE.E4M3.F32.PACK_AB_MERGE_C R15, RZ, R14, RZ ;  /* 0x0000000eff0f723e */ /* 0x001fe200048070ff */
[----:B---3--:R-:W-:Y:S02]  /*6ba00*/  FMUL R14, R78, UR61 ;  /* 0x0000003d4e0e7c20 */ /* 0x008fe40008400000 */
[----:B------:R-:W3:Y:S01]  /*6ba10*/  LDL.LU R78, [R1+0x9b4] ;  /* 0x0009b400014e7983 */ /* 0x000ee20000300800 */
[----:B------:R-:W-:-:S04]  /*6ba20*/  ISETP.NE.AND P3, PT, R62, RZ, PT ;  /* 0x000000ff3e00720c */ /* 0x000fc80003f65270 */
[----:B------:R-:W-:Y:S02]  /*6ba30*/  P2R R18, PR, RZ, 0x8 ;  /* 0x00000008ff127803 */ /* 0x000fe40000000000 */
[----:B------:R-:W-:Y:S02]  /*6ba40*/  ISETP.NE.AND P3, PT, R73, RZ, PT ;  /* 0x000000ff4900720c */ /* 0x000fe40003f65270 */
[----:B------:R-:W-:-:S11]  /*6ba50*/  ISETP.NE.AND P2, PT, R70, RZ, PT ;  /* 0x000000ff4600720c */ /* 0x000fd60003f45270 */
[----:B------:R-:W0:Y:S01]  /*6ba60*/  @!P3 LDC.64 R10, c[0x0][0x5c0] ;  /* 0x00017000ff0abb82 */ /* 0x000e220000000a00 */
[----:B------:R-:W-:Y:S01]  /*6ba70*/  ISETP.NE.AND P1, PT, R72, RZ, PT ;  /* 0x000000ff4800720c */ /* 0x000fe20003f25270 */
[----:B------:R1:W-:Y:S01]  /*6ba80*/  @!P5 STG.E.U8 desc[UR4][R28.64+0xb8], R19 ;  /* 0x0000b8131c00d986 */ /* 0x0003e2000c101104 */
[----:B------:R-:W-:-:S03]  /*6ba90*/  ISETP.NE.AND P0, PT, R76, RZ, PT ;  /* 0x000000ff4c00720c */ /* 0x000fc60003f05270 */
[----:B------:R-:W-:Y:S04]  /*6baa0*/  @!P4 STG.E.U8 desc[UR4][R22.64+0xb9], R61 ;  /* 0x0000b93d1600c986 */ /* 0x000fe8000c101104 */
[----:B------:R-:W-:Y:S04]  /*6bab0*/  @!P2 STG.E.U8 desc[UR4][R16.64+0xb0], R67 ;  /* 0x0000b0431000a986 */ /* 0x000fe8000c101104 */
[----:B------:R-:W-:Y:S01]  /*6bac0*/  @!P1 STG.E.U8 desc[UR4][R12.64+0xb1], R15 ;  /* 0x0000b10f0c009986 */ /* 0x000fe2000c101104 */
[----:B-1----:R-:W-:Y:S02]  /*6bad0*/  F2FP.SATFINITE.E4M3.F32.PACK_AB_MERGE_C R19, RZ, R14, RZ ;  /* 0x0000000eff13723e */ /* 0x002fe400048070ff */
[----:B0-----:R-:W-:-:S05]  /*6bae0*/  @!P3 IADD3 R10, P1, R55, R10, RZ ;  /* 0x0000000a370ab210 */ /* 0x001fca0007f3e0ff */
[----:B------:R-:W-:-:S05]  /*6baf0*/  @!P3 IMAD.X R11, R56, 0x1, R11, P1 ;  /* 0x00000001380bb824 */ /* 0x000fca00008e060b */
[----:B------:R0:W-:Y:S02]  /*6bb00*/  @!P3 STG.E.U8 desc[UR4][R10.64+0xb0], R19 ;  /* 0x0000b0130a00b986 */ /* 0x0001e4000c101104 */
[----:B0-----:R-:W0:Y:S01]  /*6bb10*/  @!P0 LDC.64 R10, c[0x0][0x5c0] ;  /* 0x00017000ff0a8b82 */ /* 0x001e220000000a00 */
[----:B----4-:R-:W-:Y:S02]  /*6bb20*/  FMUL R14, R87, UR61 ;  /* 0x0000003d570e7c20 */ /* 0x010fe40008400000 */
[----:B------:R-:W4:Y:S01]  /*6bb30*/  LDL.LU R87, [R1+0x9b8] ;  /* 0x0009b80001577983 */ /* 0x000f220000300800 */
[----:B0-----:R-:W-:Y:S01]  /*6bb40*/  @!P0 IADD3 R10, P3, R53, R10, RZ ;  /* 0x0000000a350a8210 */ /* 0x001fe20007f7e0ff */
[----:B-----5:R-:W-:Y:S02]  /*6bb50*/  FMUL R12, R86, UR61 ;  /* 0x0000003d560c7c20 */ /* 0x020fe40008400000 */
[----:B------:R-:W5:Y:S03]  /*6bb60*/  LDL.LU R86, [R1+0x9bc] ;  /* 0x0009bc0001567983 */ /* 0x000f660000300800 */
[----:B------:R-:W-:Y:S01]  /*6bb70*/  F2FP.SATFINITE.E4M3.F32.PACK_AB_MERGE_C R15, RZ, R12, RZ ;  /* 0x0000000cff0f723e */ /* 0x000fe200048070ff */
[----:B------:R-:W-:Y:S01]  /*6bb80*/  @!P0 IMAD.X R11, R54, 0x1, R11, P3 ;  /* 0x00000001360b8824 */ /* 0x000fe200018e060b */
[----:B------:R-:W-:Y:S01]  /*6bb90*/  ISETP.NE.AND P3, PT, R18, RZ, PT ;  /* 0x000000ff1200720c */ /* 0x000fe20003f65270 */
[----:B------:R-:W-:Y:S01]  /*6bba0*/  FMUL R12, R85, UR61 ;  /* 0x0000003d550c7c20 */ /* 0x000fe20008400000 */
[----:B------:R-:W-:Y:S01]  /*6bbb0*/  F2FP.SATFINITE.E4M3.F32.PACK_AB_MERGE_C R13, RZ, R14, RZ ;  /* 0x0000000eff0d723e */ /* 0x000fe200048070ff */
[----:B------:R-:W5:Y:S03]  /*6bbc0*/  LDL.LU R85, [R1+0x9c0] ;  /* 0x0009c00001557983 */ /* 0x000f660000300800 */
[----:B------:R-:W-:Y:S01]  /*6bbd0*/  F2FP.SATFINITE.E4M3.F32.PACK_AB_MERGE_C R17, RZ, R12, RZ ;  /* 0x0000000cff11723e */ /* 0x000fe200048070ff */
[----:B------:R0:W-:Y:S06]  /*6bbe0*/  @!P0 STG.E.U8 desc[UR4][R10.64+0xb1], R13 ;  /* 0x0000b10d0a008986 */ /* 0x0001ec000c101104 */
[----:B------:R1:W-:Y:S01]  /*6bbf0*/  @!P3 STG.E.U8 desc[UR4][R24.64+0xb8], R15 ;  /* 0x0000b80f1800b986 */ /* 0x0003e2000c101104 */
[----:B--2---:R-:W-:-:S03]  /*6bc00*/  FMUL R12, R84, UR61 ;  /* 0x0000003d540c7c20 */ /* 0x004fc60008400000 */
[----:B------:R-:W2:Y:S02]  /*6bc10*/  LDL.LU R84, [R1+0x9c4] ;  /* 0x0009c40001547983 */ /* 0x000ea40000300800 */
[----:B0-----:R-:W-:Y:S01]  /*6bc20*/  F2FP.SATFINITE.E4M3.F32.PACK_AB_MERGE_C R13, RZ, R12, RZ ;  /* 0x0000000cff0d723e */ /* 0x001fe200048070ff */
[----:B------:R-:W-:-:S05]  /*6bc30*/  FMUL R12, R88, UR61 ;  /* 0x0000003d580c7c20 */ /* 0x000fca0008400000 */
[----:B-1----:R-:W-:Y:S01]  /*6bc40*/  F2FP.SATFINITE.E4M3.F32.PACK_AB_MERGE_C R15, RZ, R12, RZ ;  /* 0x0000000cff0f723e */ /* 0x002fe200048070ff */
[----:B---3--:R-:W-:Y:S02]  /*6bc50*/  FMUL R12, R78, UR61 ;  /* 0x0000003d4e0c7c20 */ /* 0x008fe40008400000 */
[----:B------:R-:W3:Y:S01]  /*6bc60*/  LDL.LU R78, [R1+0x9c8] ;  /* 0x0009c800014e7983 */ /* 0x000ee20000300800 */
[----:B------:R-:W-:-:S03]  /*6bc70*/  ISETP.NE.AND P5, PT, R75, RZ, PT ;  /* 0x000000ff4b00720c */ /* 0x000fc60003fa5270 */
[----:B------:R-:W3:Y:S10]  /*6bc80*/  LDL.LU R88, [R1+0x9cc] ;  /* 0x0009cc0001587983 */ /* 0x000ef40000300800 */
[----:B------:R-:W0:Y:S01]  /*6bc90*/  @!P5 LDC.64 R10, c[0x0][0x5c0] ;  /* 0x00017000ff0adb82 */ /* 0x000e220000000a00 */
[----:B------:R-:W-:-:S02]  /*6bca0*/  ISETP.NE.AND P6, PT, R66, RZ, PT ;  /* 0x000000ff4200720c */ /* 0x000fc40003fc5270 */
[----:B------:R-:W-:-:S11]  /*6bcb0*/  ISETP.NE.AND P4, PT, R74, RZ, PT ;  /* 0x000000ff4a00720c */ /* 0x000fd60003f85270 */
[----:B------:R-:W-:Y:S01]  /*6bcc0*/  @!P6 STG.E.U8 desc[UR4][R20.64+0xb9], R17 ;  /* 0x0000b9111400e986 */ /* 0x000fe2000c101104 */
[----:B0-----:R-:W-:-:S05]  /*6bcd0*/  @!P5 IADD3 R10, P6, R51, R10, RZ ;  /* 0x0000000a330ad210 */ /* 0x001fca0007fde0ff */
[----:B------:R-:W-:-:S05]  /*6bce0*/  @!P5 IMAD.X R11, R52, 0x1, R11, P6 ;  /* 0x00000001340bd824 */ /* 0x000fca00030e060b */
[----:B------:R0:W-:Y:S02]  /*6bcf0*/  @!P5 STG.E.U8 desc[UR4][R10.64+0xb8], R13 ;  /* 0x0000b80d0a00d986 */ /* 0x0001e4000c101104 */
[----:B0-----:R-:W0:Y:S01]  /*6bd00*/  @!P4 LDC.64 R10, c[0x0][0x5c0] ;  /* 0x00017000ff0acb82 */ /* 0x001e220000000a00 */
[----:B------:R-:W-:Y:S02]  /*6bd10*/  F2FP.SATFINITE.E4M3.F32.PACK_AB_MERGE_C R17, RZ, R12, RZ ;  /* 0x0000000cff11723e */ /* 0x000fe400048070ff */
[----:B------:R-:W-:Y:S02]  /*6bd20*/  ISETP.NE.AND P2, PT, R63, RZ, PT ;  /* 0x000000ff3f00720c */ /* 0x000fe40003f45270 */
[----:B0-----:R-:W-:Y:S01]  /*6bd30*/  @!P4 IADD3 R10, P5, R49, R10, RZ ;  /* 0x0000000a310ac210 */ /* 0x001fe20007fbe0ff */
[----:B----4-:R-:W-:Y:S02]  /*6bd40*/  FMUL R12, R87, UR61 ;  /* 0x0000003d570c7c20 */ /* 0x010fe40008400000 */
[----:B------:R-:W4:Y:S03]  /*6bd50*/  LDL.LU R87, [R1+0x9d0] ;  /* 0x0009d00001577983 */ /* 0x000f260000300800 */
[----:B------:R-:W-:Y:S01]  /*6bd60*/  F2FP.SATFINITE.E4M3.F32.PACK_AB_MERGE_C R13, RZ, R12, RZ ;  /* 0x0000000cff0d723e */ /* 0x000fe200048070ff */
[----:B-----5:R-:W-:-:S02]  /*6bd70*/  FMUL R12, R86, UR61 ;  /* 0x0000003d560c7c20 */ /* 0x020fc40008400000 */
[----:B------:R-:W5:Y:S01]  /*6bd80*/  LDL.LU R86, [R1+0x9d4] ;  /* 0x0009d40001567983 */ /* 0x000f620000300800 */
[----:B------:R-:W-:-:S05]  /*6bd90*/  @!P4 IMAD.X R11, R48, 0x1, R11, P5 ;  /* 0x00000001300bc824 */ /* 0x000fca00028e060b */
[----:B------:R0:W-:Y:S04]  /*6bda0*/  @!P4 STG.E.U8 desc[UR4][R10.64+0xb9], R15 ;  /* 0x0000b90f0a00c986 */ /* 0x0001e8000c101104 */
[----:B------:R1:W-:Y:S01]  /*6bdb0*/  @!P2 STG.E.U8 desc[UR4][R32.64+0xb0], R17 ;  /* 0x0000b0112000a986 */ /* 0x0003e2000c101104 */
[----:B0-----:R-:W-:Y:S01]  /*6bdc0*/  F2FP.SATFINITE.E4M3.F32.PACK_AB_MERGE_C R15, RZ, R12, RZ ;  /* 0x0000000cff0f723e */ /* 0x001fe200048070ff */
[----:B------:R-:W-:Y:S02]  /*6bdd0*/  FMUL R12, R85, UR61 ;  /* 0x0000003d550c7c20 */ /* 0x000fe40008400000 */
[----:B------:R-:W5:Y:S03]  /*6bde0*/  LDL.LU R85, [R1+0x9d8] ;  /* 0x0009d80001557983 */ /* 0x000f660000300800 */
[----:B-1----:R-:W-:-:S02]  /*6bdf0*/  F2FP.SATFINITE.E4M3.F32.PACK_AB_MERGE_C R17, RZ, R12, RZ ;  /* 0x0000000cff11723e */ /* 0x002fc400048070ff */
[----:B------:R-:W-:Y:S02]  /*6be00*/  ISETP.NE.AND P4, PT, R59, RZ, PT ;  /* 0x000000ff3b00720c */ /* 0x000fe40003f85270 */
[----:B------:R-:W-:-:S11]  /*6be10*/  ISETP.NE.AND P1, PT, R65, RZ, PT ;  /* 0x000000ff4100720c */ /* 0x000fd60003f25270 */
[----:B------:R-:W0:Y:S01]  /*6be20*/  @!P4 LDC.64 R10, c[0x0][0x5c0] ;  /* 0x00017000ff0acb82 */ /* 0x000e220000000a00 */
[----:B------:R-:W-:Y:S01]  /*6be30*/  ISETP.NE.AND P5, PT, R60, RZ, PT ;  /* 0x000000ff3c00720c */ /* 0x000fe20003fa5270 */
[----:B------:R-:W-:Y:S01]  /*6be40*/  @!P1 STG.E.U8 desc[UR4][R30.64+0xb1], R13 ;  /* 0x0000b10d1e009986 */ /* 0x000fe2000c101104 */
[----:B0-----:R-:W-:-:S05]  /*6be50*/  @!P4 IADD3 R10, P1, R47, R10, RZ ;  /* 0x0000000a2f0ac210 */ /* 0x001fca0007f3e0ff */
[----:B------:R-:W-:Y:S02]  /*6be60*/  @!P4 IMAD.X R11, R46, 0x1, R11, P1 ;  /* 0x000000012e0bc824 */ /* 0x000fe400008e060b */
[----:B--2---:R-:W-:Y:S02]  /*6be70*/  FMUL R12, R84, UR61 ;  /* 0x0000003d540c7c20 */ /* 0x004fe40008400000 */
[----:B------:R-:W2:Y:S01]  /*6be80*/  LDL.LU R84, [R1+0x9dc] ;  /* 0x0009dc0001547983 */ /* 0x000ea20000300800 */
[----:B---3--:R-:W-:-:S03]  /*6be90*/  FMUL R14, R78, UR61 ;  /* 0x0000003d4e0e7c20 */ /* 0x008fc60008400000 */
[----:B------:R-:W3:Y:S04]  /*6bea0*/  LDL.LU R78, [R1+0x9e0] ;  /* 0x0009e000014e7983 */ /* 0x000ee80000300800 */
[----:B------:R0:W-:Y:S02]  /*6beb0*/  @!P4 STG.E.U8 desc[UR4][R10.64+0xb0], R15 ;  /* 0x0000b00f0a00c986 */ /* 0x0001e4000c101104 */
[----:B0-----:R-:W0:Y:S01]  /*6bec0*/  @!P5 LDC.64 R10, c[0x0][0x5c0] ;  /* 0x00017000ff0adb82 */ /* 0x001e220000000a00 */
[----:B------:R-:W-:Y:S02]  /*6bed0*/  ISETP.NE.AND P6, PT, R64, RZ, PT ;  /* 0x000000ff4000720c */ /* 0x000fe40003fc5270 */
[----:B------:R-:W-:Y:S02]  /*6bee0*/  ISETP.NE.AND P0, PT, R69, RZ, PT ;  /* 0x000000ff4500720c */ /* 0x000fe40003f05270 */
[----:B------:R-:W-:-:S11]  /*6bef0*/  F2FP.SATFINITE.E4M3.F32.PACK_AB_MERGE_C R19, RZ, R12, RZ ;  /* 0x0000000cff13723e */ /* 0x000fd600048070ff */
[----:B------:R-:W1:Y:S01]  /*6bf00*/  @!P0 LDC.64 R12, c[0x0][0x5c0] ;  /* 0x00017000ff0c8b82 */ /* 0x000e620000000a00 */
[----:B0-----:R-:W-:-:S05]  /*6bf10*/  @!P5 IADD3 R10, P4, R45, R10, RZ ;  /* 0x0000000a2d0ad210 */ /* 0x001fca0007f9e0ff */
[----:B------:R-:W-:-:S05]  /*6bf20*/  @!P5 IMAD.X R11, R44, 0x1, R11, P4 ;  /* 0x000000012c0bd824 */ /* 0x000fca00020e060b */
[----:B------:R0:W-:Y:S01]  /*6bf30*/  @!P5 STG.E.U8 desc[UR4][R10.64+0xb1], R17 ;  /* 0x0000b1110a00d986 */ /* 0x0001e2000c101104 */
[----:B------:R-:W-:Y:S01]  /*6bf40*/  ISETP.NE.AND P5, PT, R50, RZ, PT ;  /* 0x000000ff3200720c */ /* 0x000fe20003fa5270 */
[----:B0-----:R-:W0:-:S12]  /*6bf50*/  @!P6 LDC.64 R10, c[0x0][0x5c0] ;  /* 0x00017000ff0aeb82 */ /* 0x001e180000000a00 */
[----:B------:R4:W-:Y:S01]  /*6bf60*/  @!P5 STG.E.U8 desc[UR4][R34.64+0xb8], R19 ;  /* 0x0000b8132200d986 */ /* 0x0009e2000c101104 */
[----:B------:R-:W-:Y:S02]  /*6bf70*/  ISETP.NE.AND P4, PT, R39, RZ, PT ;  /* 0x000000ff2700720c */ /* 0x000fe40003f85270 */
[----:B0-----:R-:W-:-:S05]  /*6bf80*/  @!P6 IADD3 R10, P5, R43, R10, RZ ;  /* 0x0000000a2b0ae210 */ /* 0x001fca0007fbe0ff */
[----:B------:R-:W-:Y:S01]  /*6bf90*/  @!P6 IMAD.X R11, R42, 0x1, R11, P5 ;  /* 0x000000012a0be824 */ /* 0x000fe200028e060b */
[----:B-1----:R-:W-:-:S05]  /*6bfa0*/  @!P0 IADD3 R12, P5, R41, R12, RZ ;  /* 0x0000000c290c8210 */ /* 0x002fca0007fbe0ff */
[----:B------:R-:W-:Y:S01]  /*6bfb0*/  @!P0 IMAD.X R13, R40, 0x1, R13, P5 ;  /* 0x00000001280d8824 */ /* 0x000fe200028e060d */
[----:B------:R-:W-:Y:S02]  /*6bfc0*/  ISETP.LT.OR P5, PT, R26, 0xb1, !P4 ;  /* 0x000000b11a00780c */ /* 0x000fe400067a1670 */
[----:B------:R-:W-:-:S11]  /*6bfd0*/  F2FP.SATFINITE.E4M3.F32.PACK_AB_MERGE_C R21, RZ, R14, RZ ;  /* 0x0000000eff15723e */ /* 0x000fd600048070ff */
[----:B------:R-:W0:Y:S01]  /*6bfe0*/  @!P5 LDC.64 R14, c[0x0][0x5c0] ;  /* 0x00017000ff0edb82 */ /* 0x000e220000000a00 */
[----:B------:R-:W-:Y:S01]  /*6bff0*/  ISETP.NE.AND P1, PT, R57, RZ, PT ;  /* 0x000000ff3900720c */ /* 0x000fe20003f25270 */
[----:B------:R-:W-:Y:S02]  /*6c000*/  @!P5 IMAD.MOV.U32 R16, RZ, RZ, R8 ;  /* 0x000000ffff10d224 */ /* 0x000fe400078e0008 */
[----:B------:R-:W-:Y:S02]  /*6c010*/  @!P5 IMAD.MOV.U32 R17, RZ, RZ, R27 ;  /* 0x000000ffff11d224 */ /* 0x000fe400078e001b */
[----:B------:R-:W-:-:S08]  /*6c020*/  @!P5 IMAD.WIDE.U32 R16, R6, 0x180, R16 ;  /* 0x000001800610d825 */ /* 0x000fd000078e0010 */
[----:B------:R-:W-:Y:S01]  /*6c030*/  @!P1 STG.E.U8 desc[UR4][R36.64+0xb9], R21 ;  /* 0x0000b91524009986 */ /* 0x000fe2000c101104 */
[----:B0-----:R-:W-:Y:S01]  /*6c040*/  @!P5 IADD3 R14, P1, R16, R14, RZ ;  /* 0x0000000e100ed210 */ /* 0x001fe20007f3e0ff */
[----:B------:R-:W-:-:S05]  /*6c050*/  FMUL R16, R88, UR61 ;  /* 0x0000003d58107c20 */ /* 0x000fca0008400000 */
[----:B----4-:R-:W-:-:S05]  /*6c060*/  F2FP.SATFINITE.E4M3.F32.PACK_AB_MERGE_C R19, RZ, R16, RZ ;  /* 0x00000010ff13723e */ /* 0x010fca00048070ff */
[----:B------:R0:W-:Y:S01]  /*6c070*/  @!P6 STG.E.U8 desc[UR4][R10.64+0xb8], R19 ;  /* 0x0000b8130a00e986 */ /* 0x0001e2000c101104 */
[----:B------:R-:W-:Y:S01]  /*6c080*/  ISETP.LT.OR P6, PT, R26, 0xb2, !P4 ;  /* 0x000000b21a00780c */ /* 0x000fe200067c1670 */
[----:B------:R-:W-:-:S12]  /*6c090*/  @!P5 IMAD R18, R7, 0x180, RZ ;  /* 0x000001800712d824 */ /* 0x000fd800078e02ff */
[----:B0-----:R-:W0:Y:S01]  /*6c0a0*/  @!P6 LDC.64 R10, c[0x0][0x5c0] ;  /* 0x00017000ff0aeb82 */ /* 0x001e220000000a00 */
[----:B------:R-:W-:Y:S01]  /*6c0b0*/  @!P5 IADD3.X R15, R15, R17, R18, P1, !PT ;  /* 0x000000110f0fd210 */ /* 0x000fe20000ffe412 */
[----:B------:R-:W-:Y:S02]  /*6c0c0*/  @!P6 IMAD.MOV.U32 R16, RZ, RZ, R8 ;  /* 0x000000ffff10e224 */ /* 0x000fe400078e0008 */
[----:B------:R-:W-:Y:S02]  /*6c0d0*/  @!P6 IMAD.MOV.U32 R17, RZ, RZ, R27 ;  /* 0x000000ffff11e224 */ /* 0x000fe400078e001b */
[----:B------:R-:W-:-:S04]  /*6c0e0*/  @!P6 IMAD.WIDE.U32 R16, R6, 0x180, R16 ;  /* 0x000001800610e825 */ /* 0x000fc800078e0010 */
[----:B------:R-:W-:Y:S01]  /*6c0f0*/  @!P6 IMAD R18, R7, 0x180, RZ ;  /* 0x000001800712e824 */ /* 0x000fe200078e02ff */
[----:B0-----:R-:W-:-:S04]  /*6c100*/  @!P6 IADD3 R10, P1, R16, R10, RZ ;  /* 0x0000000a100ae210 */ /* 0x001fc80007f3e0ff */
[----:B------:R-:W-:Y:S02]  /*6c110*/  @!P6 IADD3.X R11, R11, R17, R18, P1, !PT ;  /* 0x000000110b0be210 */ /* 0x000fe40000ffe412 */
[----:B------:R-:W-:Y:S01]  /*6c120*/  ISETP.NE.AND P1, PT, R5, RZ, PT ;  /* 0x000000ff0500720c */ /* 0x000fe20003f25270 */
[----:B------:R-:W-:-:S05]  /*6c130*/  FMUL R5, R87, UR61 ;  /* 0x0000003d57057c20 */ /* 0x000fca0008400000 */
[----:B------:R-:W-:Y:S01]  /*6c140*/  F2FP.SATFINITE.E4M3.F32.PACK_AB_MERGE_C R17, RZ, R5, RZ ;  /* 0x00000005ff11723e */ /* 0x000fe200048070ff */
[----:B-----5:R-:W-:-:S05]  /*6c150*/  FMUL R5, R86, UR61 ;  /* 0x0000003d56057c20 */ /* 0x020fca0008400000 */
[----:B------:R-:W-:Y:S01]  /*6c160*/  F2FP.SATFINITE.E4M3.F32.PACK_AB_MERGE_C R19, RZ, R5, RZ ;  /* 0x00000005ff13723e */ /* 0x000fe200048070ff */
[----:B------:R0:W-:Y:S04]  /*6c170*/  @!P0 STG.E.U8 desc[UR4][R12.64+0xb9], R17 ;  /* 0x0000b9110c008986 */ /* 0x0001e8000c101104 */
[----:B------:R0:W-:Y:S01]  /*6c180*/  @!P5 STG.E.U8 desc[UR4][R14.64+0xb0], R19 ;  /* 0x0000b0130e00d986 */ /* 0x0001e2000c101104 */
[----:B------:R-:W-:Y:S01]  /*6c190*/  LOP3.LUT P5, RZ, R0, 0x400000, RZ, 0xc0, !PT ;  /* 0x0040000000ff7812 */ /* 0x000fe200078ac0ff */
[----:B------:R-:W-:-:S03]  /*6c1a0*/  FMUL R5, R85, UR61 ;  /* 0x0000003d55057c20 */ /* 0x000fc60008400000 */
[----:B------:R-:W-:Y:S02]  /*6c1b0*/  ISETP.LT.OR P5, PT, R26, 0xb1, !P5 ;  /* 0x000000b11a00780c */ /* 0x000fe40006fa1670 */
[----:B------:R-:W-:Y:S01]  /*6c1c0*/  F2FP.SATFINITE.E4M3.F32.PACK_AB_MERGE_C R21, RZ, R5, RZ ;  /* 0x00000005ff15723e */ /* 0x000fe200048070ff */
[----:B------:R-:W-:Y:S01]  /*6c1d0*/  BSSY B1, `(.L_x_128) ;  /* 0x0000018000017945 */ /* 0x000fe20003800000 */
[----:B------:R-:W-:-:S03]  /*6c1e0*/  ISETP.NE.AND P3, PT, R68, RZ, PT ;  /* 0x000000ff4400720c */ /* 0x000fc60003f65270 */
[----:B------:R0:W-:Y:S01]  /*6c1f0*/  @!P6 STG.E.U8 desc[UR4][R10.64+0xb1], R21 ;  /* 0x0000b1150a00e986 */ /* 0x0001e2000c101104 */
[----:B------:R-:W-:Y:S02]  /*6c200*/  ISETP.NE.AND P2, PT, R58, RZ, PT ;  /* 0x000000ff3a00720c */ /* 0x000fe40003f45270 */
[----:B------:R-:W-:Y:S01]  /*6c210*/  ISETP.NE.AND P0, PT, R38, RZ, PT ;  /* 0x000000ff2600720c */ /* 0x000fe20003f05270 */
[----:B--2---:R-:W-:-:S05]  /*6c220*/  FMUL R5, R84, UR61 ;  /* 0x0000003d54057c20 */ /* 0x004fca0008400000 */
[----:B------:R-:W-:Y:S01]  /*6c230*/  F2FP.SATFINITE.E4M3.F32.PACK_AB_MERGE_C R5, RZ, R5, RZ ;  /* 0x00000005ff05723e */ /* 0x000fe200048070ff */
[----:B---3--:R-:W-:-:S05]  /*6c240*/  FMUL R16, R78, UR61 ;  /* 0x0000003d4e107c20 */ /* 0x008fca0008400000 */
        /* <DEDUP_REMOVED lines=16> */
.L_x_129:
[----:B------:R-:W-:Y:S05]  /*6c350*/  BSYNC B1 ;  /* 0x0000000000017941 */ /* 0x000fea0003800000 */
.L_x_128:
        /* <DEDUP_REMOVED lines=18> */
.L_x_131:
[----:B------:R-:W-:Y:S05]  /*6c480*/  BSYNC B1 ;  /* 0x0000000000017941 */ /* 0x000fea0003800000 */
.L_x_130:
        /* <DEDUP_REMOVED lines=51> */
.L_x_133:
[----:B------:R-:W-:Y:S05]  /*6c7c0*/  BSYNC B1 ;  /* 0x0000000000017941 */ /* 0x000fea0003800000 */
.L_x_132:
        /* <DEDUP_REMOVED lines=18> */
.L_x_135:
[----:B------:R-:W-:Y:S05]  /*6c8f0*/  BSYNC B1 ;  /* 0x0000000000017941 */ /* 0x000fea0003800000 */
.L_x_134:
        /* <DEDUP_REMOVED lines=24> */
[----:B------:R-:W-:Y:S01]  /*6ca80*/  P2R R62, PR, RZ, 0x4 ;  /* 0x00000004ff3e7803 */ /* 0x000fe20000000000 */
[----:B------:R-:W-:Y:S01]  /*6ca90*/  IMAD.U32 R48, RZ, RZ, UR6 ;  /* 0x00000006ff307e24 */ /* 0x000fe2000f8e00ff */
[----:B------:R-:W5:Y:S01]  /*6caa0*/  LDL.LU R87, [R1+0xa08] ;  /* 0x000a080001577983 */ /* 0x000f620000300800 */
[----:B0-----:R-:W-:Y:S01]  /*6cab0*/  @!P3 IADD3 R10, P5, P6, R8, UR7, R10 ;  /* 0x00000007080abc10 */ /* 0x001fe2000febe00a */
[----:B------:R-:W-:-:S02]  /*6cac0*/  IMAD.U32 R45, RZ, RZ, UR7 ;  /* 0x00000007ff2d7e24 */ /* 0x000fc4000f8e00ff */
        /* <DEDUP_REMOVED lines=8> */
[----:B------:R-:W-:Y:S02]  /*6cb50*/  IMAD.U32 R42, RZ, RZ, UR6 ;  /* 0x00000006ff2a7e24 */ /* 0x000fe4000f8e00ff */
[----:B------:R-:W-:-:S02]  /*6cb60*/  IMAD.U32 R39, RZ, RZ, UR7 ;  /* 0x00000007ff277e24 */ /* 0x000fc4000f8e00ff */
[----:B------:R-:W-:Y:S02]  /*6cb70*/  IMAD.U32 R40, RZ, RZ, UR6 ;  /* 0x00000006ff287e24 */ /* 0x000fe4000f8e00ff */
[----:B------:R-:W-:Y:S02]  /*6cb80*/  IMAD.U32 R38, RZ, RZ, UR6 ;  /* 0x00000006ff267e24 */ /* 0x000fe4000f8e00ff */
        /* <DEDUP_REMOVED lines=12> */
[----:B------:R-:W0:Y:S08]  /*6cc50*/  @!P3 LDC.64 R16, c[0x0][0x5c0] ;  /* 0x00017000ff10bb82 */ /* 0x000e300000000a00 */
[----:B------:R-:W1:Y:S01]  /*6cc60*/  @!P0 LDC.64 R18, c[0x0][0x5c0] ;  /* 0x00017000ff128b82 */ /* 0x000e620000000a00 */
[----:B0-----:R-:W-:-:S04]  /*6cc70*/  @!P3 IADD3 R16, P5, P6, R8, UR7, R16 ;  /* 0x000000070810bc10 */ /* 0x001fc8000febe010 */
[----:B------:R-:W-:Y:S02]  /*6cc80*/  @!P3 IADD3.X R17, R27, UR6, R17, P5, P6 ;  /* 0x000000061b11bc10 */ /* 0x000fe4000afec411 */
[----:B------:R-:W-:Y:S01]  /*6cc90*/  ISETP.NE.AND P3, PT, R5, RZ, PT ;  /* 0x000000ff0500720c */ /* 0x000fe20003f65270 */
[----:B------:R-:W-:Y:S01]  /*6cca0*/  IMAD.U32 R5, RZ, RZ, UR7 ;  /* 0x00000007ff057e24 */ /* 0x000fe2000f8e00ff */
[----:B-1----:R-:W-:Y:S02]  /*6ccb0*/  @!P0 IADD3 R18, P5, P6, R8, UR9, R18 ;  /* 0x0000000908128c10 */ /* 0x002fe4000febe012 */
[----:B------:R-:W-:Y:S02]  /*6ccc0*/  P2R R70, PR, RZ, 0x8 ;  /* 0x00000008ff467803 */ /* 0x000fe40000000000 */
        /* <DEDUP_REMOVED lines=17> */
[----:B--2---:R-:W-:Y:S01]  /*6cde0*/  FMUL R53, R53, UR61 ;  /* 0x0000003d35357c20 */ /* 0x004fe20008400000 */
        /* <DEDUP_REMOVED lines=18> */
[C---:B------:R-:W-:Y:S02]  /*6cf10*/  @!P0 IADD3.X R33, R27.reuse, UR4, R33, P5, P6 ;  /* 0x000000041b218c10 */ /* 0x040fe4000afec421 */
[----:B------:R-:W-:Y:S02]  /*6cf20*/  ISETP.LT.OR P0, PT, R26, 0xc1, !P2 ;  /* 0x000000c11a00780c */ /* 0x000fe40005701670 */
[----:B-1----:R-:W-:Y:S02]  /*6cf30*/  @!P1 IADD3 R34, P5, P6, R8, UR5, R34 ;  /* 0x0000000508229c10 */ /* 0x002fe4000febe022 */
[----:B------:R-:W-:Y:S02]  /*6cf40*/  P2R R75, PR, RZ, 0x1 ;  /* 0x00000001ff4b7803 */ /* 0x000fe40000000000 */
[----:B------:R-:W-:-:S07]  /*6cf50*/  @!P1 IADD3.X R35, R27, UR4, R35, P5, P6 ;  /* 0x000000041b239c10 */ /* 0x000fce000afec423 */
        /* <DEDUP_REMOVED lines=11> */
[----:B------:R-:W-:Y:S02]  /*6d010*/  ISETP.NE.AND P2, PT, R36, RZ, PT ;  /* 0x000000ff2400720c */ /* 0x000fe40003f45270 */
        /* <DEDUP_REMOVED lines=16> */
[----:B------:R-:W-:Y:S02]  /*6d120*/  ISETP.NE.AND P1, PT, R37, RZ, PT ;  /* 0x000000ff2500720c */ /* 0x000fe40003f25270 */
[----:B------:R-:W-:-:S07]  /*6d130*/  P2R R71, PR, RZ, 0x1 ;  /* 0x00000001ff477803 */ /* 0x000fce0000000000 */
[----:B------:R-:W-:Y:S02]  /*6d140*/  @!P0 IADD3 R5, P4, P5, R5, UR5, R8 ;  /* 0x0000000505058c10 */ /* 0x000fe4000fd9e008 */
[----:B------:R-:W0:Y:S02]  /*6d150*/  @!P3 LDC.64 R36, c[0x0][0x5c0] ;  /* 0x00017000ff24bb82 */ /* 0x000e240000000a00 */
[----:B------:R-:W-:Y:S01]  /*6d160*/  @!P0 IADD3.X R38, R38, UR4, R27, P4, P5 ;  /* 0x0000000426268c10 */ /* 0x000fe2000a7ea41b */
[----:B------:R-:W-:Y:S01]  /*6d170*/  ULDC.64 UR4, c[0x0][0x208] ;  /* 0x0000820000047ab9 */ /* 0x000fe20000000a00 */
[----:B------:R-:W-:Y:S02]  /*6d180*/  ISETP.LT.OR P0, PT, R26, 0xc2, !P6 ;  /* 0x000000c21a00780c */ /* 0x000fe40007701670 */
[----:B------:R-:W-:Y:S01]  /*6d190*/  F2FP.SATFINITE.E4M3.F32.PACK_AB_MERGE_C R57, RZ, R53, RZ ;  /* 0x00000035ff39723e */ /* 0x000fe200048070ff */
[----:B---3--:R-:W-:Y:S02]  /*6d1a0*/  FMUL R53, R85, UR61 ;  /* 0x0000003d55357c20 */ /* 0x008fe40008400000 */
[----:B------:R-:W2:Y:S01]  /*6d1b0*/  LDL.LU R85, [R1+0xa10] ;  /* 0x000a100001557983 */ /* 0x000ea20000300800 */
[----:B0-----:R-:W-:-:S03]  /*6d1c0*/  @!P3 IADD3 R36, P4, R8, R36, RZ ;  /* 0x000000240824b210 */ /* 0x001fc60007f9e0ff */
[----:B------:R-:W3:Y:S02]  /*6d1d0*/  LDL.LU R88, [R1+0xa14] ;  /* 0x000a140001587983 */ /* 0x000ee40000300800 */
[----:B------:R-:W-:-:S05]  /*6d1e0*/  @!P3 IMAD.X R37, R27, 0x1, R37, P4 ;  /* 0x000000011b25b824 */ /* 0x000fca00020e0625 */
[----:B------:R0:W-:Y:S01]  /*6d1f0*/  @!P3 STG.E.U8 desc[UR4][R36.64+0xc0], R57 ;  /* 0x0000c0392400b986 */ /* 0x0001e2000c101104 */
[----:B------:R-:W-:Y:S01]  /*6d200*/  ISETP.NE.AND P5, PT, R59, RZ, PT ;  /* 0x000000ff3b00720c */ /* 0x000fe20003fa5270 */
[----:B0-----:R-:W0:Y:S01]  /*6d210*/  @!P0 LDC.64 R36, c[0x0][0x5c0] ;  /* 0x00017000ff248b82 */ /* 0x001e220000000a00 */
[----:B------:R-:W-:Y:S01]  /*6d220*/  F2FP.SATFINITE.E4M3.F32.PACK_AB_MERGE_C R59, RZ, R53, RZ ;  /* 0x00000035ff3b723e */ /* 0x000fe200048070ff */
[----:B----4-:R-:W-:-:S05]  /*6d230*/  FMUL R53, R61, UR61 ;  /* 0x0000003d3d357c20 */ /* 0x010fca0008400000 */
[----:B------:R-:W-:Y:S01]  /*6d240*/  F2FP.SATFINITE.E4M3.F32.PACK_AB_MERGE_C R61, RZ, R53, RZ ;  /* 0x00000035ff3d723e */ /* 0x000fe200048070ff */
[----:B-----5:R-:W-:Y:S02]  /*6d250*/  FMUL R53, R84, UR61 ;  /* 0x0000003d54357c20 */ /* 0x020fe40008400000 */
[----:B------:R-:W4:Y:S01]  /*6d260*/  LDL.LU R84, [R1+0xa18] ;  /* 0x000a180001547983 */ /* 0x000f220000300800 */
[----:B0-----:R-:W-:-:S05]  /*6d270*/  @!P0 IADD3 R36, P3, R8, R36, RZ ;  /* 0x0000002408248210 */ /* 0x001fca0007f7e0ff */
[----:B------:R-:W-:-:S05]  /*6d280*/  @!P0 IMAD.X R37, R27, 0x1, R37, P3 ;  /* 0x000000011b258824 */ /* 0x000fca00018e0625 */
[----:B------:R0:W-:Y:S02]  /*6d290*/  @!P0 STG.E.U8 desc[UR4][R36.64+0xc1], R59 ;  /* 0x0000c13b24008986 */ /* 0x0001e4000c101104 */
[----:B0-----:R-:W-:Y:S02]  /*6d2a0*/  FMUL R36, R79, UR61 ;  /* 0x0000003d4f247c20 */ /* 0x001fe40008400000 */
[----:B------:R-:W5:Y:S01]  /*6d2b0*/  LDL.LU R79, [R1+0xa1c] ;  /* 0x000a1c00014f7983 */ /* 0x000f620000300800 */
[----:B------:R-:W-:Y:S02]  /*6d2c0*/  F2FP.SATFINITE.E4M3.F32.PACK_AB_MERGE_C R53, RZ, R53, RZ ;  /* 0x00000035ff35723e */ /* 0x000fe400048070ff */
[----:B------:R-:W-:Y:S01]  /*6d2d0*/  ISETP.LT.OR P0, PT, R26, 0xc9, !P6 ;  /* 0x000000c91a00780c */ /* 0x000fe20007701670 */
[----:B------:R0:W-:Y:S04]  /*6d2e0*/  @!P2 STG.E.U8 desc[UR4][R10.64+0xc0], R61 ;  /* 0x0000c03d0a00a986 */ /* 0x0001e8000c101104 */
[----:B------:R1:W-:Y:S08]  /*6d2f0*/  @!P1 STG.E.U8 desc[UR4][R12.64+0xc1], R53 ;  /* 0x0000c1350c009986 */ /* 0x0003f0000c101104 */
[----:B0-----:R-:W0:Y:S01]  /*6d300*/  @!P0 LDC.64 R10, c[0x0][0x5c0] ;  /* 0x00017000ff0a8b82 */ /* 0x001e220000000a00 */
[----:B-1----:R-:W-:-:S02]  /*6d310*/  FMUL R12, R87, UR61 ;  /* 0x0000003d570c7c20 */ /* 0x002fc40008400000 */
[----:B------:R-:W5:Y:S03]  /*6d320*/  LDL.LU R87, [R1+0xa20] ;  /* 0x000a200001577983 */ /* 0x000f660000300800 */
[----:B------:R-:W-:Y:S01]  /*6d330*/  F2FP.SATFINITE.E4M3.F32.PACK_AB_MERGE_C R13, RZ, R12, RZ ;  /* 0x0000000cff0d723e */ /* 0x000fe200048070ff */
[----:B------:R-:W-:Y:S02]  /*6d340*/  FMUL R12, R86, UR61 ;  /* 0x0000003d560c7c20 */ /* 0x000fe40008400000 */
[----:B------:R-:W5:Y:S01]  /*6d350*/  LDL.LU R86, [R1+0xa24] ;  /* 0x000a240001567983 */ /* 0x000f620000300800 */
[----:B------:R-:W-:Y:S02]  /*6d360*/  F2FP.SATFINITE.E4M3.F32.PACK_AB_MERGE_C R37, RZ, R36, RZ ;  /* 0x00000024ff25723e */ /* 0x000fe400048070ff */
[----:B------:R-:W-:Y:S02]  /*6d370*/  F2FP.SATFINITE.E4M3.F32.PACK_AB_MERGE_C R53, RZ, R12, RZ ;  /* 0x0000000cff35723e */ /* 0x000fe400048070ff */
[----:B0-----:R-:W-:-:S05]  /*6d380*/  @!P0 IADD3 R10, P3, R8, R10, RZ ;  /* 0x0000000a080a8210 */ /* 0x001fca0007f7e0ff */
[----:B------:R-:W-:-:S05]  /*6d390*/  @!P0 IMAD.X R11, R27, 0x1, R11, P3 ;  /* 0x000000011b0b8824 */ /* 0x000fca00018e060b */
[----:B------:R0:W-:Y:S01]  /*6d3a0*/  @!P0 STG.E.U8 desc[UR4][R10.64+0xc8], R37 ;  /* 0x0000c8250a008986 */ /* 0x0001e2000c101104 */
[----:B--2---:R-:W-:-:S03]  /*6d3b0*/  FMUL R12, R85, UR61 ;  /* 0x0000003d550c7c20 */ /* 0x004fc60008400000 */
[----:B------:R-:W2:Y:S02]  /*6d3c0*/  LDL.LU R85, [R1+0xa28] ;  /* 0x000a280001557983 */ /* 0x000ea40000300800 */
[----:B0-----:R-:W-:Y:S01]  /*6d3d0*/  F2FP.SATFINITE.E4M3.F32.PACK_AB_MERGE_C R37, RZ, R12, RZ ;  /* 0x0000000cff25723e */ /* 0x001fe200048070ff */
[----:B---3--:R-:W-:-:S05]  /*6d3e0*/  FMUL R12, R88, UR61 ;  /* 0x0000003d580c7c20 */ /* 0x008fca0008400000 */
[----:B------:R-:W-:Y:S01]  /*6d3f0*/  F2FP.SATFINITE.E4M3.F32.PACK_AB_MERGE_C R57, RZ, R12, RZ ;  /* 0x0000000cff39723e */ /* 0x000fe200048070ff */
[----:B----4-:R-:W-:Y:S02]  /*6d400*/  FMUL R12, R84, UR61 ;  /* 0x0000003d540c7c20 */ /* 0x010fe40008400000 */
[----:B------:R-:W3:Y:S04]  /*6d410*/  LDL.LU R84, [R1+0xa2c] ;  /* 0x000a2c0001547983 */ /* 0x000ee80000300800 */
[----:B------:R-:W4:Y:S01]  /*6d420*/  LDL.LU R88, [R1+0xa30] ;  /* 0x000a300001587983 */ /* 0x000f220000300800 */
[----:B------:R-:W-:Y:S01]  /*6d430*/  F2FP.SATFINITE.E4M3.F32.PACK_AB_MERGE_C R59, RZ, R12, RZ ;  /* 0x0000000cff3b723e */ /* 0x000fe200048070ff */
[----:B-----5:R-:W-:Y:S02]  /*6d440*/  FMUL R12, R79, UR61 ;  /* 0x0000003d4f0c7c20 */ /* 0x020fe40008400000 */
[----:B------:R-:W5:Y:S01]  /*6d450*/  LDL.LU R79, [R1+0xa34] ;  /* 0x000a3400014f7983 */ /* 0x000f620000300800 */
[----:B------:R-:W-:-:S13]  /*6d460*/  ISETP.LT.OR P3, PT, R26, 0xca, !P6 ;  /* 0x000000ca1a00780c */ /* 0x000fda0007761670 */
[----:B------:R-:W0:Y:S01]  /*6d470*/  @!P3 LDC.64 R10, c[0x0][0x5c0] ;  /* 0x00017000ff0abb82 */ /* 0x000e220000000a00 */
[----:B------:R-:W-:Y:S02]  /*6d480*/  ISETP.NE.AND P4, PT, R72, RZ, PT ;  /* 0x000000ff4800720c */ /* 0x000fe40003f85270 */
[----:B0-----:R-:W-:-:S05]  /*6d490*/  @!P3 IADD3 R10, P6, R8, R10, RZ ;  /* 0x0000000a080ab210 */ /* 0x001fca0007fde0ff */
[----:B------:R-:W-:-:S05]  /*6d4a0*/  @!P3 IMAD.X R11, R27, 0x1, R11, P6 ;  /* 0x000000011b0bb824 */ /* 0x000fca00030e060b */
[----:B------:R-:W-:Y:S01]  /*6d4b0*/  @!P3 STG.E.U8 desc[UR4][R10.64+0xc9], R13 ;  /* 0x0000c90d0a00b986 */ /* 0x000fe2000c101104 */
[----:B------:R-:W-:-:S04]  /*6d4c0*/  ISETP.NE.AND P3, PT, R69, RZ, PT ;  /* 0x000000ff4500720c */ /* 0x000fc80003f65270 */
[----:B------:R-:W-:Y:S01]  /*6d4d0*/  P2R R36, PR, RZ, 0x8 ;  /* 0x00000008ff247803 */ /* 0x000fe20000000000 */
[----:B------:R0:W-:Y:S01]  /*6d4e0*/  @!P5 STG.E.U8 desc[UR4][R14.64+0xc8], R53 ;  /* 0x0000c8350e00d986 */ /* 0x0001e2000c101104 */
[----:B------:R-:W-:-:S03]  /*6d4f0*/  ISETP.NE.AND P3, PT, R75, RZ, PT ;  /* 0x000000ff4b00720c */ /* 0x000fc60003f65270 */
[----:B------:R1:W-:Y:S01]  /*6d500*/  @!P4 STG.E.U8 desc[UR4][R16.64+0xc9], R37 ;  /* 0x0000c9251000c986 */ /* 0x0003e2000c101104 */
[----:B0-----:R-:W-:-:S03]  /*6d510*/  FMUL R14, R87, UR61 ;  /* 0x0000003d570e7c20 */ /* 0x001fc60008400000 */
[----:B------:R-:W5:Y:S01]  /*6d520*/  LDL.LU R87, [R1+0xa38] ;  /* 0x000a380001577983 */ /* 0x000f620000300800 */
[----:B------:R-:W-:-:S05]  /*6d530*/  ISETP.NE.AND P0, PT, R76, RZ, PT ;  /* 0x000000ff4c00720c */ /* 0x000fca0003f05270 */
[----:B------:R-:W0:Y:S01]  /*6d540*/  @!P3 LDC.64 R10, c[0x0][0x5c0] ;  /* 0x00017000ff0abb82 */ /* 0x000e220000000a00 */
[----:B-1----:R-:W-:Y:S01]  /*6d550*/  F2FP.SATFINITE.E4M3.F32.PACK_AB_MERGE_C R17, RZ, R14, RZ ;  /* 0x0000000eff11723e */ /* 0x002fe200048070ff */
[----:B------:R-:W-:Y:S02]  /*6d560*/  FMUL R14, R86, UR61 ;  /* 0x0000003d560e7c20 */ /* 0x000fe40008400000 */
[----:B------:R-:W5:Y:S01]  /*6d570*/  LDL.LU R86, [R1+0xa3c] ;  /* 0x000a3c0001567983 */ /* 0x000f620000300800 */
[----:B------:R-:W-:Y:S02]  /*6d580*/  ISETP.NE.AND P2, PT, R73, RZ, PT ;  /* 0x000000ff4900720c */ /* 0x000fe40003f45270 */
[----:B------:R-:W-:Y:S02]  /*6d590*/  ISETP.NE.AND P1, PT, R74, RZ, PT ;  /* 0x000000ff4a00720c */ /* 0x000fe40003f25270 */
[----:B------:R-:W-:Y:S02]  /*6d5a0*/  F2FP.SATFINITE.E4M3.F32.PACK_AB_MERGE_C R15, RZ, R12, RZ ;  /* 0x0000000cff0f723e */ /* 0x000fe400048070ff */
[----:B------:R-:W1:Y:S07]  /*6d5b0*/  @!P0 LDC.64 R12, c[0x0][0x5c0] ;  /* 0x00017000ff0c8b82 */ /* 0x000e6e0000000a00 */
[----:B------:R0:W-:Y:S04]  /*6d5c0*/  @!P2 STG.E.U8 desc[UR4][R18.64+0xc0], R57 ;  /* 0x0000c0391200a986 */ /* 0x0001e8000c101104 */
[----:B------:R-:W-:Y:S01]  /*6d5d0*/  @!P1 STG.E.U8 desc[UR4][R20.64+0xc1], R59 ;  /* 0x0000c13b14009986 */ /* 0x000fe2000c101104 */
[----:B0-----:R-:W-:-:S02]  /*6d5e0*/  @!P3 IADD3 R10, P1, R51, R10, RZ ;  /* 0x0000000a330ab210 */ /* 0x001fc40007f3e0ff */
[----:B------:R-:W-:-:S03]  /*6d5f0*/  F2FP.SATFINITE.E4M3.F32.PACK_AB_MERGE_C R19, RZ, R14, RZ ;  /* 0x0000000eff13723e */ /* 0x000fc600048070ff */
[----:B------:R-:W-:-:S05]  /*6d600*/  @!P3 IMAD.X R11, R52, 0x1, R11, P1 ;  /* 0x00000001340bb824 */ /* 0x000fca00008e060b */
[----:B------:R0:W-:Y:S01]  /*6d610*/  @!P3 STG.E.U8 desc[UR4][R10.64+0xc0], R15 ;  /* 0x0000c00f0a00b986 */ /* 0x0001e2000c101104 */
[----:B-1----:R-:W-:Y:S02]  /*6d620*/  @!P0 IADD3 R12, P3, R49, R12, RZ ;  /* 0x0000000c310c8210 */ /* 0x002fe40007f7e0ff */
[----:B------:R-:W-:-:S03]  /*6d630*/  ISETP.NE.AND P6, PT, R67, RZ, PT ;  /* 0x000000ff4300720c */ /* 0x000fc60003fc5270 */
[----:B------:R-:W-:Y:S01]  /*6d640*/  @!P0 IMAD.X R13, R50, 0x1, R13, P3 ;  /* 0x00000001320d8824 */ /* 0x000fe200018e060d */
[----:B------:R-:W-:-:S04]  /*6d650*/  ISETP.NE.AND P3, PT, R36, RZ, PT ;  /* 0x000000ff2400720c */ /* 0x000fc80003f65270 */
[----:B------:R1:W-:Y:S09]  /*6d660*/  @!P0 STG.E.U8 desc[UR4][R12.64+0xc1], R17 ;  /* 0x0000c1110c008986 */ /* 0x0003f2000c101104 */
[----:B------:R-:W-:Y:S01]  /*6d670*/  @!P3 STG.E.U8 desc[UR4][R22.64+0xc8], R19 ;  /* 0x0000c8131600b986 */ /* 0x000fe2000c101104 */
[----:B--2---:R-:W-:-:S03]  /*6d680*/  FMUL R14, R85, UR61 ;  /* 0x0000003d550e7c20 */ /* 0x004fc60008400000 */
[----:B------:R-:W2:Y:S02]  /*6d690*/  LDL.LU R85, [R1+0xa40] ;  /* 0x000a400001557983 */ /* 0x000ea40000300800 */
[----:B0-----:R-:W-:-:S05]  /*6d6a0*/  F2FP.SATFINITE.E4M3.F32.PACK_AB_MERGE_C R15, RZ, R14, RZ ;  /* 0x0000000eff0f723e */ /* 0x001fca00048070ff */
[----:B------:R0:W-:Y:S01]  /*6d6b0*/  @!P6 STG.E.U8 desc[UR4][R24.64+0xc9], R15 ;  /* 0x0000c90f1800e986 */ /* 0x0001e2000c101104 */
[----:B---3--:R-:W-:-:S03]  /*6d6c0*/  FMUL R14, R84, UR61 ;  /* 0x0000003d540e7c20 */ /* 0x008fc60008400000 */
[----:B------:R-:W3:Y:S02]  /*6d6d0*/  LDL.LU R84, [R1+0xa44] ;  /* 0x000a440001547983 */ /* 0x000ee40000300800 */
[----:B-1----:R-:W-:Y:S01]  /*6d6e0*/  F2FP.SATFINITE.E4M3.F32.PACK_AB_MERGE_C R17, RZ, R14, RZ ;  /* 0x0000000eff11723e */ /* 0x002fe200048070ff */
[----:B----4-:R-:W-:-:S05]  /*6d6f0*/  FMUL R14, R88, UR61 ;  /* 0x0000003d580e7c20 */ /* 0x010fca0008400000 */
[----:B0-----:R-:W-:Y:S01]  /*6d700*/  F2FP.SATFINITE.E4M3.F32.PACK_AB_MERGE_C R15, RZ, R14, RZ ;  /* 0x0000000eff0f723e */ /* 0x001fe200048070ff */
[----:B-----5:R-:W-:Y:S02]  /*6d710*/  FMUL R14, R79, UR61 ;  /* 0x0000003d4f0e7c20 */ /* 0x020fe40008400000 */
[----:B------:R-:W4:Y:S01]  /*6d720*/  LDL.LU R79, [R1+0xa48] ;  /* 0x000a4800014f7983 */ /* 0x000f220000300800 */
[----:B------:R-:W-:Y:S02]  /*6d730*/  ISETP.NE.AND P5, PT, R77, RZ, PT ;  /* 0x000000ff4d00720c */ /* 0x000fe40003fa5270 */
[----:B------:R-:W-:Y:S01]  /*6d740*/  ISETP.NE.AND P4, PT, R78, RZ, PT ;  /* 0x000000ff4e00720c */ /* 0x000fe20003f85270 */
[----:B------:R-:W5:Y:S10]  /*6d750*/  LDL.LU R88, [R1+0xa4c] ;  /* 0x000a4c0001587983 */ /* 0x000f740000300800 */
[----:B------:R-:W0:Y:S08]  /*6d760*/  @!P5 LDC.64 R10, c[0x0][0x5c0] ;  /* 0x00017000ff0adb82 */ /* 0x000e300000000a00 */
[----:B------:R-:W1:Y:S01]  /*6d770*/  @!P4 LDC.64 R12, c[0x0][0x5c0] ;  /* 0x00017000ff0ccb82 */ /* 0x000e620000000a00 */
[----:B0-----:R-:W-:-:S05]  /*6d780*/  @!P5 IADD3 R10, P6, R47, R10, RZ ;  /* 0x0000000a2f0ad210 */ /* 0x001fca0007fde0ff */
[----:B------:R-:W-:-:S05]  /*6d790*/  @!P5 IMAD.X R11, R48, 0x1, R11, P6 ;  /* 0x00000001300bd824 */ /* 0x000fca00030e060b */
[----:B------:R0:W-:Y:S01]  /*6d7a0*/  @!P5 STG.E.U8 desc[UR4][R10.64+0xc8], R17 ;  /* 0x0000c8110a00d986 */ /* 0x0001e2000c101104 */
[----:B-1----:R-:W-:-:S05]  /*6d7b0*/  @!P4 IADD3 R12, P5, R45, R12, RZ ;  /* 0x0000000c2d0cc210 */ /* 0x002fca0007fbe0ff */
[----:B------:R-:W-:-:S05]  /*6d7c0*/  @!P4 IMAD.X R13, R46, 0x1, R13, P5 ;  /* 0x000000012e0dc824 */ /* 0x000fca00028e060d */
[----:B------:R1:W-:Y:S01]  /*6d7d0*/  @!P4 STG.E.U8 desc[UR4][R12.64+0xc9], R15 ;  /* 0x0000c90f0c00c986 */ /* 0x0003e2000c101104 */
[----:B------:R-:W-:Y:S02]  /*6d7e0*/  ISETP.NE.AND P4, PT, R63, RZ, PT ;  /* 0x000000ff3f00720c */ /* 0x000fe40003f85270 */
[----:B------:R-:W-:Y:S02]  /*6d7f0*/  ISETP.NE.AND P5, PT, R64, RZ, PT ;  /* 0x000000ff4000720c */ /* 0x000fe40003fa5270 */
[----:B------:R-:W-:Y:S01]  /*6d800*/  F2FP.SATFINITE.E4M3.F32.PACK_AB_MERGE_C R19, RZ, R14, RZ ;  /* 0x0000000eff13723e */ /* 0x000fe200048070ff */
[----:B------:R-:W-:Y:S01]  /*6d810*/  FMUL R14, R87, UR61 ;  /* 0x0000003d570e7c20 */ /* 0x000fe20008400000 */
[----:B------:R-:W-:Y:S01]  /*6d820*/  ISETP.NE.AND P2, PT, R65, RZ, PT ;  /* 0x000000ff4100720c */ /* 0x000fe20003f45270 */
[----:B------:R-:W5:Y:S06]  /*6d830*/  LDL.LU R87, [R1+0xa50] ;  /* 0x000a500001577983 */ /* 0x000f6c0000300800 */
[----:B0-----:R-:W0:Y:S01]  /*6d840*/  @!P4 LDC.64 R10, c[0x0][0x5c0] ;  /* 0x00017000ff0acb82 */ /* 0x001e220000000a00 */
[----:B------:R-:W-:Y:S01]  /*6d850*/  F2FP.SATFINITE.E4M3.F32.PACK_AB_MERGE_C R17, RZ, R14, RZ ;  /* 0x0000000eff11723e */ /* 0x000fe200048070ff */
[----:B------:R-:W-:Y:S01]  /*6d860*/  FMUL R14, R86, UR61 ;  /* 0x0000003d560e7c20 */ /* 0x000fe20008400000 */
[----:B------:R-:W-:Y:S01]  /*6d870*/  ISETP.NE.AND P1, PT, R66, RZ, PT ;  /* 0x000000ff4200720c */ /* 0x000fe20003f25270 */
[----:B------:R-:W5:Y:S03]  /*6d880*/  LDL.LU R86, [R1+0xa54] ;  /* 0x000a540001567983 */ /* 0x000f660000300800 */
[----:B-1----:R-:W-:-:S02]  /*6d890*/  F2FP.SATFINITE.E4M3.F32.PACK_AB_MERGE_C R13, RZ, R14, RZ ;  /* 0x0000000eff0d723e */ /* 0x002fc400048070ff */
[----:B------:R-:W1:Y:S01]  /*6d8a0*/  @!P5 LDC.64 R14, c[0x0][0x5c0] ;  /* 0x00017000ff0edb82 */ /* 0x000e620000000a00 */
[----:B------:R-:W-:Y:S01]  /*6d8b0*/  @!P2 STG.E.U8 desc[UR4][R28.64+0xc0], R19 ;  /* 0x0000c0131c00a986 */ /* 0x000fe2000c101104 */
[----:B------:R-:W-:-:S05]  /*6d8c0*/  ISETP.NE.AND P6, PT, R68, RZ, PT ;  /* 0x000000ff4400720c */ /* 0x000fca0003fc5270 */
[----:B------:R-:W-:Y:S01]  /*6d8d0*/  @!P1 STG.E.U8 desc[UR4][R30.64+0xc1], R17 ;  /* 0x0000c1111e009986 */ /* 0x000fe2000c101104 */
[----:B------:R-:W-:Y:S02]  /*6d8e0*/  ISETP.NE.AND P0, PT, R71, RZ, PT ;  /* 0x000000ff4700720c */ /* 0x000fe40003f05270 */
[----:B0-----:R-:W-:-:S05]  /*6d8f0*/  @!P4 IADD3 R10, P1, R43, R10, RZ ;  /* 0x0000000a2b0ac210 */ /* 0x001fca0007f3e0ff */
[----:B------:R-:W0:Y:S01]  /*6d900*/  @!P6 LDC.64 R20, c[0x0][0x5c0] ;  /* 0x00017000ff14eb82 */ /* 0x000e220000000a00 */
[----:B------:R-:W-:-:S05]  /*6d910*/  @!P4 IMAD.X R11, R44, 0x1, R11, P1 ;  /* 0x000000012c0bc824 */ /* 0x000fca00008e060b */
[----:B------:R2:W-:Y:S01]  /*6d920*/  @!P4 STG.E.U8 desc[UR4][R10.64+0xc0], R13 ;  /* 0x0000c00d0a00c986 */ /* 0x0005e2000c101104 */
[----:B-1----:R-:W-:-:S05]  /*6d930*/  @!P5 IADD3 R14, P4, R41, R14, RZ ;  /* 0x0000000e290ed210 */ /* 0x002fca0007f9e0ff */
[----:B------:R-:W-:Y:S01]  /*6d940*/  @!P5 IMAD.X R15, R42, 0x1, R15, P4 ;  /* 0x000000012a0fd824 */ /* 0x000fe200020e060f */
[----:B--2---:R-:W1:Y:S01]  /*6d950*/  @!P0 LDC.64 R10, c[0x0][0x5c0] ;  /* 0x00017000ff0a8b82 */ /* 0x004e620000000a00 */
[----:B------:R-:W-:Y:S02]  /*6d960*/  FMUL R12, R85, UR61 ;  /* 0x0000003d550c7c20 */ /* 0x000fe40008400000 */
[----:B------:R-:W2:Y:S03]  /*6d970*/  LDL.LU R85, [R1+0xa58] ;  /* 0x000a580001557983 */ /* 0x000ea60000300800 */
[----:B------:R-:W-:-:S05]  /*6d980*/  F2FP.SATFINITE.E4M3.F32.PACK_AB_MERGE_C R17, RZ, R12, RZ ;  /* 0x0000000cff11723e */ /* 0x000fca00048070ff */
[----:B------:R-:W-:Y:S01]  /*6d990*/  @!P5 STG.E.U8 desc[UR4][R14.64+0xc1], R17 ;  /* 0x0000c1110e00d986 */ /* 0x000fe2000c101104 */
[----:B------:R-:W-:Y:S01]  /*6d9a0*/  ISETP.NE.AND P5, PT, R58, RZ, PT ;  /* 0x000000ff3a00720c */ /* 0x000fe20003fa5270 */
[----:B---3--:R-:W-:Y:S02]  /*6d9b0*/  FMUL R12, R84, UR61 ;  /* 0x0000003d540c7c20 */ /* 0x008fe40008400000 */
[----:B------:R-:W3:Y:S03]  /*6d9c0*/  LDL.LU R84, [R1+0xa5c] ;  /* 0x000a5c0001547983 */ /* 0x000ee60000300800 */
[----:B------:R-:W-:-:S07]  /*6d9d0*/  F2FP.SATFINITE.E4M3.F32.PACK_AB_MERGE_C R19, RZ, R12, RZ ;  /* 0x0000000cff13723e */ /* 0x000fce00048070ff */
[----:B------:R4:W-:Y:S01]  /*6d9e0*/  @!P5 STG.E.U8 desc[UR4][R32.64+0xc8], R19 ;  /* 0x0000c8132000d986 */ /* 0x0009e2000c101104 */
[----:B0-----:R-:W-:-:S05]  /*6d9f0*/  @!P6 IADD3 R12, P5, R39, R20, RZ ;  /* 0x00000014270ce210 */ /* 0x001fca0007fbe0ff */
[----:B------:R-:W-:Y:S01]  /*6da00*/  @!P6 IMAD.X R13, R40, 0x1, R21, P5 ;  /* 0x00000001280de824 */ /* 0x000fe200028e0615 */
[----:B-1----:R-:W-:Y:S01]  /*6da10*/  @!P0 IADD3 R10, P5, R5, R10, RZ ;  /* 0x0000000a050a8210 */ /* 0x002fe20007fbe0ff */
[----:B----4-:R-:W-:Y:S02]  /*6da20*/  FMUL R5, R79, UR61 ;  /* 0x0000003d4f057c20 */ /* 0x010fe40008400000 */
[----:B------:R-:W4:Y:S01]  /*6da30*/  LDL.LU R79, [R1+0xa60] ;  /* 0x000a6000014f7983 */ /* 0x000f220000300800 */
[----:B------:R-:W-:Y:S01]  /*6da40*/  ISETP.NE.AND P4, PT, R56, RZ, PT ;  /* 0x000000ff3800720c */ /* 0x000fe20003f85270 */
[----:B------:R-:W-:-:S03]  /*6da50*/  @!P0 IMAD.X R11, R38, 0x1, R11, P5 ;  /* 0x00000001260b8824 */ /* 0x000fc600028e060b */
        /* <DEDUP_REMOVED lines=11> */
[----:B-----5:R-:W-:-:S05]  /*6db10*/  FMUL R5, R88, UR61 ;  /* 0x0000003d58057c20 */ /* 0x020fca0008400000 */
        /* <DEDUP_REMOVED lines=10> */
[----:B------:R-:W-:-:S05]  /*6dbc0*/  FMUL R5, R87, UR61 ;  /* 0x0000003d57057c20 */ /* 0x000fca0008400000 */
[----:B------:R-:W-:Y:S01]  /*6dbd0*/  F2FP.SATFINITE.E4M3.F32.PACK_AB_MERGE_C R21, RZ, R5, RZ ;  /* 0x00000005ff15723e */ /* 0x000fe200048070ff */
[----:B------:R-:W-:-:S05]  /*6dbe0*/  FMUL R5, R86, UR61 ;  /* 0x0000003d56057c20 */ /* 0x000fca0008400000 */
[----:B------:R-:W-:Y:S01]  /*6dbf0*/  F2FP.SATFINITE.E4M3.F32.PACK_AB_MERGE_C R13, RZ, R5, RZ ;  /* 0x00000005ff0d723e */ /* 0x000fe200048070ff */
[----:B------:R0:W-:Y:S04]  /*6dc00*/  @!P0 STG.E.U8 desc[UR4][R10.64+0xc9], R21 ;  /* 0x0000c9150a008986 */ /* 0x0001e8000c101104 */
[----:B------:R0:W-:Y:S01]  /*6dc10*/  @!P5 STG.E.U8 desc[UR4][R14.64+0xc0], R13 ;  /* 0x0000c00d0e00d986 */ /* 0x0001e2000c101104 */
[----:B------:R-:W-:-:S04]  /*6dc20*/  LOP3.LUT P5, RZ, R0, 0x400000, RZ, 0xc0, !PT ;  /* 0x0040000000ff7812 */ /* 0x000fc800078ac0ff */
[----:B------:R-:W-:Y:S01]  /*6dc30*/  ISETP.LT.OR P5, PT, R26, 0xc1, !P5 ;  /* 0x000000c11a00780c */ /* 0x000fe20006fa1670 */
[----:B------:R-:W-:Y:S01]  /*6dc40*/  BSSY B1, `(.L_x_136) ;  /* 0x000001b000017945 */ /* 0x000fe20003800000 */
[----:B------:R-:W-:Y:S02]  /*6dc50*/  ISETP.NE.AND P3, PT, R70, RZ, PT ;  /* 0x000000ff4600720c */ /* 0x000fe40003f65270 */
[----:B------:R-:W-:Y:S02]  /*6dc60*/  ISETP.NE.AND P2, PT, R62, RZ, PT ;  /* 0x000000ff3e00720c */ /* 0x000fe40003f45270 */
[----:B------:R-:W-:Y:S02]  /*6dc70*/  ISETP.NE.AND P1, PT, R55, RZ, PT ;  /* 0x000000ff3700720c */ /* 0x000fe40003f25270 */
[----:B------:R-:W-:Y:S01]  /*6dc80*/  ISETP.NE.AND P0, PT, R54, RZ, PT ;  /* 0x000000ff3600720c */ /* 0x000fe20003f05270 */
[----:B--2---:R-:W-:-:S05]  /*6dc90*/  FMUL R5, R85, UR61 ;  /* 0x0000003d55057c20 */ /* 0x004fca0008400000 */
[----:B------:R-:W-:-:S05]  /*6dca0*/  F2FP.SATFINITE.E4M3.F32.PACK_AB_MERGE_C R19, RZ, R5, RZ ;  /* 0x00000005ff13723e */ /* 0x000fca00048070ff */
[----:B------:R0:W-:Y:S01]  /*6dcb0*/  @!P6 STG.E.U8 desc[UR4][R16.64+0xc1], R19 ;  /* 0x0000c1131000e986 */ /* 0x0001e2000c101104 */
[----:B---3--:R-:W-:-:S05]  /*6dcc0*/  FMUL R5, R84, UR61 ;  /* 0x0000003d54057c20 */ /* 0x008fca0008400000 */
[----:B------:R-:W-:Y:S01]  /*6dcd0*/  F2FP.SATFINITE.E4M3.F32.PACK_AB_MERGE_C R5, RZ, R5, RZ ;  /* 0x00000005ff05723e */ /* 0x000fe200048070ff */
[----:B----4-:R-:W-:-:S05]  /*6dce0*/  FMUL R12, R79, UR61 ;  /* 0x0000003d4f0c7c20 */ /* 0x010fca0008400000 */
        /* <DEDUP_REMOVED lines=16> */
.L_x_137:
[----:B------:R-:W-:Y:S05]  /*6ddf0*/  BSYNC B1 ;  /* 0x0000000000017941 */ /* 0x000fea0003800000 */
.L_x_136:
        /* <DEDUP_REMOVED lines=18> */
.L_x_139:
[----:B------:R-:W-:Y:S05]  /*6df20*/  BSYNC B1 ;  /* 0x0000000000017941 */ /* 0x000fea0003800000 */
.L_x_138:
        /* <DEDUP_REMOVED lines=8> */
[----:B------:R-:W0:Y:S02]  /*6dfb0*/  @!P6 LDC.64 R12, c[0x0][0x5c0] ;  /* 0x00017000ff0ceb82 */ /* 0x000e240000000a00 */
[----:B01----:R-:W-:-:S02]  /*6dfc0*/  @!P6 IMAD.MOV.U32 R10, RZ, RZ, R8 ;  /* 0x000000ffff0ae224 */ /* 0x003fc400078e0008 */
[----:B------:R-:W-:Y:S02]  /*6dfd0*/  @!P6 IMAD.MOV.U32 R11, RZ, RZ, R27 ;  /* 0x000000ffff0be224 */ /* 0x000fe400078e001b */
[----:B------:R-:W-:Y:S02]  /*6dfe0*/  @!P6 IMAD R5, R7, 0x180, RZ ;  /* 0x000001800705e824 */ /* 0x000fe400078e02ff */
[----:B------:R-:W-:-:S03]  /*6dff0*/  @!P6 IMAD.WIDE.U32 R10, R6, 0x180, R10 ;  /* 0x00000180060ae825 */ /* 0x000fc600078e000a */
[----:B------:R-:W-:-:S04]  /*6e000*/  @!P6 IADD3 R10, P5, R10, R12, RZ ;  /* 0x0000000c0a0ae210 */ /* 0x000fc80007fbe0ff */
        /* <DEDUP_REMOVED lines=37> */
.L_x_141:
[----:B------:R-:W-:Y:S05]  /*6e260*/  BSYNC B1 ;  /* 0x0000000000017941 */ /* 0x000fea0003800000 */
.L_x_140:
        /* <DEDUP_REMOVED lines=18> */
.L_x_143:
[----:B------:R-:W-:Y:S05]  /*6e390*/  BSYNC B1 ;  /* 0x0000000000017941 */ /* 0x000fea0003800000 */
.L_x_142:
[----:B0-----:R-:W-:Y:S01]  /*6e3a0*/  P2R R5, PR, RZ, 0x8 ;  /* 0x00000008ff057803 */ /* 0x001fe20000000000 */
[----:B------:R-:W2:Y:S01]  /*6e3b0*/  LDL.LU R38, [R1+0xa74] ;  /* 0x000a740001267983 */ /* 0x000ea20000300800 */
[----:B------:R-:W-:Y:S02]  /*6e3c0*/  ISETP.LT.OR P3, PT, R26, 0xd1, !P0 ;  /* 0x000000d11a00780c */ /* 0x000fe40004761670 */
[----:B------:R-:W-:Y:S01]  /*6e3d0*/  R2UR UR7, R4 ;  /* 0x00000000040772ca */ /* 0x000fe200000e0000 */
[----:B------:R-:W3:Y:S10]  /*6e3e0*/  LDL.LU R49, [R1+0xa78] ;  /* 0x000a780001317983 */ /* 0x000ef40000300800 */
[----:B------:R-:W0:Y:S01]  /*6e3f0*/  @!P3 LDC.64 R34, c[0x0][0x5c0] ;  /* 0x00017000ff22bb82 */ /* 0x000e220000000a00 */
        /* <DEDUP_REMOVED lines=29> */
[----:B------:R-:W-:-:S02]  /*6e5d0*/  IMAD.U32 R43, RZ, RZ, UR7 ;  /* 0x00000007ff2b7e24 */ /* 0x000fc4000f8e00ff */
[----:B------:R-:W-:Y:S01]  /*6e5e0*/  IMAD.U32 R44, RZ, RZ, UR6 ;  /* 0x00000006ff2c7e24 */ /* 0x000fe2000f8e00ff */
[----:B------:R-:W-:Y:S01]  /*6e5f0*/  P2R R37, PR, RZ, 0x8 ;  /* 0x00000008ff257803 */ /* 0x000fe20000000000 */
[----:B------:R-:W-:Y:S02]  /*6e600*/  IMAD.U32 R41, RZ, RZ, UR7 ;  /* 0x00000007ff297e24 */ /* 0x000fe4000f8e00ff */
[----:B------:R-:W-:Y:S02]  /*6e610*/  IMAD.U32 R42, RZ, RZ, UR6 ;  /* 0x00000006ff2a7e24 */ /* 0x000fe4000f8e00ff */
        /* <DEDUP_REMOVED lines=96> */
[----:B------:R-:W-:Y:S01]  /*6ec20*/  ISETP.NE.AND P5, PT, R45, RZ, PT ;  /* 0x000000ff2d00720c */ /* 0x000fe20003fa5270 */
[----:B---3--:R-:W-:Y:S01]  /*6ec30*/  FMUL R45, R49, UR61 ;  /* 0x0000003d312d7c20 */ /* 0x008fe20008400000 */
[----:B------:R-:W-:-:S04]  /*6ec40*/  ISETP.LT.OR P0, PT, R26, 0xd2, !P6 ;  /* 0x000000d21a00780c */ /* 0x000fc80007701670 */
[----:B------:R-:W-:Y:S01]  /*6ec50*/  F2FP.SATFINITE.E4M3.F32.PACK_AB_MERGE_C R49, RZ, R45, RZ ;  /* 0x0000002dff31723e */ /* 0x000fe200048070ff */
[----:B----4-:R-:W-:Y:S02]  /*6ec60*/  FMUL R45, R86, UR61 ;  /* 0x0000003d562d7c20 */ /* 0x010fe40008400000 */
[----:B------:R-:W2:Y:S01]  /*6ec70*/  LDL.LU R86, [R1+0xa90] ;  /* 0x000a900001567983 */ /* 0x000ea20000300800 */
[----:B------:R-:W-:-:S03]  /*6ec80*/  F2FP.SATFINITE.E4M3.F32.PACK_AB_MERGE_C R47, RZ, R38, RZ ;  /* 0x00000026ff2f723e */ /* 0x000fc600048070ff */
[----:B------:R-:W3:Y:S02]  /*6ec90*/  LDL.LU R89, [R1+0xa94] ;  /* 0x000a940001597983 */ /* 0x000ee40000300800 */
[----:B------:R-:W1:Y:S01]  /*6eca0*/  @!P0 LDC.64 R38, c[0x0][0x5c0] ;  /* 0x00017000ff268b82 */ /* 0x000e620000000a00 */
[----:B0-----:R-:W-:-:S05]  /*6ecb0*/  @!P3 IADD3 R36, P4, R8, R36, RZ ;  /* 0x000000240824b210 */ /* 0x001fca0007f9e0ff */
[----:B------:R-:W-:-:S05]  /*6ecc0*/  @!P3 IMAD.X R37, R27, 0x1, R37, P4 ;  /* 0x000000011b25b824 */ /* 0x000fca00020e0625 */
[----:B------:R5:W-:Y:S02]  /*6ecd0*/  @!P3 STG.E.U8 desc[UR4][R36.64+0xd0], R47 ;  /* 0x0000d02f2400b986 */ /* 0x000be4000c101104 */
[----:B-----5:R-:W-:Y:S02]  /*6ece0*/  FMUL R36, R85, UR61 ;  /* 0x0000003d55247c20 */ /* 0x020fe40008400000 */
[----:B------:R-:W4:Y:S01]  /*6ecf0*/  LDL.LU R85, [R1+0xa98] ;  /* 0x000a980001557983 */ /* 0x000f220000300800 */
[----:B-1----:R-:W-:-:S05]  /*6ed00*/  @!P0 IADD3 R38, P3, R8, R38, RZ ;  /* 0x0000002608268210 */ /* 0x002fca0007f7e0ff */
[----:B------:R-:W-:-:S05]  /*6ed10*/  @!P0 IMAD.X R39, R27, 0x1, R39, P3 ;  /* 0x000000011b278824 */ /* 0x000fca00018e0627 */
[----:B------:R0:W-:Y:S02]  /*6ed20*/  @!P0 STG.E.U8 desc[UR4][R38.64+0xd1], R49 ;  /* 0x0000d13126008986 */ /* 0x0001e4000c101104 */
[----:B0-----:R-:W-:Y:S02]  /*6ed30*/  FMUL R38, R84, UR61 ;  /* 0x0000003d54267c20 */ /* 0x001fe40008400000 */
[----:B------:R-:W5:Y:S01]  /*6ed40*/  LDL.LU R84, [R1+0xa9c] ;  /* 0x000a9c0001547983 */ /* 0x000f620000300800 */
[----:B------:R-:W-:Y:S02]  /*6ed50*/  ISETP.LT.OR P0, PT, R26, 0xd9, !P6 ;  /* 0x000000d91a00780c */ /* 0x000fe40007701670 */
[----:B------:R-:W-:Y:S02]  /*6ed60*/  F2FP.SATFINITE.E4M3.F32.PACK_AB_MERGE_C R45, RZ, R45, RZ ;  /* 0x0000002dff2d723e */ /* 0x000fe400048070ff */
[----:B------:R-:W-:-:S03]  /*6ed70*/  F2FP.SATFINITE.E4M3.F32.PACK_AB_MERGE_C R47, RZ, R36, RZ ;  /* 0x00000024ff2f723e */ /* 0x000fc600048070ff */
[----:B------:R-:W-:Y:S04]  /*6ed80*/  @!P2 STG.E.U8 desc[UR4][R34.64+0xd0], R45 ;  /* 0x0000d02d2200a986 */ /* 0x000fe8000c101104 */
[----:B------:R0:W-:Y:S02]  /*6ed90*/  @!P1 STG.E.U8 desc[UR4][R32.64+0xd1], R47 ;  /* 0x0000d12f20009986 */ /* 0x0001e4000c101104 */
[----:B------:R-:W1:Y:S01]  /*6eda0*/  @!P0 LDC.64 R36, c[0x0][0x5c0] ;  /* 0x00017000ff248b82 */ /* 0x000e620000000a00 */
[----:B0-----:R-:W-:Y:S02]  /*6edb0*/  FMUL R32, R88, UR61 ;  /* 0x0000003d58207c20 */ /* 0x001fe40008400000 */
[----:B------:R-:W5:Y:S03]  /*6edc0*/  LDL.LU R88, [R1+0xaa0] ;  /* 0x000aa00001587983 */ /* 0x000f660000300800 */
[----:B------:R-:W-:Y:S01]  /*6edd0*/  F2FP.SATFINITE.E4M3.F32.PACK_AB_MERGE_C R33, RZ, R32, RZ ;  /* 0x00000020ff21723e */ /* 0x000fe200048070ff */
[----:B------:R-:W-:Y:S01]  /*6ede0*/  FMUL R32, R87, UR61 ;  /* 0x0000003d57207c20 */ /* 0x000fe20008400000 */
[----:B------:R-:W-:Y:S01]  /*6edf0*/  F2FP.SATFINITE.E4M3.F32.PACK_AB_MERGE_C R39, RZ, R38, RZ ;  /* 0x00000026ff27723e */ /* 0x000fe200048070ff */
[----:B------:R-:W5:Y:S01]  /*6ee00*/  LDL.LU R87, [R1+0xaa4] ;  /* 0x000aa40001577983 */ /* 0x000f620000300800 */
[----:B-1----:R-:W-:-:S02]  /*6ee10*/  @!P0 IADD3 R36, P3, R8, R36, RZ ;  /* 0x0000002408248210 */ /* 0x002fc40007f7e0ff */
[----:B------:R-:W-:-:S03]  /*6ee20*/  F2FP.SATFINITE.E4M3.F32.PACK_AB_MERGE_C R45, RZ, R32, RZ ;  /* 0x00000020ff2d723e */ /* 0x000fc600048070ff */
[----:B------:R-:W-:Y:S01]  /*6ee30*/  @!P0 IMAD.X R37, R27, 0x1, R37, P3 ;  /* 0x000000011b258824 */ /* 0x000fe200018e0625 */
[----:B------:R-:W-:-:S04]  /*6ee40*/  ISETP.LT.OR P3, PT, R26, 0xda, !P6 ;  /* 0x000000da1a00780c */ /* 0x000fc80007761670 */
[----:B------:R0:W-:Y:S09]  /*6ee50*/  @!P0 STG.E.U8 desc[UR4][R36.64+0xd8], R39 ;  /* 0x0000d82724008986 */ /* 0x0001f2000c101104 */
[----:B------:R-:W1:Y:S02]  /*6ee60*/  @!P3 LDC.64 R34, c[0x0][0x5c0] ;  /* 0x00017000ff22bb82 */ /* 0x000e640000000a00 */
[----:B-1----:R-:W-:-:S05]  /*6ee70*/  @!P3 IADD3 R34, P6, R8, R34, RZ ;  /* 0x000000220822b210 */ /* 0x002fca0007fde0ff */
        /* <DEDUP_REMOVED lines=8> */
[----:B------:R-:W3:Y:S03]  /*6ef00*/  LDL.LU R85, [R1+0xaac] ;  /* 0x000aac0001557983 */ /* 0x000ee60000300800 */
[----:B-1----:R-:W-:Y:S01]  /*6ef10*/  F2FP.SATFINITE.E4M3.F32.PACK_AB_MERGE_C R33, RZ, R32, RZ ;  /* 0x00000020ff21723e */ /* 0x002fe200048070ff */
[----:B------:R-:W4:Y:S01]  /*6ef20*/  LDL.LU R89, [R1+0xab0] ;  /* 0x000ab00001597983 */ /* 0x000f220000300800 */
[----:B-----5:R-:W-:-:S03]  /*6ef30*/  FMUL R32, R84, UR61 ;  /* 0x0000003d54207c20 */ /* 0x020fc60008400000 */
[----:B------:R-:W5:Y:S01]  /*6ef40*/  LDL.LU R84, [R1+0xab4] ;  /* 0x000ab40001547983 */ /* 0x000f620000300800 */
[----:B------:R-:W-:-:S04]  /*6ef50*/  ISETP.NE.AND P3, PT, R74, RZ, PT ;  /* 0x000000ff4a00720c */ /* 0x000fc80003f65270 */
[----:B------:R-:W-:Y:S02]  /*6ef60*/  P2R R36, PR, RZ, 0x8 ;  /* 0x00000008ff247803 */ /* 0x000fe40000000000 */
[----:B------:R-:W-:Y:S02]  /*6ef70*/  ISETP.NE.AND P3, PT, R72, RZ, PT ;  /* 0x000000ff4800720c */ /* 0x000fe40003f65270 */
[----:B------:R-:W-:Y:S02]  /*6ef80*/  ISETP.NE.AND P4, PT, R69, RZ, PT ;  /* 0x000000ff4500720c */ /* 0x000fe40003f85270 */
[----:B------:R-:W-:-:S09]  /*6ef90*/  ISETP.NE.AND P2, PT, R70, RZ, PT ;  /* 0x000000ff4600720c */ /* 0x000fd20003f45270 */
[----:B------:R-:W0:Y:S01]  /*6efa0*/  @!P3 LDC.64 R34, c[0x0][0x5c0] ;  /* 0x00017000ff22bb82 */ /* 0x000e220000000a00 */
[----:B------:R-:W-:Y:S01]  /*6efb0*/  ISETP.NE.AND P1, PT, R71, RZ, PT ;  /* 0x000000ff4700720c */ /* 0x000fe20003f25270 */
[----:B------:R-:W-:Y:S01]  /*6efc0*/  @!P5 STG.E.U8 desc[UR4][R30.64+0xd8], R45 ;  /* 0x0000d82d1e00d986 */ /* 0x000fe2000c101104 */
[----:B------:R-:W-:-:S03]  /*6efd0*/  ISETP.NE.AND P0, PT, R73, RZ, PT ;  /* 0x000000ff4900720c */ /* 0x000fc60003f05270 */
[----:B------:R1:W-:Y:S04]  /*6efe0*/  @!P4 STG.E.U8 desc[UR4][R28.64+0xd9], R37 ;  /* 0x0000d9251c00c986 */ /* 0x0003e8000c101104 */
[----:B------:R-:W-:Y:S04]  /*6eff0*/  @!P2 STG.E.U8 desc[UR4][R24.64+0xd0], R39 ;  /* 0x0000d0271800a986 */ /* 0x000fe8000c101104 */
[----:B------:R0:W-:Y:S01]  /*6f000*/  @!P1 STG.E.U8 desc[UR4][R22.64+0xd1], R33 ;  /* 0x0000d12116009986 */ /* 0x0001e2000c101104 */
[----:B-1----:R-:W-:-:S03]  /*6f010*/  FMUL R28, R88, UR61 ;  /* 0x0000003d581c7c20 */ /* 0x002fc60008400000 */
[----:B------:R-:W4:Y:S01]  /*6f020*/  LDL.LU R88, [R1+0xab8] ;  /* 0x000ab80001587983 */ /* 0x000f220000300800 */
[----:B0-----:R-:W-:-:S05]  /*6f030*/  @!P3 IADD3 R30, P1, R51, R34, RZ ;  /* 0x00000022331eb210 */ /* 0x001fca0007f3e0ff */
[----:B------:R-:W-:Y:S02]  /*6f040*/  @!P3 IMAD.X R31, R46, 0x1, R35, P1 ;  /* 0x000000012e1fb824 */ /* 0x000fe400008e0623 */
[----:B------:R-:W0:Y:S01]  /*6f050*/  @!P0 LDC.64 R34, c[0x0][0x5c0] ;  /* 0x00017000ff228b82 */ /* 0x000e220000000a00 */
[----:B------:R-:W-:Y:S01]  /*6f060*/  F2FP.SATFINITE.E4M3.F32.PACK_AB_MERGE_C R29, RZ, R32, RZ ;  /* 0x00000020ff1d723e */ /* 0x000fe200048070ff */
[----:B------:R-:W-:Y:S02]  /*6f070*/  FMUL R22, R87, UR61 ;  /* 0x0000003d57167c20 */ /* 0x000fe40008400000 */
[----:B------:R-:W4:Y:S04]  /*6f080*/  LDL.LU R87, [R1+0xabc] ;  /* 0x000abc0001577983 */ /* 0x000f280000300800 */
[----:B------:R1:W-:Y:S01]  /*6f090*/  @!P3 STG.E.U8 desc[UR4][R30.64+0xd0], R29 ;  /* 0x0000d01d1e00b986 */ /* 0x0003e2000c101104 */
[----:B------:R-:W-:-:S02]  /*6f0a0*/  F2FP.SATFINITE.E4M3.F32.PACK_AB_MERGE_C R33, RZ, R28, RZ ;  /* 0x0000001cff21723e */ /* 0x000fc400048070ff */
[----:B0-----:R-:W-:-:S05]  /*6f0b0*/  @!P0 IADD3 R24, P3, R53, R34, RZ ;  /* 0x0000002235188210 */ /* 0x001fca0007f7e0ff */
[----:B------:R-:W-:Y:S01]  /*6f0c0*/  @!P0 IMAD.X R25, R48, 0x1, R35, P3 ;  /* 0x0000000130198824 */ /* 0x000fe200018e0623 */
[----:B------:R-:W-:Y:S02]  /*6f0d0*/  F2FP.SATFINITE.E4M3.F32.PACK_AB_MERGE_C R35, RZ, R22, RZ ;  /* 0x00000016ff23723e */ /* 0x000fe400048070ff */
[----:B------:R-:W-:Y:S02]  /*6f0e0*/  ISETP.NE.AND P3, PT, R36, RZ, PT ;  /* 0x000000ff2400720c */ /* 0x000fe40003f65270 */
[----:B------:R-:W-:Y:S01]  /*6f0f0*/  ISETP.NE.AND P6, PT, R75, RZ, PT ;  /* 0x000000ff4b00720c */ /* 0x000fe20003fc5270 */
[----:B------:R-:W-:Y:S10]  /*6f100*/  @!P0 STG.E.U8 desc[UR4][R24.64+0xd1], R33 ;  /* 0x0000d12118008986 */ /* 0x000ff4000c101104 */
[----:B------:R-:W-:Y:S01]  /*6f110*/  @!P3 STG.E.U8 desc[UR4][R20.64+0xd8], R35 ;  /* 0x0000d8231400b986 */ /* 0x000fe2000c101104 */
[----:B--2---:R-:W-:-:S03]  /*6f120*/  FMUL R22, R86, UR61 ;  /* 0x0000003d56167c20 */ /* 0x004fc60008400000 */
[----:B------:R-:W2:Y:S01]  /*6f130*/  LDL.LU R86, [R1+0xac0] ;  /* 0x000ac00001567983 */ /* 0x000ea20000300800 */
[----:B---3--:R-:W-:-:S03]  /*6f140*/  FMUL R28, R85, UR61 ;  /* 0x0000003d551c7c20 */ /* 0x008fc60008400000 */
[----:B------:R-:W3:Y:S01]  /*6f150*/  LDL.LU R85, [R1+0xac4] ;  /* 0x000ac40001557983 */ /* 0x000ee20000300800 */
[----:B-1----:R-:W-:-:S05]  /*6f160*/  F2FP.SATFINITE.E4M3.F32.PACK_AB_MERGE_C R29, RZ, R22, RZ ;  /* 0x00000016ff1d723e */ /* 0x002fca00048070ff */
[----:B------:R5:W-:Y:S02]  /*6f170*/  @!P6 STG.E.U8 desc[UR4][R18.64+0xd9], R29 ;  /* 0x0000d91d1200e986 */ /* 0x000be4000c101104 */
[----:B-----5:R-:W-:Y:S02]  /*6f180*/  FMUL R18, R84, UR61 ;  /* 0x0000003d54127c20 */ /* 0x020fe40008400000 */
[----:B------:R-:W5:Y:S01]  /*6f190*/  LDL.LU R84, [R1+0xac8] ;  /* 0x000ac80001547983 */ /* 0x000f620000300800 */
[----:B------:R-:W-:Y:S02]  /*6f1a0*/  ISETP.NE.AND P5, PT, R76, RZ, PT ;  /* 0x000000ff4c00720c */ /* 0x000fe40003fa5270 */
[----:B------:R-:W-:-:S11]  /*6f1b0*/  ISETP.NE.AND P4, PT, R77, RZ, PT ;  /* 0x000000ff4d00720c */ /* 0x000fd60003f85270 */
[----:B------:R-:W0:Y:S08]  /*6f1c0*/  @!P5 LDC.64 R22, c[0x0][0x5c0] ;  /* 0x00017000ff16db82 */ /* 0x000e300000000a00 */
[----:B------:R-:W1:Y:S01]  /*6f1d0*/  @!P4 LDC.64 R30, c[0x0][0x5c0] ;  /* 0x00017000ff1ecb82 */ /* 0x000e620000000a00 */
[----:B------:R-:W-:Y:S01]  /*6f1e0*/  F2FP.SATFINITE.E4M3.F32.PACK_AB_MERGE_C R25, RZ, R28, RZ ;  /* 0x0000001cff19723e */ /* 0x000fe200048070ff */
[----:B----4-:R-:W-:-:S02]  /*6f1f0*/  FMUL R24, R89, UR61 ;  /* 0x0000003d59187c20 */ /* 0x010fc40008400000 */
[----:B------:R-:W4:Y:S01]  /*6f200*/  LDL.LU R89, [R1+0xacc] ;  /* 0x000acc0001597983 */ /* 0x000f220000300800 */
[----:B0-----:R-:W-:-:S05]  /*6f210*/  @!P5 IADD3 R22, P6, R55, R22, RZ ;  /* 0x000000163716d210 */ /* 0x001fca0007fde0ff */
[----:B------:R-:W-:-:S05]  /*6f220*/  @!P5 IMAD.X R23, R50, 0x1, R23, P6 ;  /* 0x000000013217d824 */ /* 0x000fca00030e0617 */
[----:B------:R0:W-:Y:S01]  /*6f230*/  @!P5 STG.E.U8 desc[UR4][R22.64+0xd8], R25 ;  /* 0x0000d8191600d986 */ /* 0x0001e2000c101104 */
[----:B-1----:R-:W-:Y:S02]  /*6f240*/  @!P4 IADD3 R20, P5, R57, R30, RZ ;  /* 0x0000001e3914c210 */ /* 0x002fe40007fbe0ff */
[----:B------:R-:W-:-:S03]  /*6f250*/  F2FP.SATFINITE.E4M3.F32.PACK_AB_MERGE_C R29, RZ, R24, RZ ;  /* 0x00000018ff1d723e */ /* 0x000fc600048070ff */
[----:B------:R-:W-:-:S05]  /*6f260*/  @!P4 IMAD.X R21, R54, 0x1, R31, P5 ;  /* 0x000000013615c824 */ /* 0x000fca00028e061f */
[----:B------:R1:W-:Y:S01]  /*6f270*/  @!P4 STG.E.U8 desc[UR4][R20.64+0xd9], R29 ;  /* 0x0000d91d1400c986 */ /* 0x0003e2000c101104 */
[----:B------:R-:W-:Y:S02]  /*6f280*/  ISETP.NE.AND P4, PT, R67, RZ, PT ;  /* 0x000000ff4300720c */ /* 0x000fe40003f85270 */
[----:B------:R-:W-:Y:S01]  /*6f290*/  F2FP.SATFINITE.E4M3.F32.PACK_AB_MERGE_C R31, RZ, R18, RZ ;  /* 0x00000012ff1f723e */ /* 0x000fe200048070ff */
[----:B------:R-:W-:Y:S01]  /*6f2a0*/  FMUL R18, R88, UR61 ;  /* 0x0000003d58127c20 */ /* 0x000fe20008400000 */
[----:B------:R-:W-:Y:S02]  /*6f2b0*/  ISETP.NE.AND P5, PT, R66, RZ, PT ;  /* 0x000000ff4200720c */ /* 0x000fe40003fa5270 */
[----:B------:R-:W-:Y:S02]  /*6f2c0*/  ISETP.NE.AND P2, PT, R78, RZ, PT ;  /* 0x000000ff4e00720c */ /* 0x000fe40003f45270 */
[----:B------:R-:W-:Y:S01]  /*6f2d0*/  ISETP.NE.AND P1, PT, R79, RZ, PT ;  /* 0x000000ff4f00720c */ /* 0x000fe20003f25270 */
[----:B0-----:R-:W-:Y:S01]  /*6f2e0*/  FMUL R22, R87, UR61 ;  /* 0x0000003d57167c20 */ /* 0x001fe20008400000 */
[----:B------:R-:W-:Y:S01]  /*6f2f0*/  F2FP.SATFINITE.E4M3.F32.PACK_AB_MERGE_C R23, RZ, R18, RZ ;  /* 0x00000012ff17723e */ /* 0x000fe200048070ff */
[----:B------:R-:W4:Y:S02]  /*6f300*/  LDL.LU R88, [R1+0xad0] ;  /* 0x000ad00001587983 */ /* 0x000f240000300800 */
[----:B------:R-:W0:Y:S08]  /*6f310*/  @!P4 LDC.64 R18, c[0x0][0x5c0] ;  /* 0x00017000ff12cb82 */ /* 0x000e300000000a00 */
[----:B------:R-:W0:Y:S01]  /*6f320*/  @!P5 LDC.64 R24, c[0x0][0x5c0] ;  /* 0x00017000ff18db82 */ /* 0x000e220000000a00 */
[----:B------:R0:W-:Y:S04]  /*6f330*/  @!P2 STG.E.U8 desc[UR4][R16.64+0xd0], R31 ;  /* 0x0000d01f1000a986 */ /* 0x0001e8000c101104 */
[----:B------:R-:W-:Y:S01]  /*6f340*/  @!P1 STG.E.U8 desc[UR4][R14.64+0xd1], R23 ;  /* 0x0000d1170e009986 */ /* 0x000fe2000c101104 */
[----:B------:R-:W-:-:S02]  /*6f350*/  ISETP.NE.AND P6, PT, R65, RZ, PT ;  /* 0x000000ff4100720c */ /* 0x000fc40003fc5270 */
[----:B-1----:R-:W-:Y:S01]  /*6f360*/  F2FP.SATFINITE.E4M3.F32.PACK_AB_MERGE_C R21, RZ, R22, RZ ;  /* 0x00000016ff15723e */ /* 0x002fe200048070ff */
[----:B------:R-:W4:Y:S01]  /*6f370*/  LDL.LU R87, [R1+0xad4] ;  /* 0x000ad40001577983 */ /* 0x000f220000300800 */
[----:B0-----:R-:W-:-:S05]  /*6f380*/  @!P4 IADD3 R18, P1, R59, R18, RZ ;  /* 0x000000123b12c210 */ /* 0x001fca0007f3e0ff */
[----:B------:R-:W-:Y:S01]  /*6f390*/  @!P4 IMAD.X R19, R56, 0x1, R19, P1 ;  /* 0x000000013813c824 */ /* 0x000fe200008e0613 */
[----:B------:R-:W-:-:S04]  /*6f3a0*/  ISETP.NE.AND P0, PT, R63, RZ, PT ;  /* 0x000000ff3f00720c */ /* 0x000fc80003f05270 */
[----:B------:R0:W-:Y:S01]  /*6f3b0*/  @!P4 STG.E.U8 desc[UR4][R18.64+0xd0], R21 ;  /* 0x0000d0151200c986 */ /* 0x0001e2000c101104 */
[----:B------:R-:W-:-:S05]  /*6f3c0*/  @!P5 IADD3 R16, P4, R43, R24, RZ ;  /* 0x000000182b10d210 */ /* 0x000fca0007f9e0ff */
[----:B------:R-:W-:-:S03]  /*6f3d0*/  @!P5 IMAD.X R17, R44, 0x1, R25, P4 ;  /* 0x000000012c11d824 */ /* 0x000fc600020e0619 */
[----:B0-----:R-:W0:Y:S01]  /*6f3e0*/  @!P0 LDC.64 R18, c[0x0][0x5c0] ;  /* 0x00017000ff128b82 */ /* 0x001e220000000a00 */
[----:B--2---:R-:W-:Y:S02]  /*6f3f0*/  FMUL R20, R86, UR61 ;  /* 0x0000003d56147c20 */ /* 0x004fe40008400000 */
[----:B------:R-:W2:Y:S03]  /*6f400*/  LDL.LU R86, [R1+0xad8] ;  /* 0x000ad80001567983 */ /* 0x000ea60000300800 */
[----:B------:R-:W-:-:S05]  /*6f410*/  F2FP.SATFINITE.E4M3.F32.PACK_AB_MERGE_C R23, RZ, R20, RZ ;  /* 0x00000014ff17723e */ /* 0x000fca00048070ff */
[----:B------:R1:W-:Y:S01]  /*6f420*/  @!P5 STG.E.U8 desc[UR4][R16.64+0xd1], R23 ;  /* 0x0000d1171000d986 */ /* 0x0003e2000c101104 */
[----:B------:R-:W-:Y:S01]  /*6f430*/  ISETP.NE.AND P5, PT, R61, RZ, PT ;  /* 0x000000ff3d00720c */ /* 0x000fe20003fa5270 */
[----:B---3--:R-:W-:Y:S02]  /*6f440*/  FMUL R14, R85, UR61 ;  /* 0x0000003d550e7c20 */ /* 0x008fe40008400000 */
[----:B------:R-:W3:Y:S03]  /*6f450*/  LDL.LU R85, [R1+0xadc] ;  /* 0x000adc0001557983 */ /* 0x000ee60000300800 */
[----:B------:R-:W-:Y:S02]  /*6f460*/  F2FP.SATFINITE.E4M3.F32.PACK_AB_MERGE_C R25, RZ, R14, RZ ;  /* 0x0000000eff19723e */ /* 0x000fe400048070ff */
[----:B------:R-:W0:Y:S05]  /*6f470*/  @!P6 LDC.64 R14, c[0x0][0x5c0] ;  /* 0x00017000ff0eeb82 */ /* 0x000e2a0000000a00 */
[----:B------:R-:W-:Y:S01]  /*6f480*/  @!P5 STG.E.U8 desc[UR4][R12.64+0xd8], R25 ;  /* 0x0000d8190c00d986 */ /* 0x000fe2000c101104 */
[----:B0-----:R-:W-:-:S05]  /*6f490*/  @!P6 IADD3 R14, P5, R41, R14, RZ ;  /* 0x0000000e290ee210 */ /* 0x001fca0007fbe0ff */
[----:B------:R-:W-:Y:S01]  /*6f4a0*/  @!P6 IMAD.X R15, R42, 0x1, R15, P5 ;  /* 0x000000012a0fe824 */ /* 0x000fe200028e060f */
[----:B------:R-:W-:Y:S01]  /*6f4b0*/  @!P0 IADD3 R18, P5, R5, R18, RZ ;  /* 0x0000001205128210 */ /* 0x000fe20007fbe0ff */
[----:B-----5:R-:W-:Y:S02]  /*6f4c0*/  FMUL R5, R84, UR61 ;  /* 0x0000003d54057c20 */ /* 0x020fe40008400000 */
[----:B------:R-:W5:Y:S01]  /*6f4d0*/  LDL.LU R84, [R1+0xae0] ;  /* 0x000ae00001547983 */ /* 0x000f620000300800 */
[----:B------:R-:W-:Y:S01]  /*6f4e0*/  ISETP.NE.AND P4, PT, R60, RZ, PT ;  /* 0x000000ff3c00720c */ /* 0x000fe20003f85270 */
[----:B------:R-:W-:-:S03]  /*6f4f0*/  @!P0 IMAD.X R19, R40, 0x1, R19, P5 ;  /* 0x0000000128138824 */ /* 0x000fc600028e0613 */
[----:B------:R-:W-:Y:S02]  /*6f500*/  ISETP.LT.OR P5, PT, R26, 0xd1, !P4 ;  /* 0x000000d11a00780c */ /* 0x000fe400067a1670 */
[----:B------:R-:W-:Y:S02]  /*6f510*/  ISETP.NE.AND P1, PT, R62, RZ, PT ;  /* 0x000000ff3e00720c */ /* 0x000fe40003f25270 */
[----:B-1----:R-:W-:-:S09]  /*6f520*/  F2FP.SATFINITE.E4M3.F32.PACK_AB_MERGE_C R17, RZ, R5, RZ ;  /* 0x00000005ff11723e */ /* 0x002fd200048070ff */
[----:B------:R-:W0:Y:S02]  /*6f530*/  @!P5 LDC.64 R20, c[0x0][0x5c0] ;  /* 0x00017000ff14db82 */ /* 0x000e240000000a00 */
[----:B------:R1:W-:Y:S01]  /*6f540*/  @!P1 STG.E.U8 desc[UR4][R10.64+0xd9], R17 ;  /* 0x0000d9110a009986 */ /* 0x0003e2000c101104 */
[----:B------:R-:W-:Y:S02]  /*6f550*/  @!P5 IMAD R5, R7, 0x180, RZ ;  /* 0x000001800705d824 */ /* 0x000fe400078e02ff */
[----:B-1----:R-:W-:Y:S02]  /*6f560*/  @!P5 IMAD.MOV.U32 R10, RZ, RZ, R8 ;  /* 0x000000ffff0ad224 */ /* 0x002fe400078e0008 */
[----:B------:R-:W-:Y:S02]  /*6f570*/  @!P5 IMAD.MOV.U32 R11, RZ, RZ, R27 ;  /* 0x000000ffff0bd224 */ /* 0x000fe400078e001b */
[----:B------:R-:W-:-:S03]  /*6f580*/  @!P5 IMAD.WIDE.U32 R12, R6, 0x180, R10 ;  /* 0x00000180060cd825 */ /* 0x000fc600078e000a */
[----:B0-----:R-:W-:-:S04]  /*6f590*/  @!P5 IADD3 R12, P1, R12, R20, RZ ;  /* 0x000000140c0cd210 */ /* 0x001fc80007f3e0ff */
[----:B------:R-:W-:Y:S01]  /*6f5a0*/  @!P5 IADD3.X R13, R21, R13, R5, P1, !PT ;  /* 0x0000000d150dd210 */ /* 0x000fe20000ffe405 */
[----:B----4-:R-:W-:-:S05]  /*6f5b0*/  FMUL R5, R89, UR61 ;  /* 0x0000003d59057c20 */ /* 0x010fca0008400000 */
        /* <DEDUP_REMOVED lines=13> */
[----:B0-----:R-:W-:Y:S01]  /*6f690*/  F2FP.SATFINITE.E4M3.F32.PACK_AB_MERGE_C R15, RZ, R5, RZ ;  /* 0x00000005ff0f723e */ /* 0x001fe200048070ff */
        /* <DEDUP_REMOVED lines=31> */
.L_x_145:
[----:B------:R-:W-:Y:S05]  /*6f890*/  BSYNC B1 ;  /* 0x0000000000017941 */ /* 0x000fea0003800000 */
.L_x_144:
        /* <DEDUP_REMOVED lines=18> */
.L_x_147:
[----:B------:R-:W-:Y:S05]  /*6f9c0*/  BSYNC B1 ;  /* 0x0000000000017941 */ /* 0x000fea0003800000 */
.L_x_146:
        /* <DEDUP_REMOVED lines=51> */
.L_x_149:
[----:B------:R-:W-:Y:S05]  /*6fd00*/  BSYNC B1 ;  /* 0x0000000000017941 */ /* 0x000fea0003800000 */
.L_x_148:
        /* <DEDUP_REMOVED lines=18> */
.L_x_151:
[----:B------:R-:W-:Y:S05]  /*6fe30*/  BSYNC B1 ;  /* 0x0000000000017941 */ /* 0x000fea0003800000 */
.L_x_150:
[----:B------:R-:W-:Y:S01]  /*6fe40*/  P2R R67, PR, RZ, 0x10 ;  /* 0x00000010ff437803 */ /* 0x000fe20000000000 */
[----:B------:R-:W2:Y:S01]  /*6fe50*/  LDL.LU R38, [R1+0xaf4] ;  /* 0x000af40001267983 */ /* 0x000ea20000300800 */
[----:B------:R-:W-:Y:S02]  /*6fe60*/  ISETP.LT.OR P4, PT, R26, 0xe1, !P0 ;  /* 0x000000e11a00780c */ /* 0x000fe40004781670 */
[----:B------:R-:W-:Y:S02]  /*6fe70*/  R2UR UR7, R4 ;  /* 0x00000000040772ca */ /* 0x000fe400000e0000 */
[----:B------:R-:W-:Y:S02]  /*6fe80*/  R2UR UR6, R3 ;  /* 0x00000000030672ca */ /* 0x000fe400000e0000 */
[----:B------:R-:W-:Y:S02]  /*6fe90*/  R2UR UR9, R83 ;  /* 0x00000000530972ca */ /* 0x000fe400000e0000 */
[----:B------:R-:W-:-:S02]  /*6fea0*/  R2UR UR8, R82 ;  /* 0x00000000520872ca */ /* 0x000fc400000e0000 */
[----:B------:R-:W-:Y:S02]  /*6feb0*/  R2UR UR4, R80 ;  /* 0x00000000500472ca */ /* 0x000fe400000e0000 */
[----:B------:R-:W-:Y:S01]  /*6fec0*/  R2UR UR5, R81 ;  /* 0x00000000510572ca */ /* 0x000fe200000e0000 */
[----:B------:R-:W3:Y:S01]  /*6fed0*/  @!P4 LDC.64 R34, c[0x0][0x5c0] ;  /* 0x00017000ff22cb82 */ /* 0x000ee20000000a00 */
[----:B0-----:R-:W-:Y:S01]  /*6fee0*/  P2R R5, PR, RZ, 0x10 ;  /* 0x00000010ff057803 */ /* 0x001fe20000000000 */
[----:B------:R-:W4:Y:S04]  /*6fef0*/  LDL.LU R80, [R1+0xaf8] ;  /* 0x000af80001507983 */ /* 0x000f280000300800 */
[----:B------:R-:W5:Y:S04]  /*6ff00*/  LDL.LU R79, [R1+0xafc] ;  /* 0x000afc00014f7983 */ /* 0x000f680000300800 */
[----:B------:R-:W5:Y:S04]  /*6ff10*/  LDL.LU R78, [R1+0xb00] ;  /* 0x000b0000014e7983 */ /* 0x000f680000300800 */
[----:B------:R-:W5:Y:S04]  /*6ff20*/  LDL.LU R81, [R1+0xb04] ;  /* 0x000b040001517983 */ /* 0x000f680000300800 */
[----:B------:R-:W5:Y:S01]  /*6ff30*/  LDL.LU R77, [R1+0xb08] ;  /* 0x000b0800014d7983 */ /* 0x000f620000300800 */
[----:B---3--:R-:W-:-:S04]  /*6ff40*/  @!P4 IADD3 R34, P5, P6, R8, UR7, R34 ;  /* 0x000000070822cc10 */ /* 0x008fc8000febe022 */
[----:B------:R-:W-:Y:S02]  /*6ff50*/  @!P4 IADD3.X R35, R27, UR6, R35, P5, P6 ;  /* 0x000000061b23cc10 */ /* 0x000fe4000afec423 */
[----:B------:R-:W-:-:S13]  /*6ff60*/  ISETP.LT.OR P4, PT, R26, 0xe2, !P0 ;  /* 0x000000e21a00780c */ /* 0x000fda0004781670 */
[----:B------:R-:W0:Y:S01]  /*6ff70*/  @!P4 LDC.64 R32, c[0x0][0x5c0] ;  /* 0x00017000ff20cb82 */ /* 0x000e220000000a00 */
[----:B------:R-:W-:Y:S02]  /*6ff80*/  P2R R36, PR, RZ, 0x10 ;  /* 0x00000010ff247803 */ /* 0x000fe40000000000 */
[----:B0-----:R-:W-:-:S04]  /*6ff90*/  @!P4 IADD3 R32, P5, P6, R8, UR7, R32 ;  /* 0x000000070820cc10 */ /* 0x001fc8000febe020 */
        /* <DEDUP_REMOVED lines=27> */
[----:B-1----:R-:W0:Y:S01]  /*70150*/  @!P4 LDC.64 R18, c[0x0][0x5c0] ;  /* 0x00017000ff12cb82 */ /* 0x002e220000000a00 */
[----:B------:R-:W-:Y:S02]  /*70160*/  LOP3.LUT P6, RZ, R0, 0x2000, RZ, 0xc0, !PT ;  /* 0x0000200000ff7812 */ /* 0x000fe400078cc0ff */
        /* <DEDUP_REMOVED lines=10> */
[----:B------:R-:W-:Y:S02]  /*70210*/  ISETP.LT.OR P5, PT, R26, 0xe9, !P6 ;  /* 0x000000e91a00780c */ /* 0x000fe400077a1670 */
[----:B------:R-:W-:-:S11]  /*70220*/  P2R R66, PR, RZ, 0x10 ;  /* 0x00000010ff427803 */ /* 0x000fd60000000000 */
[----:B------:R-:W1:Y:S01]  /*70230*/  @!P5 LDC.64 R12, c[0x0][0x5c0] ;  /* 0x00017000ff0cdb82 */ /* 0x000e620000000a00 */
[----:B0-----:R-:W-:-:S04]  /*70240*/  @!P4 IADD3 R14, P0, P1, R8, UR5, R14 ;  /* 0x00000005080ecc10 */ /* 0x001fc8000f91e00e */
[----:B------:R-:W-:Y:S02]  /*70250*/  @!P4 IADD3.X R15, R27, UR4, R15, P0, P1 ;  /* 0x000000041b0fcc10 */ /* 0x000fe400087e240f */
[----:B------:R-:W-:-:S13]  /*70260*/  ISETP.LT.OR P4, PT, R26, 0xea, !P6 ;  /* 0x000000ea1a00780c */ /* 0x000fda0007781670 */
[----:B------:R-:W0:Y:S01]  /*70270*/  @!P4 LDC.64 R10, c[0x0][0x5c0] ;  /* 0x00017000ff0acb82 */ /* 0x000e220000000a00 */
[----:B-1----:R-:W-:-:S04]  /*70280*/  @!P5 IADD3 R12, P0, P1, R8, UR5, R12 ;  /* 0x00000005080cdc10 */ /* 0x002fc8000f91e00c */
[----:B------:R-:W-:Y:S02]  /*70290*/  @!P5 IADD3.X R13, R27, UR4, R13, P0, P1 ;  /* 0x000000041b0ddc10 */ /* 0x000fe400087e240d */
[----:B------:R-:W-:Y:S01]  /*702a0*/  P2R R76, PR, RZ, 0x10 ;  /* 0x00000010ff4c7803 */ /* 0x000fe20000000000 */
[----:B------:R-:W-:Y:S01]  /*702b0*/  IMAD.U32 R47, RZ, RZ, UR7 ;  /* 0x00000007ff2f7e24 */ /* 0x000fe2000f8e00ff */
[----:B0-----:R-:W-:-:S04]  /*702c0*/  @!P4 IADD3 R10, P0, P1, R8, UR5, R10 ;  /* 0x00000005080acc10 */ /* 0x001fc8000f91e00a */
[----:B------:R-:W-:Y:S02]  /*702d0*/  @!P4 IADD3.X R11, R27, UR4, R11, P0, P1 ;  /* 0x000000041b0bcc10 */ /* 0x000fe400087e240b */
[----:B------:R-:W-:Y:S01]  /*702e0*/  ISETP.LT.OR P4, PT, R26, 0xe1, !P2 ;  /* 0x000000e11a00780c */ /* 0x000fe20005781670 */
[----:B------:R-:W-:-:S03]  /*702f0*/  IMAD.U32 R40, RZ, RZ, UR6 ;  /* 0x00000006ff287e24 */ /* 0x000fc6000f8e00ff */
[----:B------:R-:W-:-:S09]  /*70300*/  P2R R70, PR, RZ, 0x10 ;  /* 0x00000010ff467803 */ /* 0x000fd20000000000 */
[----:B------:R-:W-:-:S04]  /*70310*/  @!P4 IADD3 R47, P0, P1, R47, UR9, R8 ;  /* 0x000000092f2fcc10 */ /* 0x000fc8000f91e008 */
[----:B------:R-:W-:Y:S02]  /*70320*/  @!P4 IADD3.X R40, R40, UR8, R27, P0, P1 ;  /* 0x000000082828cc10 */ /* 0x000fe400087e241b */
[----:B------:R-:W-:Y:S01]  /*70330*/  ISETP.LT.OR P4, PT, R26, 0xe2, !P2 ;  /* 0x000000e21a00780c */ /* 0x000fe20005781670 */
[----:B------:R-:W-:Y:S02]  /*70340*/  IMAD.U32 R49, RZ, RZ, UR7 ;  /* 0x00000007ff317e24 */ /* 0x000fe4000f8e00ff */
[----:B------:R-:W-:Y:S01]  /*70350*/  IMAD.U32 R42, RZ, RZ, UR6 ;  /* 0x00000006ff2a7e24 */ /* 0x000fe2000f8e00ff */
[----:B------:R-:W-:-:S09]  /*70360*/  P2R R71, PR, RZ, 0x10 ;  /* 0x00000010ff477803 */ /* 0x000fd20000000000 */
[----:B------:R-:W-:-:S04]  /*70370*/  @!P4 IADD3 R49, P0, P1, R49, UR9, R8 ;  /* 0x000000093131cc10 */ /* 0x000fc8000f91e008 */
[----:B------:R-:W-:Y:S02]  /*70380*/  @!P4 IADD3.X R42, R42, UR8, R27, P0, P1 ;  /* 0x000000082a2acc10 */ /* 0x000fe400087e241b */
[C---:B------:R-:W-:Y:S02]  /*70390*/  ISETP.LT.OR P4, PT, R26.reuse, 0xe9, !P2 ;  /* 0x000000e91a00780c */ /* 0x040fe40005781670 */
[----:B------:R-:W-:Y:S02]  /*703a0*/  P2R R75, PR, RZ, 0x20 ;  /* 0x00000020ff4b7803 */ /* 0x000fe40000000000 */
[C---:B------:R-:W-:Y:S01]  /*703b0*/  ISETP.LT.OR P5, PT, R26.reuse, 0xea, !P2 ;  /* 0x000000ea1a00780c */ /* 0x040fe200057a1670 */
[----:B------:R-:W-:Y:S01]  /*703c0*/  IMAD.U32 R51, RZ, RZ, UR7 ;  /* 0x00000007ff337e24 */ /* 0x000fe2000f8e00ff */
[----:B------:R-:W-:Y:S01]  /*703d0*/  ISETP.LT.OR P2, PT, R26, 0xe1, !P3 ;  /* 0x000000e11a00780c */ /* 0x000fe20005f41670 */
[----:B------:R-:W-:Y:S02]  /*703e0*/  IMAD.U32 R44, RZ, RZ, UR6 ;  /* 0x00000006ff2c7e24 */ /* 0x000fe4000f8e00ff */
[----:B------:R-:W-:-:S04]  /*703f0*/  IMAD.U32 R53, RZ, RZ, UR7 ;  /* 0x00000007ff357e24 */ /* 0x000fc8000f8e00ff */
[--C-:B------:R-:W-:Y:S01]  /*70400*/  @!P4 IADD3 R51, P1, P0, R51, UR9, R8.reuse ;  /* 0x000000093333cc10 */ /* 0x100fe2000f83e008 */
[----:B------:R-:W-:Y:S02]  /*70410*/  IMAD.U32 R46, RZ, RZ, UR6 ;  /* 0x00000006ff2e7e24 */ /* 0x000fe4000f8e00ff */
[----:B------:R-:W-:Y:S01]  /*70420*/  IMAD.U32 R55, RZ, RZ, UR7 ;  /* 0x00000007ff377e24 */ /* 0x000fe2000f8e00ff */
[----:B------:R-:W-:Y:S02]  /*70430*/  @!P4 IADD3.X R44, R44, UR8, R27, P1, P0 ;  /* 0x000000082c2ccc10 */ /* 0x000fe40008fe041b */
[----:B------:R-:W-:Y:S01]  /*70440*/  @!P5 IADD3 R53, P1, P0, R53, UR9, R8 ;  /* 0x000000093535dc10 */ /* 0x000fe2000f83e008 */
[----:B------:R-:W-:-:S03]  /*70450*/  IMAD.U32 R48, RZ, RZ, UR6 ;  /* 0x00000006ff307e24 */ /* 0x000fc6000f8e00ff */
[----:B------:R-:W-:Y:S02]  /*70460*/  @!P5 IADD3.X R46, R46, UR8, R27, P1, P0 ;  /* 0x000000082e2edc10 */ /* 0x000fe40008fe041b */
[----:B------:R-:W-:-:S04]  /*70470*/  @!P2 IADD3 R55, P1, P0, R55, UR5, R8 ;  /* 0x000000053737ac10 */ /* 0x000fc8000f83e008 */
[----:B------:R-:W-:Y:S02]  /*70480*/  @!P2 IADD3.X R48, R48, UR4, R27, P1, P0 ;  /* 0x000000043030ac10 */ /* 0x000fe40008fe041b */
[----:B------:R-:W-:Y:S01]  /*70490*/  ISETP.LT.OR P1, PT, R26, 0xe2, !P3 ;  /* 0x000000e21a00780c */ /* 0x000fe20005f21670 */
[----:B------:R-:W-:Y:S02]  /*704a0*/  IMAD.U32 R57, RZ, RZ, UR7 ;  /* 0x00000007ff397e24 */ /* 0x000fe4000f8e00ff */
[----:B------:R-:W-:-:S10]  /*704b0*/  IMAD.U32 R50, RZ, RZ, UR6 ;  /* 0x00000006ff327e24 */ /* 0x000fd4000f8e00ff */
[----:B------:R-:W-:-:S04]  /*704c0*/  @!P1 IADD3 R57, P6, P0, R57, UR5, R8 ;  /* 0x0000000539399c10 */ /* 0x000fc8000f8de008 */
[----:B------:R-:W-:Y:S02]  /*704d0*/  @!P1 IADD3.X R50, R50, UR4, R27, P6, P0 ;  /* 0x0000000432329c10 */ /* 0x000fe4000b7e041b */
[C---:B------:R-:W-:Y:S02]  /*704e0*/  ISETP.LT.OR P0, PT, R26.reuse, 0xe9, !P3 ;  /* 0x000000e91a00780c */ /* 0x040fe40005f01670 */
[----:B------:R-:W-:Y:S01]  /*704f0*/  ISETP.LT.OR P3, PT, R26, 0xea, !P3 ;  /* 0x000000ea1a00780c */ /* 0x000fe20005f61670 */
[----:B------:R-:W-:Y:S01]  /*70500*/  IMAD.U32 R59, RZ, RZ, UR7 ;  /* 0x00000007ff3b7e24 */ /* 0x000fe2000f8e00ff */
[----:B------:R-:W-:Y:S01]  /*70510*/  P2R R64, PR, RZ, 0x20 ;  /* 0x00000020ff407803 */ /* 0x000fe20000000000 */
[----:B------:R-:W-:Y:S02]  /*70520*/  IMAD.U32 R52, RZ, RZ, UR6 ;  /* 0x00000006ff347e24 */ /* 0x000fe4000f8e00ff */
[----:B------:R-:W-:Y:S01]  /*70530*/  IMAD.U32 R61, RZ, RZ, UR7 ;  /* 0x00000007ff3d7e24 */ /* 0x000fe2000f8e00ff */
[----:B------:R-:W-:Y:S01]  /*70540*/  P2R R62, PR, RZ, 0x2 ;  /* 0x00000002ff3e7803 */ /* 0x000fe20000000000 */
[----:B------:R-:W-:-:S04]  /*70550*/  IMAD.U32 R54, RZ, RZ, UR6 ;  /* 0x00000006ff367e24 */ /* 0x000fc8000f8e00ff */
[--C-:B------:R-:W-:Y:S02]  /*70560*/  @!P0 IADD3 R59, P5, P6, R59, UR5, R8.reuse ;  /* 0x000000053b3b8c10 */ /* 0x100fe4000febe008 */
[----:B------:R-:W-:Y:S02]  /*70570*/  P2R R65, PR, RZ, 0x10 ;  /* 0x00000010ff417803 */ /* 0x000fe40000000000 */
[--C-:B------:R-:W-:Y:S02]  /*70580*/  @!P0 IADD3.X R52, R52, UR4, R27.reuse, P5, P6 ;  /* 0x0000000434348c10 */ /* 0x100fe4000afec41b */
[----:B------:R-:W-:Y:S02]  /*70590*/  @!P3 IADD3 R61, P1, P6, R61, UR5, R8 ;  /* 0x000000053d3dbc10 */ /* 0x000fe4000fe3e008 */
[----:B------:R-:W-:Y:S02]  /*705a0*/  LOP3.LUT P4, RZ, R0, 0x20000, RZ, 0xc0, !PT ;  /* 0x0002000000ff7812 */ /* 0x000fe4000788c0ff */
[----:B------:R-:W-:-:S02]  /*705b0*/  @!P3 IADD3.X R54, R54, UR4, R27, P1, P6 ;  /* 0x000000043636bc10 */ /* 0x000fc40008fec41b */
[----:B------:R-:W-:Y:S02]  /*705c0*/  ISETP.LT.OR P6, PT, R26, 0xe1, !P4 ;  /* 0x000000e11a00780c */ /* 0x000fe400067c1670 */
[----:B------:R-:W-:-:S11]  /*705d0*/  ISETP.NE.AND P5, PT, R36, RZ, PT ;  /* 0x000000ff2400720c */ /* 0x000fd60003fa5270 */
[----:B------:R-:W0:Y:S01]  /*705e0*/  @!P6 LDC.64 R36, c[0x0][0x5c0] ;  /* 0x00017000ff24eb82 */ /* 0x000e220000000a00 */
[----:B------:R-:W-:Y:S02]  /*705f0*/  P2R R63, PR, RZ, 0x4 ;  /* 0x00000004ff3f7803 */ /* 0x000fe40000000000 */
[----:B------:R-:W-:Y:S01]  /*70600*/  ISETP.NE.AND P2, PT, R5, RZ, PT ;  /* 0x000000ff0500720c */ /* 0x000fe20003f45270 */
[----:B--2---:R-:W-:Y:S01]  /*70610*/  FMUL R5, R38, UR61 ;  /* 0x0000003d26057c20 */ /* 0x004fe20008400000 */
[----:B------:R-:W-:Y:S01]  /*70620*/  P2R R60, PR, RZ, 0x1 ;  /* 0x00000001ff3c7803 */ /* 0x000fe20000000000 */
[----:B------:R-:W-:-:S03]  /*70630*/  ULDC.64 UR4, c[0x0][0x208] ;  /* 0x0000820000047ab9 */ /* 0x000fc60000000a00 */
[----:B------:R-:W-:Y:S01]  /*70640*/  F2FP.SATFINITE.E4M3.F32.PACK_AB_MERGE_C R41, RZ, R5, RZ ;  /* 0x00000005ff29723e */ /* 0x000fe200048070ff */
[----:B----4-:R-:W-:Y:S02]  /*70650*/  FMUL R5, R80, UR61 ;  /* 0x0000003d50057c20 */ /* 0x010fe40008400000 */
[----:B------:R-:W2:Y:S01]  /*70660*/  LDL.LU R80, [R1+0xb0c] ;  /* 0x000b0c0001507983 */ /* 0x000ea20000300800 */
[----:B0-----:R-:W-:-:S05]  /*70670*/  @!P6 IADD3 R36, P0, R8, R36, RZ ;  /* 0x000000240824e210 */ /* 0x001fca0007f1e0ff */
[----:B------:R-:W-:-:S05]  /*70680*/  @!P6 IMAD.X R37, R27, 0x1, R37, P0 ;  /* 0x000000011b25e824 */ /* 0x000fca00000e0625 */
[----:B------:R0:W-:Y:S01]  /*70690*/  @!P6 STG.E.U8 desc[UR4][R36.64+0xe0], R41 ;  /* 0x0000e0292400e986 */ /* 0x0001e2000c101104 */
[----:B------:R-:W-:-:S13]  /*706a0*/  ISETP.LT.OR P6, PT, R26, 0xe2, !P4 ;  /* 0x000000e21a00780c */ /* 0x000fda00067c1670 */
[----:B------:R-:W1:Y:S01]  /*706b0*/  @!P6 LDC.64 R38, c[0x0][0x5c0] ;  /* 0x00017000ff26eb82 */ /* 0x000e620000000a00 */
[----:B------:R-:W-:Y:S02]  /*706c0*/  P2R R58, PR, RZ, 0x8 ;  /* 0x00000008ff3a7803 */ /* 0x000fe40000000000 */
[----:B------:R-:W-:Y:S02]  /*706d0*/  ISETP.NE.AND P3, PT, R43, RZ, PT ;  /* 0x000000ff2b00720c */ /* 0x000fe40003f65270 */
[----:B------:R-:W-:Y:S01]  /*706e0*/  F2FP.SATFINITE.E4M3.F32.PACK_AB_MERGE_C R43, RZ, R5, RZ ;  /* 0x00000005ff2b723e */ /* 0x000fe200048070ff */
[----:B-----5:R-:W-:Y:S02]  /*706f0*/  FMUL R5, R79, UR61 ;  /* 0x0000003d4f057c20 */ /* 0x020fe40008400000 */
[----:B------:R-:W3:Y:S04]  /*70700*/  LDL.LU R79, [R1+0xb10] ;  /* 0x000b1000014f7983 */ /* 0x000ee80000300800 */
[----:B------:R-:W4:Y:S01]  /*70710*/  LDL.LU R82, [R1+0xb14] ;  /* 0x000b140001527983 */ /* 0x000f220000300800 */
[----:B-1----:R-:W-:-:S05]  /*70720*/  @!P6 IADD3 R38, P0, R8, R38, RZ ;  /* 0x000000260826e210 */ /* 0x002fca0007f1e0ff */
[----:B------:R-:W-:Y:S01]  /*70730*/  @!P6 IMAD.X R39, R27, 0x1, R39, P0 ;  /* 0x000000011b27e824 */ /* 0x000fe200000e0627 */
[----:B------:R-:W-:Y:S02]  /*70740*/  ISETP.NE.AND P0, PT, R45, RZ, PT ;  /* 0x000000ff2d00720c */ /* 0x000fe40003f05270 */
[----:B------:R-:W-:Y:S01]  /*70750*/  F2FP.SATFINITE.E4M3.F32.PACK_AB_MERGE_C R45, RZ, R5, RZ ;  /* 0x00000005ff2d723e */ /* 0x000fe200048070ff */
[----:B------:R-:W-:Y:S02]  /*70760*/  FMUL R5, R78, UR61 ;  /* 0x0000003d4e057c20 */ /* 0x000fe40008400000 */
[----:B------:R-:W5:Y:S03]  /*70770*/  LDL.LU R78, [R1+0xb18] ;  /* 0x000b1800014e7983 */ /* 0x000f660000300800 */
[----:B0-----:R-:W-:Y:S01]  /*70780*/  F2FP.SATFINITE.E4M3.F32.PACK_AB_MERGE_C R41, RZ, R5, RZ ;  /* 0x00000005ff29723e */ /* 0x001fe200048070ff */
[----:B------:R-:W-:-:S02]  /*70790*/  FMUL R5, R81, UR61 ;  /* 0x0000003d51057c20 */ /* 0x000fc40008400000 */
[----:B------:R-:W5:Y:S04]  /*707a0*/  LDL.LU R81, [R1+0xb1c] ;  /* 0x000b1c0001517983 */ /* 0x000f680000300800 */
[----:B------:R0:W-:Y:S02]  /*707b0*/  @!P6 STG.E.U8 desc[UR4][R38.64+0xe1], R43 ;  /* 0x0000e12b2600e986 */ /* 0x0001e4000c101104 */
[----:B0-----:R-:W-:Y:S01]  /*707c0*/  F2FP.SATFINITE.E4M3.F32.PACK_AB_MERGE_C R39, RZ, R5, RZ ;  /* 0x00000005ff27723e */ /* 0x001fe200048070ff */
[----:B------:R-:W-:Y:S02]  /*707d0*/  FMUL R5, R77, UR61 ;  /* 0x0000003d4d057c20 */ /* 0x000fe40008400000 */
[----:B------:R-:W5:Y:S01]  /*707e0*/  LDL.LU R77, [R1+0xb20] ;  /* 0x000b2000014d7983 */ /* 0x000f620000300800 */
[----:B------:R-:W-:-:S13]  /*707f0*/  ISETP.LT.OR P6, PT, R26, 0xe9, !P4 ;  /* 0x000000e91a00780c */ /* 0x000fda00067c1670 */
[----:B------:R-:W0:Y:S01]  /*70800*/  @!P6 LDC.64 R36, c[0x0][0x5c0] ;  /* 0x00017000ff24eb82 */ /* 0x000e220000000a00 */
[----:B------:R-:W-:Y:S01]  /*70810*/  P2R R56, PR, RZ, 0x8 ;  /* 0x00000008ff387803 */ /* 0x000fe20000000000 */
[----:B------:R-:W-:Y:S04]  /*70820*/  @!P2 STG.E.U8 desc[UR4][R34.64+0xe0], R45 ;  /* 0x0000e02d2200a986 */ /* 0x000fe8000c101104 */
[----:B------:R1:W-:Y:S02]  /*70830*/  @!P5 STG.E.U8 desc[UR4][R32.64+0xe1], R41 ;  /* 0x0000e1292000d986 */ /* 0x0003e4000c101104 */
[----:B-1----:R-:W-:Y:S02]  /*70840*/  F2FP.SATFINITE.E4M3.F32.PACK_AB_MERGE_C R33, RZ, R5, RZ ;  /* 0x00000005ff21723e */ /* 0x002fe400048070ff */
[----:B0-----:R-:W-:-:S05]  /*70850*/  @!P6 IADD3 R36, P3, R8, R36, RZ ;  /* 0x000000240824e210 */ /* 0x001fca0007f7e0ff */
[----:B------:R-:W-:-:S05]  /*70860*/  @!P6 IMAD.X R37, R27, 0x1, R37, P3 ;  /* 0x000000011b25e824 */ /* 0x000fca00018e0625 */
[----:B------:R0:W-:Y:S01]  /*70870*/  @!P6 STG.E.U8 desc[UR4][R36.64+0xe8], R39 ;  /* 0x0000e8272400e986 */ /* 0x0001e2000c101104 */
[----:B------:R-:W-:-:S13]  /*70880*/  ISETP.LT.OR P6, PT, R26, 0xea, !P4 ;  /* 0x000000ea1a00780c */ /* 0x000fda00067c1670 */
[----:B------:R-:W1:Y:S01]  /*70890*/  @!P6 LDC.64 R34, c[0x0][0x5c0] ;  /* 0x00017000ff22eb82 */ /* 0x000e620000000a00 */
[----:B------:R-:W-:Y:S02]  /*708a0*/  ISETP.NE.AND P3, PT, R56, RZ, PT ;  /* 0x000000ff3800720c */ /* 0x000fe40003f65270 */
[----:B-1----:R-:W-:-:S05]  /*708b0*/  @!P6 IADD3 R34, P4, R8, R34, RZ ;  /* 0x000000220822e210 */ /* 0x002fca0007f9e0ff */
[----:B------:R-:W-:-:S05]  /*708c0*/  @!P6 IMAD.X R35, R27, 0x1, R35, P4 ;  /* 0x000000011b23e824 */ /* 0x000fca00020e0623 */
[----:B------:R1:W-:Y:S01]  /*708d0*/  @!P6 STG.E.U8 desc[UR4][R34.64+0xe9], R33 ;  /* 0x0000e9212200e986 */ /* 0x0003e2000c101104 */
[----:B--2---:R-:W-:-:S03]  /*708e0*/  FMUL R5, R80, UR61 ;  /* 0x0000003d50057c20 */ /* 0x004fc60008400000 */
[----:B------:R-:W2:Y:S02]  /*708f0*/  LDL.LU R80, [R1+0xb24] ;  /* 0x000b240001507983 */ /* 0x000ea40000300800 */
[----:B------:R-:W-:-:S05]  /*70900*/  F2FP.SATFINITE.E4M3.F32.PACK_AB_MERGE_C R41, RZ, R5, RZ ;  /* 0x00000005ff29723e */ /* 0x000fca00048070ff */
[----:B------:R-:W-:Y:S01]  /*70910*/  @!P3 STG.E.U8 desc[UR4][R30.64+0xe8], R41 ;  /* 0x0000e8291e00b986 */ /* 0x000fe2000c101104 */
[----:B---3--:R-:W-:-:S03]  /*70920*/  FMUL R5, R79, UR61 ;  /* 0x0000003d4f057c20 */ /* 0x008fc60008400000 */
[----:B------:R-:W3:Y:S02]  /*70930*/  LDL.LU R79, [R1+0xb28] ;  /* 0x000b2800014f7983 */ /* 0x000ee40000300800 */
[----:B0-----:R-:W-:Y:S01]  /*70940*/  F2FP.SATFINITE.E4M3.F32.PACK_AB_MERGE_C R37, RZ, R5, RZ ;  /* 0x00000005ff25723e */ /* 0x001fe200048070ff */
[----:B----4-:R-:W-:-:S05]  /*70950*/  FMUL R5, R82, UR61 ;  /* 0x0000003d52057c20 */ /* 0x010fca0008400000 */
[----:B------:R-:W-:Y:S01]  /*70960*/  F2FP.SATFINITE.E4M3.F32.PACK_AB_MERGE_C R39, RZ, R5, RZ ;  /* 0x00000005ff27723e */ /* 0x000fe200048070ff */
[----:B-----5:R-:W-:Y:S02]  /*70970*/  FMUL R5, R78, UR61 ;  /* 0x0000003d4e057c20 */ /* 0x020fe40008400000 */
[----:B------:R-:W4:Y:S04]  /*70980*/  LDL.LU R78, [R1+0xb2c] ;  /* 0x000b2c00014e7983 */ /* 0x000f280000300800 */
[----:B------:R-:W5:Y:S01]  /*70990*/  LDL.LU R83, [R1+0xb30] ;  /* 0x000b300001537983 */ /* 0x000f620000300800 */
[----:B-1----:R-:W-:Y:S01]  /*709a0*/  F2FP.SATFINITE.E4M3.F32.PACK_AB_MERGE_C R33, RZ, R5, RZ ;  /* 0x00000005ff21723e */ /* 0x002fe200048070ff */
[----:B------:R-:W-:Y:S02]  /*709b0*/  FMUL R5, R81, UR61 ;  /* 0x0000003d51057c20 */ /* 0x000fe40008400000 */
[----:B------:R-:W5:Y:S04]  /*709c0*/  LDL.LU R82, [R1+0xb34] ;  /* 0x000b340001527983 */ /* 0x000f680000300800 */
[----:B------:R0:W-:Y:S02]  /*709d0*/  @!P0 STG.E.U8 desc[UR4][R28.64+0xe9], R37 ;  /* 0x0000e9251c008986 */ /* 0x0001e4000c101104 */
[----:B0-----:R-:W-:Y:S01]  /*709e0*/  F2FP.SATFINITE.E4M3.F32.PACK_AB_MERGE_C R29, RZ, R5, RZ ;  /* 0x00000005ff1d723e */ /* 0x001fe200048070ff */
[----:B------:R-:W-:-:S02]  /*709f0*/  FMUL R5, R77, UR61 ;  /* 0x0000003d4d057c20 */ /* 0x000fc40008400000 */
[----:B------:R-:W5:Y:S01]  /*70a00*/  LDL.LU R77, [R1+0xb38] ;  /* 0x000b3800014d7983 */ /* 0x000f620000300800 */
[----:B------:R-:W-:Y:S02]  /*70a10*/  ISETP.NE.AND P2, PT, R70, RZ, PT ;  /* 0x000000ff4600720c */ /* 0x000fe40003f45270 */
[----:B------:R-:W-:-:S11]  /*70a20*/  ISETP.NE.AND P1, PT, R68, RZ, PT ;  /* 0x000000ff4400720c */ /* 0x000fd60003f25270 */
[----:B------:R-:W0:Y:S01]  /*70a30*/  @!P2 LDC.64 R34, c[0x0][0x5c0] ;  /* 0x00017000ff22ab82 */ /* 0x000e220000000a00 */
[----:B------:R-:W-:Y:S02]  /*70a40*/  ISETP.NE.AND P6, PT, R69, RZ, PT ;  /* 0x000000ff4500720c */ /* 0x000fe40003fc5270 */
[----:B------:R-:W-:Y:S01]  /*70a50*/  ISETP.NE.AND P5, PT, R71, RZ, PT ;  /* 0x000000ff4700720c */ /* 0x000fe20003fa5270 */
[----:B------:R-:W-:Y:S10]  /*70a60*/  @!P1 STG.E.U8 desc[UR4][R24.64+0xe0], R39 ;  /* 0x0000e02718009986 */ /* 0x000ff4000c101104 */
[----:B------:R1:W-:Y:S01]  /*70a70*/  @!P6 STG.E.U8 desc[UR4][R22.64+0xe1], R33 ;  /* 0x0000e1211600e986 */ /* 0x0003e2000c101104 */
[----:B0-----:R-:W-:-:S05]  /*70a80*/  @!P2 IADD3 R30, P6, R47, R34, RZ ;  /* 0x000000222f1ea210 */ /* 0x001fca0007fde0ff */
[----:B------:R-:W-:Y:S02]  /*70a90*/  @!P2 IMAD.X R31, R40, 0x1, R35, P6 ;  /* 0x00000001281fa824 */ /* 0x000fe400030e0623 */
[----:B------:R-:W0:Y:S01]  /*70aa0*/  @!P5 LDC.64 R34, c[0x0][0x5c0] ;  /* 0x00017000ff22db82 */ /* 0x000e220000000a00 */
[----:B------:R-:W-:Y:S02]  /*70ab0*/  ISETP.NE.AND P4, PT, R72, RZ, PT ;  /* 0x000000ff4800720c */ /* 0x000fe40003f85270 */
[----:B-1----:R-:W-:Y:S01]  /*70ac0*/  F2FP.SATFINITE.E4M3.F32.PACK_AB_MERGE_C R33, RZ, R5, RZ ;  /* 0x00000005ff21723e */ /* 0x002fe200048070ff */
[----:B------:R1:W-:Y:S01]  /*70ad0*/  @!P2 STG.E.U8 desc[UR4][R30.64+0xe0], R29 ;  /* 0x0000e01d1e00a986 */ /* 0x0003e2000c101104 */
[----:B0-----:R-:W-:-:S05]  /*70ae0*/  @!P5 IADD3 R24, P6, R49, R34, RZ ;  /* 0x000000223118d210 */ /* 0x001fca0007fde0ff */
[----:B------:R-:W-:-:S05]  /*70af0*/  @!P5 IMAD.X R25, R42, 0x1, R35, P6 ;  /* 0x000000012a19d824 */ /* 0x000fca00030e0623 */
[----:B------:R-:W-:Y:S01]  /*70b00*/  @!P5 STG.E.U8 desc[UR4][R24.64+0xe1], R33 ;  /* 0x0000e1211800d986 */ /* 0x000fe2000c101104 */
[----:B------:R-:W-:Y:S02]  /*70b10*/  ISETP.NE.AND P5, PT, R64, RZ, PT ;  /* 0x000000ff4000720c */ /* 0x000fe40003fa5270 */
[----:B------:R-:W-:-:S11]  /*70b20*/  ISETP.NE.AND P6, PT, R73, RZ, PT ;  /* 0x000000ff4900720c */ /* 0x000fd60003fc5270 */
[----:B-1----:R-:W0:Y:S01]  /*70b30*/  @!P5 LDC.64 R30, c[0x0][0x5c0] ;  /* 0x00017000ff1edb82 */ /* 0x002e220000000a00 */
[----:B--2---:R-:W-:Y:S02]  /*70b40*/  FMUL R5, R80, UR61 ;  /* 0x0000003d50057c20 */ /* 0x004fe40008400000 */
[----:B------:R-:W2:Y:S03]  /*70b50*/  LDL.LU R80, [R1+0xb3c] ;  /* 0x000b3c0001507983 */ /* 0x000ea60000300800 */
[----:B------:R-:W-:-:S05]  /*70b60*/  F2FP.SATFINITE.E4M3.F32.PACK_AB_MERGE_C R35, RZ, R5, RZ ;  /* 0x00000005ff23723e */ /* 0x000fca00048070ff */
[----:B------:R0:W-:Y:S01]  /*70b70*/  @!P4 STG.E.U8 desc[UR4][R20.64+0xe8], R35 ;  /* 0x0000e8231400c986 */ /* 0x0001e2000c101104 */
[----:B------:R-:W-:-:S13]  /*70b80*/  ISETP.NE.AND P4, PT, R65, RZ, PT ;  /* 0x000000ff4100720c */ /* 0x000fda0003f85270 */
[----:B------:R-:W1:Y:S01]  /*70b90*/  @!P4 LDC.64 R22, c[0x0][0x5c0] ;  /* 0x00017000ff16cb82 */ /* 0x000e620000000a00 */
[----:B---3--:R-:W-:Y:S02]  /*70ba0*/  FMUL R5, R79, UR61 ;  /* 0x0000003d4f057c20 */ /* 0x008fe40008400000 */
[----:B------:R-:W3:Y:S03]  /*70bb0*/  LDL.LU R79, [R1+0xb40] ;  /* 0x000b4000014f7983 */ /* 0x000ee60000300800 */
[----:B------:R-:W-:Y:S01]  /*70bc0*/  F2FP.SATFINITE.E4M3.F32.PACK_AB_MERGE_C R29, RZ, R5, RZ ;  /* 0x00000005ff1d723e */ /* 0x000fe200048070ff */
[----:B------:R-:W3:Y:S04]  /*70bd0*/  LDL.LU R81, [R1+0xb44] ;  /* 0x000b440001517983 */ /* 0x000ee80000300800 */
[----:B------:R5:W-:Y:S01]  /*70be0*/  @!P6 STG.E.U8 desc[UR4][R18.64+0xe9], R29 ;  /* 0x0000e91d1200e986 */ /* 0x000be2000c101104 */
[----:B-1----:R-:W-:-:S05]  /*70bf0*/  @!P4 IADD3 R22, P6, R51, R22, RZ ;  /* 0x000000163316c210 */ /* 0x002fca0007fde0ff */
[----:B------:R-:W-:Y:S02]  /*70c00*/  @!P4 IMAD.X R23, R44, 0x1, R23, P6 ;  /* 0x000000012c17c824 */ /* 0x000fe400030e0617 */
[----:B----4-:R-:W-:Y:S01]  /*70c10*/  FMUL R5, R78, UR61 ;  /* 0x0000003d4e057c20 */ /* 0x010fe20008400000 */
[----:B0-----:R-:W-:Y:S01]  /*70c20*/  @!P5 IADD3 R20, P6, R53, R30, RZ ;  /* 0x0000001e3514d210 */ /* 0x001fe20007fde0ff */
[----:B------:R-:W4:Y:S03]  /*70c30*/  LDL.LU R78, [R1+0xb48] ;  /* 0x000b4800014e7983 */ /* 0x000f260000300800 */
[----:B------:R-:W-:Y:S01]  /*70c40*/  F2FP.SATFINITE.E4M3.F32.PACK_AB_MERGE_C R25, RZ, R5, RZ ;  /* 0x00000005ff19723e */ /* 0x000fe200048070ff */
[----:B-----5:R-:W-:-:S05]  /*70c50*/  FMUL R5, R83, UR61 ;  /* 0x0000003d53057c20 */ /* 0x020fca0008400000 */
[----:B------:R-:W-:Y:S01]  /*70c60*/  F2FP.SATFINITE.E4M3.F32.PACK_AB_MERGE_C R29, RZ, R5, RZ ;  /* 0x00000005ff1d723e */ /* 0x000fe200048070ff */
[----:B------:R-:W-:Y:S01]  /*70c70*/  FMUL R5, R82, UR61 ;  /* 0x0000003d52057c20 */ /* 0x000fe20008400000 */
[----:B------:R-:W-:-:S04]  /*70c80*/  @!P5 IMAD.X R21, R46, 0x1, R31, P6 ;  /* 0x000000012e15d824 */ /* 0x000fc800030e061f */
[----:B------:R-:W-:Y:S01]  /*70c90*/  F2FP.SATFINITE.E4M3.F32.PACK_AB_MERGE_C R31, RZ, R5, RZ ;  /* 0x00000005ff1f723e */ /* 0x000fe200048070ff */
[----:B------:R-:W-:Y:S02]  /*70ca0*/  FMUL R5, R77, UR61 ;  /* 0x0000003d4d057c20 */ /* 0x000fe40008400000 */
[----:B------:R-:W5:Y:S01]  /*70cb0*/  LDL.LU R77, [R1+0xb4c] ;  /* 0x000b4c00014d7983 */ /* 0x000f620000300800 */
[----:B------:R-:W-:-:S03]  /*70cc0*/  ISETP.NE.AND P2, PT, R63, RZ, PT ;  /* 0x000000ff3f00720c */ /* 0x000fc60003f45270 */
[----:B------:R0:W-:Y:S10]  /*70cd0*/  @!P4 STG.E.U8 desc[UR4][R22.64+0xe8], R25 ;  /* 0x0000e8191600c986 */ /* 0x0001f4000c101104 */
[----:B------:R-:W1:Y:S01]  /*70ce0*/  @!P2 LDC.64 R18, c[0x0][0x5c0] ;  /* 0x00017000ff12ab82 */ /* 0x000e620000000a00 */
[----:B0-----:R-:W-:Y:S01]  /*70cf0*/  F2FP.SATFINITE.E4M3.F32.PACK_AB_MERGE_C R23, RZ, R5, RZ ;  /* 0x00000005ff17723e */ /* 0x001fe200048070ff */
[----:B------:R0:W-:Y:S01]  /*70d00*/  @!P5 STG.E.U8 desc[UR4][R20.64+0xe9], R29 ;  /* 0x0000e91d1400d986 */ /* 0x0001e2000c101104 */
[----:B------:R-:W-:-:S02]  /*70d10*/  ISETP.NE.AND P5, PT, R74, RZ, PT ;  /* 0x000000ff4a00720c */ /* 0x000fc40003fa5270 */
[----:B------:R-:W-:-:S11]  /*70d20*/  ISETP.NE.AND P4, PT, R66, RZ, PT ;  /* 0x000000ff4200720c */ /* 0x000fd60003f85270 */
[----:B------:R-:W-:Y:S04]  /*70d30*/  @!P5 STG.E.U8 desc[UR4][R16.64+0xe0], R31 ;  /* 0x0000e01f1000d986 */ /* 0x000fe8000c101104 */
[----:B------:R3:W-:Y:S01]  /*70d40*/  @!P4 STG.E.U8 desc[UR4][R14.64+0xe1], R23 ;  /* 0x0000e1170e00c986 */ /* 0x0007e2000c101104 */
[----:B-1----:R-:W-:-:S05]  /*70d50*/  @!P2 IADD3 R18, P5, R55, R18, RZ ;  /* 0x000000123712a210 */ /* 0x002fca0007fbe0ff */
[----:B------:R-:W-:Y:S02]  /*70d60*/  @!P2 IMAD.X R19, R48, 0x1, R19, P5 ;  /* 0x000000013013a824 */ /* 0x000fe400028e0613 */
[----:B--2---:R-:W-:Y:S02]  /*70d70*/  FMUL R5, R80, UR61 ;  /* 0x0000003d50057c20 */ /* 0x004fe40008400000 */
[----:B------:R-:W2:Y:S03]  /*70d80*/  LDL.LU R80, [R1+0xb50] ;  /* 0x000b500001507983 */ /* 0x000ea60000300800 */
[----:B0-----:R-:W-:-:S05]  /*70d90*/  F2FP.SATFINITE.E4M3.F32.PACK_AB_MERGE_C R21, RZ, R5, RZ ;  /* 0x00000005ff15723e */ /* 0x001fca00048070ff */
[----:B------:R0:W-:Y:S01]  /*70da0*/  @!P2 STG.E.U8 desc[UR4][R18.64+0xe0], R21 ;  /* 0x0000e0151200a986 */ /* 0x0001e2000c101104 */
[----:B---3--:R-:W-:-:S03]  /*70db0*/  FMUL R5, R79, UR61 ;  /* 0x0000003d4f057c20 */ /* 0x008fc60008400000 */
[----:B------:R-:W3:Y:S02]  /*70dc0*/  LDL.LU R79, [R1+0xb54] ;  /* 0x000b5400014f7983 */ /* 0x000ee40000300800 */
[----:B------:R-:W-:Y:S01]  /*70dd0*/  F2FP.SATFINITE.E4M3.F32.PACK_AB_MERGE_C R23, RZ, R5, RZ ;  /* 0x00000005ff17723e */ /* 0x000fe200048070ff */
[----:B------:R-:W-:-:S05]  /*70de0*/  FMUL R5, R81, UR61 ;  /* 0x0000003d51057c20 */ /* 0x000fca0008400000 */
[----:B0-----:R-:W-:Y:S01]  /*70df0*/  F2FP.SATFINITE.E4M3.F32.PACK_AB_MERGE_C R19, RZ, R5, RZ ;  /* 0x00000005ff13723e */ /* 0x001fe200048070ff */
[----:B----4-:R-:W-:Y:S02]  /*70e00*/  FMUL R14, R78, UR61 ;  /* 0x0000003d4e0e7c20 */ /* 0x010fe40008400000 */
[----:B------:R-:W4:Y:S01]  /*70e10*/  LDL.LU R78, [R1+0xb58] ;  /* 0x000b5800014e7983 */ /* 0x000f220000300800 */
[----:B-----5:R-:W-:-:S03]  /*70e20*/  FMUL R5, R77, UR61 ;  /* 0x0000003d4d057c20 */ /* 0x020fc60008400000 */
[----:B------:R-:W5:Y:S01]  /*70e30*/  LDL.LU R77, [R1+0xb5c] ;  /* 0x000b5c00014d7983 */ /* 0x000f620000300800 */
[----:B------:R-:W-:-:S13]  /*70e40*/  ISETP.NE.AND P1, PT, R62, RZ, PT ;  /* 0x000000ff3e00720c */ /* 0x000fda0003f25270 */
[----:B------:R-:W0:Y:S01]  /*70e50*/  @!P1 LDC.64 R24, c[0x0][0x5c0] ;  /* 0x00017000ff189b82 */ /* 0x000e220000000a00 */
[----:B------:R-:W-:Y:S02]  /*70e60*/  ISETP.NE.AND P0, PT, R60, RZ, PT ;  /* 0x000000ff3c00720c */ /* 0x000fe40003f05270 */
[----:B------:R-:W-:Y:S02]  /*70e70*/  ISETP.NE.AND P3, PT, R58, RZ, PT ;  /* 0x000000ff3a00720c */ /* 0x000fe40003f65270 */
[----:B------:R-:W-:Y:S02]  /*70e80*/  ISETP.NE.AND P4, PT, R67, RZ, PT ;  /* 0x000000ff4300720c */ /* 0x000fe40003f85270 */
[----:B------:R-:W-:-:S09]  /*70e90*/  ISETP.NE.AND P5, PT, R75, RZ, PT ;  /* 0x000000ff4b00720c */ /* 0x000fd20003fa5270 */
[----:B------:R-:W1:Y:S01]  /*70ea0*/  @!P3 LDC.64 R28, c[0x0][0x5c0] ;  /* 0x00017000ff1cbb82 */ /* 0x000e620000000a00 */
[----:B0-----:R-:W-:-:S05]  /*70eb0*/  @!P1 IADD3 R16, P2, R57, R24, RZ ;  /* 0x0000001839109210 */ /* 0x001fca0007f5e0ff */
[----:B------:R-:W-:Y:S02]  /*70ec0*/  @!P1 IMAD.X R17, R50, 0x1, R25, P2 ;  /* 0x0000000132119824 */ /* 0x000fe400010e0619 */
[----:B------:R-:W0:Y:S03]  /*70ed0*/  @!P0 LDC.64 R24, c[0x0][0x5c0] ;  /* 0x00017000ff188b82 */ /* 0x000e260000000a00 */
[----:B------:R1:W-:Y:S01]  /*70ee0*/  @!P1 STG.E.U8 desc[UR4][R16.64+0xe1], R23 ;  /* 0x0000e11710009986 */ /* 0x0003e2000c101104 */
[----:B------:R-:W-:Y:S02]  /*70ef0*/  ISETP.LT.OR P1, PT, R26, 0xe1, !P4 ;  /* 0x000000e11a00780c */ /* 0x000fe40006721670 */
[----:B------:R-:W-:Y:S02]  /*70f00*/  ISETP.NE.AND P6, PT, R76, RZ, PT ;  /* 0x000000ff4c00720c */ /* 0x000fe40003fc5270 */
[----:B------:R-:W-:Y:S01]  /*70f10*/  F2FP.SATFINITE.E4M3.F32.PACK_AB_MERGE_C R21, RZ, R14, RZ ;  /* 0x0000000eff15723e */ /* 0x000fe200048070ff */
[----:B------:R-:W-:Y:S01]  /*70f20*/  @!P5 STG.E.U8 desc[UR4][R12.64+0xe8], R19 ;  /* 0x0000e8130c00d986 */ /* 0x000fe2000c101104 */
[----:B-1----:R-:W-:-:S02]  /*70f30*/  F2FP.SATFINITE.E4M3.F32.PACK_AB_MERGE_C R23, RZ, R5, RZ ;  /* 0x00000005ff17723e */ /* 0x002fc400048070ff */
[----:B0-----:R-:W-:-:S05]  /*70f40*/  @!P0 IADD3 R14, P2, R59, R24, RZ ;  /* 0x000000183b0e8210 */ /* 0x001fca0007f5e0ff */
[----:B------:R-:W-:Y:S01]  /*70f50*/  @!P0 IMAD.X R15, R52, 0x1, R25, P2 ;  /* 0x00000001340f8824 */ /* 0x000fe200010e0619 */
[----:B------:R-:W-:Y:S01]  /*70f60*/  ISETP.LT.OR P2, PT, R26, 0xe2, !P4 ;  /* 0x000000e21a00780c */ /* 0x000fe20006741670 */
[----:B------:R-:W0:Y:S01]  /*70f70*/  @!P1 LDC.64 R24, c[0x0][0x5c0] ;  /* 0x00017000ff189b82 */ /* 0x000e220000000a00 */
[----:B------:R1:W-:Y:S04]  /*70f80*/  @!P6 STG.E.U8 desc[UR4][R10.64+0xe9], R21 ;  /* 0x0000e9150a00e986 */ /* 0x0003e8000c101104 */
[----:B------:R1:W-:Y:S01]  /*70f90*/  @!P0 STG.E.U8 desc[UR4][R14.64+0xe8], R23 ;  /* 0x0000e8170e008986 */ /* 0x0003e2000c101104 */
[----:B------:R-:W-:-:S05]  /*70fa0*/  @!P3 IADD3 R16, P0, R61, R28, RZ ;  /* 0x0000001c3d10b210 */ /* 0x000fca0007f1e0ff */
[----:B------:R-:W-:Y:S02]  /*70fb0*/  @!P3 IMAD.X R17, R54, 0x1, R29, P0 ;  /* 0x000000013611b824 */ /* 0x000fe400000e061d */
[----:B------:R-:W0:Y:S01]  /*70fc0*/  @!P2 LDC.64 R28, c[0x0][0x5c0] ;  /* 0x00017000ff1cab82 */ /* 0x000e220000000a00 */
[C---:B------:R-:W-:Y:S01]  /*70fd0*/  ISETP.LT.OR P0, PT, R26.reuse, 0xe9, !P4 ;  /* 0x000000e91a00780c */ /* 0x040fe20006701670 */
[----:B-1----:R-:W-:Y:S01]  /*70fe0*/  @!P1 IMAD.MOV.U32 R10, RZ, RZ, R8 ;  /* 0x000000ffff0a9224 */ /* 0x002fe200078e0008 */
[----:B------:R-:W-:Y:S01]  /*70ff0*/  ISETP.LT.OR P4, PT, R26, 0xea, !P4 ;  /* 0x000000ea1a00780c */ /* 0x000fe20006781670 */
[----:B------:R-:W-:Y:S02]  /*71000*/  @!P1 IMAD.MOV.U32 R11, RZ, RZ, R27 ;  /* 0x000000ffff0b9224 */ /* 0x000fe400078e001b */
[----:B------:R-:W-:-:S04]  /*71010*/  @!P1 IMAD.WIDE.U32 R10, R6, 0x180, R10 ;  /* 0x00000180060a9825 */ /* 0x000fc800078e000a */
[----:B------:R-:W-:Y:S02]  /*71020*/  @!P1 IMAD R14, R7, 0x180, RZ ;  /* 0x00000180070e9824 */ /* 0x000fe400078e02ff */
[----:B------:R-:W-:Y:S02]  /*71030*/  @!P2 IMAD.MOV.U32 R12, RZ, RZ, R8 ;  /* 0x000000ffff0ca224 */ /* 0x000fe400078e0008 */
[----:B------:R-:W1:Y:S01]  /*71040*/  @!P0 LDC.64 R20, c[0x0][0x5c0] ;  /* 0x00017000ff148b82 */ /* 0x000e620000000a00 */
[----:B------:R-:W-:Y:S01]  /*71050*/  @!P2 IMAD.MOV.U32 R13, RZ, RZ, R27 ;  /* 0x000000ffff0da224 */ /* 0x000fe200078e001b */
[----:B------:R-:W-:Y:S01]  /*71060*/  LOP3.LUT P6, RZ, R0, 0x400000, RZ, 0xc0, !PT ;  /* 0x0040000000ff7812 */ /* 0x000fe200078cc0ff */
[----:B------:R-:W-:-:S05]  /*71070*/  @!P2 IMAD.WIDE.U32 R12, R6, 0x180, R12 ;  /* 0x00000180060ca825 */ /* 0x000fca00078e000c */
[----:B------:R-:W1:Y:S01]  /*71080*/  @!P4 LDC.64 R22, c[0x0][0x5c0] ;  /* 0x00017000ff16cb82 */ /* 0x000e620000000a00 */
[----:B------:R-:W-:Y:S01]  /*71090*/  BSSY B1, `(.L_x_152) ;  /* 0x0000021000017945 */ /* 0x000fe20003800000 */
[----:B--2---:R-:W-:-:S05]  /*710a0*/  FMUL R5, R80, UR61 ;  /* 0x0000003d50057c20 */ /* 0x004fca0008400000 */
[----:B------:R-:W-:-:S05]  /*710b0*/  F2FP.SATFINITE.E4M3.F32.PACK_AB_MERGE_C R19, RZ, R5, RZ ;  /* 0x00000005ff13723e */ /* 0x000fca00048070ff */
[----:B------:R2:W-:Y:S01]  /*710c0*/  @!P3 STG.E.U8 desc[UR4][R16.64+0xe9], R19 ;  /* 0x0000e9131000b986 */ /* 0x0005e2000c101104 */
[----:B0-----:R-:W-:-:S04]  /*710d0*/  @!P1 IADD3 R10, P3, R10, R24, RZ ;  /* 0x000000180a0a9210 */ /* 0x001fc80007f7e0ff */
[----:B------:R-:W-:Y:S01]  /*710e0*/  @!P1 IADD3.X R11, R25, R11, R14, P3, !PT ;  /* 0x0000000b190b9210 */ /* 0x000fe20001ffe40e */
[----:B------:R-:W-:Y:S01]  /*710f0*/  @!P2 IMAD R14, R7, 0x180, RZ ;  /* 0x00000180070ea824 */ /* 0x000fe200078e02ff */
[----:B------:R-:W-:-:S04]  /*71100*/  @!P2 IADD3 R12, P3, R12, R28, RZ ;  /* 0x0000001c0c0ca210 */ /* 0x000fc80007f7e0ff */
[----:B------:R-:W-:Y:S01]  /*71110*/  @!P2 IADD3.X R13, R29, R13, R14, P3, !PT ;  /* 0x0000000d1d0da210 */ /* 0x000fe20001ffe40e */
[----:B---3--:R-:W-:-:S05]  /*71120*/  FMUL R5, R79, UR61 ;  /* 0x0000003d4f057c20 */ /* 0x008fca0008400000 */
[----:B------:R-:W-:-:S05]  /*71130*/  F2FP.SATFINITE.E4M3.F32.PACK_AB_MERGE_C R15, RZ, R5, RZ ;  /* 0x00000005ff0f723e */ /* 0x000fca00048070ff */
[----:B------:R0:W-:Y:S01]  /*71140*/  @!P1 STG.E.U8 desc[UR4][R10.64+0xe0], R15 ;  /* 0x0000e00f0a009986 */ /* 0x0001e2000c101104 */
[----:B------:R-:W-:Y:S01]  /*71150*/  ISETP.LT.OR P1, PT, R26, 0xe1, !P6 ;  /* 0x000000e11a00780c */ /* 0x000fe20007721670 */
[----:B----4-:R-:W-:-:S05]  /*71160*/  FMUL R5, R78, UR61 ;  /* 0x0000003d4e057c20 */ /* 0x010fca0008400000 */
[----:B--2---:R-:W-:-:S05]  /*71170*/  F2FP.SATFINITE.E4M3.F32.PACK_AB_MERGE_C R17, RZ, R5, RZ ;  /* 0x00000005ff11723e */ /* 0x004fca00048070ff */
[----:B------:R0:W-:Y:S01]  /*71180*/  @!P2 STG.E.U8 desc[UR4][R12.64+0xe1], R17 ;  /* 0x0000e1110c00a986 */ /* 0x0001e2000c101104 */
[----:B-----5:R-:W-:-:S05]  /*71190*/  FMUL R5, R77, UR61 ;  /* 0x0000003d4d057c20 */ /* 0x020fca0008400000 */
[----:B------:R-:W-:Y:S01]  /*711a0*/  F2FP.SATFINITE.E4M3.F32.PACK_AB_MERGE_C R5, RZ, R5, RZ ;  /* 0x00000005ff05723e */ /* 0x000fe200048070ff */
[----:B01----:R-:W-:Y:S06]  /*711b0*/  @P1 BRA `(.L_x_153) ;  /* 0x0000000000381947 */ /* 0x003fec0003800000 */
        /* <DEDUP_REMOVED lines=14> */
.L_x_153:
[----:B------:R-:W-:Y:S05]  /*712a0*/  BSYNC B1 ;  /* 0x0000000000017941 */ /* 0x000fea0003800000 */
.L_x_152:
[----:B0-----:R-:W2:Y:S04]  /*712b0*/  LDL.LU R10, [R1+0xb64] ;  /* 0x000b6400010a7983 */ /* 0x001ea80000300800 */
[----:B------:R-:W3:Y:S04]  /*712c0*/  LDL.LU R18, [R1+0xb68] ;  /* 0x000b680001127983 */ /* 0x000ee80000300800 */
[----:B------:R-:W4:Y:S01]  /*712d0*/  LDL.LU R5, [R1+0xb60] ;  /* 0x000b600001057983 */ /* 0x000f220000300800 */
[--C-:B------:R-:W-:Y:S01]  /*712e0*/  @!P0 IMAD.MOV.U32 R11, RZ, RZ, R27.reuse ;  /* 0x000000ffff0b8224 */ /* 0x100fe200078e001b */
[----:B------:R-:W-:Y:S01]  /*712f0*/  ISETP.LT.OR P1, PT, R26, 0xe2, !P6 ;  /* 0x000000e21a00780c */ /* 0x000fe20007721670 */
[----:B------:R-:W-:Y:S01]  /*71300*/  @!P4 IMAD.MOV.U32 R12, RZ, RZ, R8 ;  /* 0x000000ffff0cc224 */ /* 0x000fe200078e0008 */
[----:B------:R-:W-:Y:S01]  /*71310*/  BSSY B1, `(.L_x_154) ;  /* 0x0000020000017945 */ /* 0x000fe20003800000 */
[----:B------:R-:W-:-:S02]  /*71320*/  @!P4 IMAD.MOV.U32 R13, RZ, RZ, R27 ;  /* 0x000000ffff0dc224 */ /* 0x000fc400078e001b */
[----:B------:R-:W-:Y:S02]  /*71330*/  @!P4 IMAD R17, R7, 0x180, RZ ;  /* 0x000001800711c824 */ /* 0x000fe400078e02ff */
[----:B------:R-:W-:-:S04]  /*71340*/  @!P4 IMAD.WIDE.U32 R14, R6, 0x180, R12 ;  /* 0x00000180060ec825 */ /* 0x000fc800078e000c */
[----:B------:R-:W-:Y:S01]  /*71350*/  @!P0 IMAD R13, R7, 0x180, RZ ;  /* 0x00000180070d8824 */ /* 0x000fe200078e02ff */
[----:B------:R-:W-:-:S04]  /*71360*/  @!P4 IADD3 R14, P3, R14, R22, RZ ;  /* 0x000000160e0ec210 */ /* 0x000fc80007f7e0ff */
[----:B------:R-:W-:Y:S01]  /*71370*/  @!P4 IADD3.X R15, R23, R15, R17, P3, !PT ;  /* 0x0000000f170fc210 */ /* 0x000fe20001ffe411 */
[----:B--2---:R-:W-:Y:S01]  /*71380*/  FMUL R16, R10, UR61 ;  /* 0x0000003d0a107c20 */ /* 0x004fe20008400000 */
[----:B------:R-:W-:-:S04]  /*71390*/  @!P0 IMAD.MOV.U32 R10, RZ, RZ, R8 ;  /* 0x000000ffff0a8224 */ /* 0x000fc800078e0008 */
[----:B------:R-:W-:Y:S01]  /*713a0*/  @!P0 IMAD.WIDE.U32 R10, R6, 0x180, R10 ;  /* 0x00000180060a8825 */ /* 0x000fe200078e000a */
[----:B------:R-:W-:-:S03]  /*713b0*/  F2FP.SATFINITE.E4M3.F32.PACK_AB_MERGE_C R17, RZ, R16, RZ ;  /* 0x00000010ff11723e */ /* 0x000fc600048070ff */
[----:B----4-:R-:W-:Y:S01]  /*713c0*/  FMUL R5, R5, UR61 ;  /* 0x0000003d05057c20 */ /* 0x010fe20008400000 */
[----:B------:R-:W-:Y:S01]  /*713d0*/  @!P0 IADD3 R12, P2, R10, R20, RZ ;  /* 0x000000140a0c8210 */ /* 0x000fe20007f5e0ff */
[----:B---3--:R-:W-:-:S03]  /*713e0*/  FMUL R10, R18, UR61 ;  /* 0x0000003d120a7c20 */ /* 0x008fc60008400000 */
[----:B------:R-:W-:Y:S02]  /*713f0*/  F2FP.SATFINITE.E4M3.F32.PACK_AB_MERGE_C R5, RZ, R5, RZ ;  /* 0x00000005ff05723e */ /* 0x000fe400048070ff */
[----:B------:R-:W-:Y:S02]  /*71400*/  @!P0 IADD3.X R13, R21, R11, R13, P2, !PT ;  /* 0x0000000b150d8210 */ /* 0x000fe400017fe40d */
        /* <DEDUP_REMOVED lines=16> */
.L_x_155:
[----:B------:R-:W-:Y:S05]  /*71510*/  BSYNC B1 ;  /* 0x0000000000017941 */ /* 0x000fea0003800000 */
.L_x_154:
[----:B0-----:R-:W2:Y:S04]  /*71520*/  LDL.LU R5, [R1+0xb6c] ;  /* 0x000b6c0001057983 */ /* 0x001ea80000300800 */
[----:B------:R-:W3:Y:S01]  /*71530*/  LDL.LU R10, [R1+0xb70] ;  /* 0x000b7000010a7983 */ /* 0x000ee20000300800 */
[C---:B------:R-:W-:Y:S01]  /*71540*/  ISETP.LT.OR P1, PT, R26.reuse, 0xe9, !P6 ;  /* 0x000000e91a00780c */ /* 0x040fe20007721670 */
[----:B------:R-:W-:Y:S01]  /*71550*/  ULDC.64 UR4, c[0x0][0x208] ;  /* 0x0000820000047ab9 */ /* 0x000fe20000000a00 */
[----:B------:R-:W-:Y:S01]  /*71560*/  BSSY B1, `(.L_x_156) ;  /* 0x0000015000017945 */ /* 0x000fe20003800000 */
[----:B------:R0:W-:Y:S01]  /*71570*/  @!P0 STG.E.U8 desc[UR4][R12.64+0xe8], R17 ;  /* 0x0000e8110c008986 */ /* 0x0001e2000c101104 */
[----:B------:R-:W-:-:S03]  /*71580*/  ISETP.LT.OR P0, PT, R26, 0xea, !P6 ;  /* 0x000000ea1a00780c */ /* 0x000fc60007701670 */
[----:B------:R0:W-:Y:S01]  /*71590*/  @!P4 STG.E.U8 desc[UR4][R14.64+0xe9], R19 ;  /* 0x0000e9130e00c986 */ /* 0x0001e2000c101104 */
[----:B--2---:R-:W-:Y:S01]  /*715a0*/  FMUL R5, R5, UR61 ;  /* 0x0000003d05057c20 */ /* 0x004fe20008400000 */
[----:B---3--:R-:W-:-:S04]  /*715b0*/  FMUL R16, R10, UR61 ;  /* 0x0000003d0a107c20 */ /* 0x008fc80008400000 */
[----:B------:R-:W-:Y:S01]  /*715c0*/  F2FP.SATFINITE.E4M3.F32.PACK_AB_MERGE_C R5, RZ, R5, RZ ;  /* 0x00000005ff05723e */ /* 0x000fe200048070ff */
[----:B0-----:R-:W-:Y:S06]  /*715d0*/  @P1 BRA `(.L_x_157) ;  /* 0x0000000000341947 */ /* 0x001fec0003800000 */
[----:B------:R-:W-:Y:S01]  /*715e0*/  R2UR UR9, R4 ;  /* 0x00000000040972ca */ /* 0x000fe200000e0000 */
[----:B------:R-:W-:Y:S01]  /*715f0*/  IMAD.MOV.U32 R26, RZ, RZ, R8 ;  /* 0x000000ffff1a7224 */ /* 0x000fe200078e0008 */
[----:B------:R-:W-:Y:S01]  /*71600*/  R2UR UR8, R3 ;  /* 0x00000000030872ca */ /* 0x000fe200000e0000 */
        /* <DEDUP_REMOVED lines=10> */
.L_x_157:
[----:B------:R-:W-:Y:S05]  /*716b0*/  BSYNC B1 ;  /* 0x0000000000017941 */ /* 0x000fea0003800000 */
.L_x_156:
[----:B0-----:R-:W-:Y:S01]  /*716c0*/  F2FP.SATFINITE.E4M3.F32.PACK_AB_MERGE_C R5, RZ, R16, RZ ;  /* 0x00000010ff05723e */ /* 0x001fe200048070ff */
[----:B------:R-:W-:Y:S06]  /*716d0*/  @P0 BRA `(.L_x_39) ;  /* 0x0000000000340947 */ /* 0x000fec0003800000 */
        /* <DEDUP_REMOVED lines=13> */
.L_x_39:
[----:B------:R-:W-:Y:S05]  /*717b0*/  BSYNC B0 ;  /* 0x0000000000007941 */ /* 0x000fea0003800000 */
.L_x_35:
[----:B------:R-:W3:Y:S04]  /*717c0*/  LDL.LU R7, [R1+0xbac] ;  /* 0x000bac0001077983 */ /* 0x000ee80000300800 */
[----:B------:R-:W3:Y:S01]  /*717d0*/  LDL.LU R6, [R1+0xbb0] ;  /* 0x000bb00001067983 */ /* 0x000ee20000300800 */
[----:B------:R-:W-:Y:S01]  /*717e0*/  ULDC UR4, c[0x0][0xc] ;  /* 0x0000030000047ab9 */ /* 0x000fe20000000800 */
[----:B------:R-:W-:Y:S01]  /*717f0*/  ULDC UR5, c[0x0][0x10] ;  /* 0x0000040000057ab9 */ /* 0x000fe20000000800 */
[----:B0-2--5:R-:W3:Y:S01]  /*71800*/  LDC R5, c[0x0][0x14] ;  /* 0x00000500ff057b82 */ /* 0x025ee20000000800 */
[----:B------:R-:W-:Y:S01]  /*71810*/  UIMAD.WIDE.U32 UR4, UR4, UR5, URZ ;  /* 0x00000005040472a5 */ /* 0x000fe2000f8e003f */
[----:B------:R0:W5:Y:S05]  /*71820*/  LDL R30, [R1+0xa4] ;  /* 0x0000a400011e7983 */ /* 0x00016a0000100800 */
[----:B---3--:R-:W-:-:S04]  /*71830*/  IMAD.WIDE.U32 R6, R5, UR4, R6 ;  /* 0x0000000405067c25 */ /* 0x008fc8000f8e0006 */
[----:B------:R-:W-:Y:S01]  /*71840*/  IMAD R5, R5, UR5, RZ ;  /* 0x0000000505057c24 */ /* 0x000fe2000f8e02ff */
[----:B------:R-:W-:Y:S01]  /*71850*/  ULDC.64 UR4, c[0x0][0x650] ;  /* 0x0001940000047ab9 */ /* 0x000fe20000000a00 */
[----:B-1----:R-:W-:Y:S01]  /*71860*/  IMAD.MOV.U32 R23, RZ, RZ, R6 ;  /* 0x000000ffff177224 */ /* 0x002fe200078e0006 */
[----:B------:R-:W-:Y:S01]  /*71870*/  ISETP.GE.U32.AND P0, PT, R6, UR4, PT ;  /* 0x0000000406007c0c */ /* 0x000fe2000bf06070 */
[--C-:B------:R-:W-:Y:S01]  /*71880*/  IMAD.IADD R24, R7, 0x1, R5.reuse ;  /* 0x0000000107187824 */ /* 0x100fe200078e0205 */
[----:B------:R-:W-:Y:S01]  /*71890*/  UMOV UR4, 0xffffffff ;  /* 0xffffffff00047882 */ /* 0x000fe20000000000 */
[----:B------:R-:W-:Y:S01]  /*718a0*/  IMAD.MOV.U32 R7, RZ, RZ, -0x1 ;  /* 0xffffffffff077424 */ /* 0x000fe200078e00ff */
[----:B------:R-:W-:Y:S01]  /*718b0*/  PRMT R5, RZ, 0x7610, R5 ;  /* 0x00007610ff057816 */ /* 0x000fe20000000005 */
[----:B------:R-:W-:Y:S01]  /*718c0*/  IMAD.U32 R6, RZ, RZ, UR4 ;  /* 0x00000004ff067e24 */ /* 0x000fe2000f8e00ff */
[----:B------:R0:W-:Y:S01]  /*718d0*/  STL [R1+0xbac], R24 ;  /* 0x000bac1801007387 */ /* 0x0001e20000100800 */
[----:B------:R-:W-:-:S03]  /*718e0*/  ISETP.GE.U32.AND.EX P0, PT, R24, UR5, PT, P0 ;  /* 0x0000000518007c0c */ /* 0x000fc6000bf06100 */
[----:B------:R0:W-:Y:S04]  /*718f0*/  STL [R1+0xb88], R7 ;  /* 0x000b880701007387 */ /* 0x0001e80000100800 */
[----:B------:R0:W-:Y:S04]  /*71900*/  STL [R1+0xbb0], R23 ;  /* 0x000bb01701007387 */ /* 0x0001e80000100800 */
[----:B------:R0:W-:Y:S02]  /*71910*/  STL [R1+0xb80], R6 ;  /* 0x000b800601007387 */ /* 0x0001e40000100800 */
[----:B------:R-:W-:Y:S05]  /*71920*/  @P0 BRA `(.L_x_158) ;  /* 0x0000000400840947 */ /* 0x000fea0003800000 */
[----:B------:R-:W1:Y:S01]  /*71930*/  S2R R18, SR_CTAID.X ;  /* 0x0000000000127919 */ /* 0x000e620000002500 */
[----:B------:R-:W2:Y:S01]  /*71940*/  LDC.64 R12, c[0x0][0x628] ;  /* 0x00018a00ff0c7b82 */ /* 0x000ea20000000a00 */
[----:B------:R-:W-:Y:S01]  /*71950*/  ULDC UR4, c[0x0][0x150] ;  /* 0x0000540000047ab9 */ /* 0x000fe20000000800 */
[----:B------:R-:W-:Y:S01]  /*71960*/  IMAD.MOV.U32 R10, RZ, RZ, R23 ;  /* 0x000000ffff0a7224 */ /* 0x000fe200078e0017 */
[----:B------:R-:W3:Y:S01]  /*71970*/  S2R R20, SR_CTAID.Y ;  /* 0x0000000000147919 */ /* 0x000ee20000002600 */
[----:B------:R-:W-:-:S04]  /*71980*/  IMAD.MOV.U32 R11, RZ, RZ, R24 ;  /* 0x000000ffff0b7224 */ /* 0x000fc800078e0018 */
[----:B------:R-:W4:Y:S08]  /*71990*/  LDC R21, c[0x0][0x144] ;  /* 0x00005100ff157b82 */ /* 0x000f300000000800 */
[----:B------:R-:W0:Y:S08]  /*719a0*/  LDC R14, c[0x0][0x630] ;  /* 0x00018c00ff0e7b82 */ /* 0x000e300000000800 */
[----:B------:R-:W0:Y:S01]  /*719b0*/  LDC.64 R16, c[0x0][0x620] ;  /* 0x00018800ff107b82 */ /* 0x000e220000000a00 */
[----:B--2---:R-:W-:-:S04]  /*719c0*/  ISETP.NE.U32.AND P0, PT, R12, RZ, PT ;  /* 0x000000ff0c00720c */ /* 0x004fc80003f05070 */
[----:B------:R-:W-:Y:S02]  /*719d0*/  ISETP.NE.AND.EX P0, PT, R13, RZ, PT, P0 ;  /* 0x000000ff0d00720c */ /* 0x000fe40003f05300 */
[----:B-1----:R-:W-:-:S05]  /*719e0*/  I2FP.F32.U32 R5, R18 ;  /* 0x0000001200057245 */ /* 0x002fca0000201000 */
[----:B------:R-:W-:-:S04]  /*719f0*/  FMUL R5, R5, UR4 ;  /* 0x0000000405057c20 */ /* 0x000fc80008400000 */
[----:B------:R1:W2:Y:S02]  /*71a00*/  F2I.U32.TRUNC.NTZ R19, R5 ;  /* 0x0000000500137305 */ /* 0x0002a4000020f000 */
[----:B---34-:R-:W-:Y:S05]  /*71a10*/  @!P0 BRA `(.L_x_159) ;  /* 0x0000000000288947 */ /* 0x018fea0003800000 */
[----:B-1----:R-:W1:Y:S02]  /*71a20*/  LDC R5, c[0x0][0x634] ;  /* 0x00018d00ff057b82 */ /* 0x002e640000000800 */
[----:B-1----:R-:W-:-:S05]  /*71a30*/  IADD3 R5, P0, R23, R5, RZ ;  /* 0x0000000517057210 */ /* 0x002fca0007f1e0ff */
[----:B------:R-:W-:-:S04]  /*71a40*/  IMAD.X R15, RZ, RZ, R24, P0 ;  /* 0x000000ffff0f7224 */ /* 0x000fc800000e0618 */
[----:B0-----:R-:W-:-:S04]  /*71a50*/  IMAD.WIDE.U32 R6, R15, R12, RZ ;  /* 0x0000000c0f067225 */ /* 0x001fc800078e00ff */
[----:B------:R-:W-:-:S04]  /*71a60*/  IMAD.WIDE.U32 R8, P0, R5, R13, R6 ;  /* 0x0000000d05087225 */ /* 0x000fc80007800006 */
[----:B------:R-:W-:-:S04]  /*71a70*/  IMAD.WIDE.U32 R6, R5, R12, RZ ;  /* 0x0000000c05067225 */ /* 0x000fc800078e00ff */
[----:B------:R-:W-:Y:S01]  /*71a80*/  IMAD.X R11, RZ, RZ, RZ, P0 ;  /* 0x000000ffff0b7224 */ /* 0x000fe200000e06ff */
[----:B------:R-:W-:Y:S01]  /*71a90*/  IADD3 RZ, P0, R7, R8, RZ ;  /* 0x0000000807ff7210 */ /* 0x000fe20007f1e0ff */
[----:B------:R-:W-:-:S04]  /*71aa0*/  IMAD.MOV.U32 R10, RZ, RZ, R9 ;  /* 0x000000ffff0a7224 */ /* 0x000fc800078e0009 */
[----:B------:R-:W-:-:S08]  /*71ab0*/  IMAD.WIDE.U32.X R10, R15, R13, R10, P0 ;  /* 0x0000000d0f0a7225 */ /* 0x000fd000000e040a */
.L_x_159:
[-CC-:B0-----:R-:W-:Y:S01]  /*71ac0*/  SHF.R.U64 R27, R10, R14.reuse, R11.reuse ;  /* 0x0000000e0a1b7219 */ /* 0x181fe2000000120b */
[----:B------:R-:W0:Y:S01]  /*71ad0*/  LDC.64 R28, c[0x0][0x640] ;  /* 0x00019000ff1c7b82 */ /* 0x000e220000000a00 */
[----:B-1----:R-:W-:Y:S01]  /*71ae0*/  SHF.R.U32.HI R5, RZ, R14, R11 ;  /* 0x0000000eff057219 */ /* 0x002fe2000001160b */
[----:B------:R-:W-:Y:S01]  /*71af0*/  IMAD.MOV.U32 R6, RZ, RZ, R23 ;  /* 0x000000ffff067224 */ /* 0x000fe200078e0017 */
[----:B------:R-:W-:Y:S01]  /*71b00*/  IADD3 R9, P0, RZ, -R27, RZ ;  /* 0x8000001bff097210 */ /* 0x000fe20007f1e0ff */
[----:B------:R-:W-:Y:S01]  /*71b10*/  IMAD.MOV.U32 R7, RZ, RZ, R24 ;  /* 0x000000ffff077224 */ /* 0x000fe200078e0018 */
[----:B------:R-:W-:Y:S01]  /*71b20*/  ULDC UR4, c[0x0][0x154] ;  /* 0x0000550000047ab9 */ /* 0x000fe20000000800 */
[----:B--2---:R-:W-:Y:S02]  /*71b30*/  IMAD.MOV R19, RZ, RZ, -R19 ;  /* 0x000000ffff137224 */ /* 0x004fe400078e0a13 */
[----:B------:R-:W1:Y:S01]  /*71b40*/  LDC R10, c[0x0][0x618] ;  /* 0x00018600ff0a7b82 */ /* 0x000e620000000800 */
[----:B------:R-:W-:-:S02]  /*71b50*/  IMAD.X R5, RZ, RZ, ~R5, P0 ;  /* 0x000000ffff057224 */ /* 0x000fc400000e0e05 */
[----:B------:R-:W-:-:S04]  /*71b60*/  IMAD.WIDE.U32 R6, R9, R16, R6 ;  /* 0x0000001009067225 */ /* 0x000fc800078e0006 */
[----:B------:R-:W-:Y:S01]  /*71b70*/  IMAD R8, R5, R16, RZ ;  /* 0x0000001005087224 */ /* 0x000fe200078e02ff */
[----:B------:R-:W2:Y:S01]  /*71b80*/  LDC R22, c[0x0][0x608] ;  /* 0x00018200ff167b82 */ /* 0x000ea20000000800 */
[----:B------:R-:W-:Y:S02]  /*71b90*/  IMAD R24, R21, R19, R18 ;  /* 0x0000001315187224 */ /* 0x000fe400078e0212 */
[----:B------:R-:W-:Y:S02]  /*71ba0*/  IMAD R5, R9, R17, R8 ;  /* 0x0000001109057224 */ /* 0x000fe400078e0208 */
[----:B------:R-:W-:Y:S02]  /*71bb0*/  IMAD.MOV.U32 R9, RZ, RZ, 0x1 ;  /* 0x00000001ff097424 */ /* 0x000fe400078e00ff */
[----:B------:R-:W-:Y:S01]  /*71bc0*/  IMAD.IADD R5, R7, 0x1, R5 ;  /* 0x0000000107057824 */ /* 0x000fe200078e0205 */
[----:B------:R-:W3:Y:S01]  /*71bd0*/  LDC R26, c[0x0][0x658] ;  /* 0x00019600ff1a7b82 */ /* 0x000ee20000000800 */
[----:B------:R-:W-:-:S02]  /*71be0*/  I2FP.F32.U32 R7, R20 ;  /* 0x0000001400077245 */ /* 0x000fc40000201000 */
[----:B0-----:R-:W-:-:S03]  /*71bf0*/  ISETP.NE.U32.AND P0, PT, R28, RZ, PT ;  /* 0x000000ff1c00720c */ /* 0x001fc60003f05070 */
[----:B------:R-:W-:Y:S01]  /*71c00*/  FMUL R8, R7, UR4 ;  /* 0x0000000407087c20 */ /* 0x000fe20008400000 */
[----:B------:R-:W-:Y:S01]  /*71c10*/  ISETP.NE.AND.EX P0, PT, R29, RZ, PT, P0 ;  /* 0x000000ff1d00720c */ /* 0x000fe20003f05300 */
[----:B------:R-:W0:Y:S01]  /*71c20*/  LDC R17, c[0x0][0x148] ;  /* 0x00005200ff117b82 */ /* 0x000e220000000800 */
[-CC-:B-1----:R-:W-:Y:S01]  /*71c30*/  SHF.R.U64 R14, R6, R10.reuse, R5.reuse ;  /* 0x0000000a060e7219 */ /* 0x182fe20000001205 */
[----:B------:R1:W4:Y:S01]  /*71c40*/  F2I.U32.TRUNC.NTZ R16, R8 ;  /* 0x0000000800107305 */ /* 0x000322000020f000 */
[----:B------:R-:W-:Y:S01]  /*71c50*/  SHF.R.U32.HI R5, RZ, R10, R5 ;  /* 0x0000000aff057219 */ /* 0x000fe20000011605 */
[----:B------:R-:W-:-:S04]  /*71c60*/  IMAD.MOV.U32 R7, RZ, RZ, -0x1 ;  /* 0xffffffffff077424 */ /* 0x000fc800078e00ff */
[----:B------:R-:W0:Y:S01]  /*71c70*/  LDC R18, c[0x0][0x600] ;  /* 0x00018000ff127b82 */ /* 0x000e220000000800 */
[-CC-:B--2---:R-:W-:Y:S02]  /*71c80*/  SHF.R.U64 R12, R14, R22.reuse, R5.reuse ;  /* 0x000000160e0c7219 */ /* 0x184fe40000001205 */
[----:B------:R-:W-:-:S05]  /*71c90*/  SHF.R.U32.HI R5, RZ, R22, R5 ;  /* 0x00000016ff057219 */ /* 0x000fca0000011605 */
[----:B------:R-:W2:Y:S01]  /*71ca0*/  LDC R21, c[0x0][0x648] ;  /* 0x00019200ff157b82 */ /* 0x000ea20000000800 */
[-C--:B---3--:R-:W-:Y:S02]  /*71cb0*/  SHF.L.U32 R6, R7, R26.reuse, RZ ;  /* 0x0000001a07067219 */ /* 0x088fe400000006ff */
[-CC-:B------:R-:W-:Y:S02]  /*71cc0*/  SHF.R.U64 R15, R12, R26.reuse, R5.reuse ;  /* 0x0000001a0c0f7219 */ /* 0x180fe40000001205 */
[----:B------:R-:W-:Y:S02]  /*71cd0*/  SHF.R.U32.HI R7, RZ, R26, R5 ;  /* 0x0000001aff077219 */ /* 0x000fe40000011605 */
[----:B------:R-:W-:Y:S01]  /*71ce0*/  LOP3.LUT R19, RZ, R6, RZ, 0x33, !PT ;  /* 0x00000006ff137212 */ /* 0x000fe200078e33ff */
[----:B------:R-:W3:Y:S01]  /*71cf0*/  LDC R23, c[0x0][0x638] ;  /* 0x00018e00ff177b82 */ /* 0x000ee20000000800 */
[----:B------:R-:W-:Y:S01]  /*71d00*/  SHF.L.U32 R26, R9, R26, RZ ;  /* 0x0000001a091a7219 */ /* 0x000fe200000006ff */
[----:B------:R-:W-:-:S06]  /*71d10*/  IMAD.MOV.U32 R6, RZ, RZ, R15 ;  /* 0x000000ffff067224 */ /* 0x000fcc00078e000f */
[----:B------:R-:W0:Y:S01]  /*71d20*/  LDC R25, c[0x0][0x610] ;  /* 0x00018400ff197b82 */ /* 0x000e220000000800 */
[----:B-1--4-:R-:W-:Y:S05]  /*71d30*/  @!P0 BRA `(.L_x_160) ;  /* 0x0000000000288947 */ /* 0x012fea0003800000 */
        /* <DEDUP_REMOVED lines=10> */
.L_x_160:
[----:B------:R-:W1:Y:S01]  /*71de0*/  LDC R8, c[0x0][0x65c] ;  /* 0x00019700ff087b82 */ /* 0x000e620000000800 */
[----:B--2---:R-:W-:Y:S01]  /*71df0*/  SHF.R.U64 R5, R6, R21, R7 ;  /* 0x0000001506057219 */ /* 0x004fe20000001207 */
[----:B0-----:R-:W-:Y:S01]  /*71e00*/  VIADD R7, R18, 0xffffffff ;  /* 0xffffffff12077836 */ /* 0x001fe20000000000 */
[----:B------:R-:W-:Y:S01]  /*71e10*/  LOP3.LUT R12, R12, R19, RZ, 0xc0, !PT ;  /* 0x000000130c0c7212 */ /* 0x000fe200078ec0ff */
[----:B------:R-:W-:Y:S01]  /*71e20*/  IMAD.MOV R16, RZ, RZ, -R16 ;  /* 0x000000ffff107224 */ /* 0x000fe200078e0a10 */
[----:B------:R-:W-:Y:S01]  /*71e30*/  R2UR UR4, R27 ;  /* 0x000000001b0472ca */ /* 0x000fe200000e0000 */
[----:B------:R-:W-:Y:S01]  /*71e40*/  IMAD.MOV R6, RZ, RZ, -R5 ;  /* 0x000000ffff067224 */ /* 0x000fe200078e0a05 */
[----:B------:R-:W-:Y:S01]  /*71e50*/  LOP3.LUT R7, R14, R7, RZ, 0xc0, !PT ;  /* 0x000000070e077212 */ /* 0x000fe200078ec0ff */
[----:B------:R-:W-:Y:S02]  /*71e60*/  IMAD R5, R26, R5, R12 ;  /* 0x000000051a057224 */ /* 0x000fe400078e020c */
[----:B---3--:R-:W-:-:S04]  /*71e70*/  IMAD R6, R6, R23, R15 ;  /* 0x0000001706067224 */ /* 0x008fc800078e020f */
[----:B------:R-:W-:Y:S02]  /*71e80*/  IMAD R6, R6, R18, R7 ;  /* 0x0000001206067224 */ /* 0x000fe400078e0207 */
[----:B------:R-:W-:Y:S02]  /*71e90*/  IMAD.MOV.U32 R7, RZ, RZ, 0x1 ;  /* 0x00000001ff077424 */ /* 0x000fe400078e00ff */
[----:B------:R-:W-:-:S05]  /*71ea0*/  IMAD.U32 R9, RZ, RZ, UR4 ;  /* 0x00000004ff097e24 */ /* 0x000fca000f8e00ff */
[----:B------:R2:W-:Y:S01]  /*71eb0*/  STL [R1+0xb80], R9 ;  /* 0x000b800901007387 */ /* 0x0005e20000100800 */
[----:B-1----:R-:W-:-:S13]  /*71ec0*/  ISETP.NE.AND P0, PT, R8, 0x1, PT ;  /* 0x000000010800780c */ /* 0x002fda0003f05270 */
[----:B------:R-:W-:-:S04]  /*71ed0*/  @P0 IMAD R24, R17, R16, R20 ;  /* 0x0000001011180224 */ /* 0x000fc800078e0214 */
[----:B------:R-:W-:-:S05]  /*71ee0*/  IMAD R5, R5, R25, R24 ;  /* 0x0000001905057224 */ /* 0x000fca00078e0218 */
[----:B------:R-:W-:Y:S02]  /*71ef0*/  SEL R8, R6, R5, !P0 ;  /* 0x0000000506087207 */ /* 0x000fe40004000000 */
[----:B-----5:R-:W-:Y:S02]  /*71f00*/  SEL R30, R5, R6, !P0 ;  /* 0x00000006051e7207 */ /* 0x020fe40004000000 */
[----:B------:R-:W-:Y:S01]  /*71f10*/  PRMT R5, R7, 0x7610, R5 ;  /* 0x0000761007057816 */ /* 0x000fe20000000005 */
[----:B------:R2:W-:Y:S04]  /*71f20*/  STL [R1+0xb88], R8 ;  /* 0x000b880801007387 */ /* 0x0005e80000100800 */
[----:B------:R2:W-:Y:S02]  /*71f30*/  STL [R1+0xa4], R30 ;  /* 0x0000a41e01007387 */ /* 0x0005e40000100800 */
.L_x_158:
[----:B--2---:R-:W2:Y:S04]  /*71f40*/  LDL.LU R8, [R1+0xbb4] ;  /* 0x000bb40001087983 */ /* 0x004ea80000300800 */
[----:B0-----:R-:W3:Y:S04]  /*71f50*/  LDL R7, [R1+0xbc0] ;  /* 0x000bc00001077983 */ /* 0x001ee80000100800 */
[----:B------:R-:W4:Y:S01]  /*71f60*/  LDL.LU R6, [R1+0xbb8] ;  /* 0x000bb80001067983 */ /* 0x000f220000300800 */
[----:B------:R-:W-:Y:S02]  /*71f70*/  LOP3.LUT P0, RZ, R5, 0xff, RZ, 0xc0, !PT ;  /* 0x000000ff05ff7812 */ /* 0x000fe4000780c0ff */
[----:B--2---:R-:W-:-:S02]  /*71f80*/  R2UR UR4, R8 ;  /* 0x00000000080472ca */ /* 0x004fc400000e0000 */
[----:B---3--:R-:W-:Y:S02]  /*71f90*/  R2UR UR6, R7 ;  /* 0x00000000070672ca */ /* 0x008fe400000e0000 */
[----:B----4-:R-:W-:Y:S01]  /*71fa0*/  R2UR UR7, R6 ;  /* 0x00000000060772ca */ /* 0x010fe200000e0000 */
[----:B-----5:R-:W-:-:S10]  /*71fb0*/  IMAD.MOV.U32 R6, RZ, RZ, R30 ;  /* 0x000000ffff067224 */ /* 0x020fd400078e001e */
[----:B------:R-:W-:-:S04]  /*71fc0*/  UIADD3 UR4, UR6, UR4, URZ ;  /* 0x0000000406047290 */ /* 0x000fc8000fffe03f */
[----:B------:R-:W-:Y:S02]  /*71fd0*/  USHF.R.U32.HI UR5, URZ, 0x1, UR4 ;  /* 0x000000013f057899 */ /* 0x000fe40008011604 */
[----:B------:R-:W-:Y:S02]  /*71fe0*/  UISETP.GT.U32.AND UP0, UPT, UR4, 0x1, UPT ;  /* 0x000000010400788c */ /* 0x000fe4000bf04070 */
[----:B------:R-:W-:Y:S02]  /*71ff0*/  ULOP3.LUT UR5, UR5, 0x1, URZ, 0xc0, !UPT ;  /* 0x0000000105057892 */ /* 0x000fe4000f8ec03f */
[----:B------:R-:W-:Y:S02]  /*72000*/  UISETP.LT.U32.AND UP0, UPT, UR6, 0x2, UP0 ;  /* 0x000000020600788c */ /* 0x000fe40008701070 */
[----:B------:R-:W-:Y:S02]  /*72010*/  UISETP.NE.U32.AND UP1, UPT, UR5, 0x1, UPT ;  /* 0x000000010500788c */ /* 0x000fe4000bf25070 */
[----:B------:R-:W-:-:S02]  /*72020*/  ULOP3.LUT UR4, UR4, 0x1, URZ, 0xc0, !UPT ;  /* 0x0000000104047892 */ /* 0x000fc4000f8ec03f */
[----:B------:R-:W-:Y:S02]  /*72030*/  UISETP.GT.U32.AND UP1, UPT, UR6, 0x1, !UP1 ;  /* 0x000000010600788c */ /* 0x000fe4000cf24070 */
[----:B------:R-:W-:Y:S02]  /*72040*/  USEL UR6, URZ, 0x1, !UP0 ;  /* 0x000000013f067887 */ /* 0x000fe4000c000000 */
[----:B------:R-:W-:Y:S01]  /*72050*/  USEL UR5, URZ, 0x1, !UP1 ;  /* 0x000000013f057887 */ /* 0x000fe2000c800000 */
[----:B------:R-:W-:-:S03]  /*72060*/  IMAD.U32 R7, RZ, RZ, UR4 ;  /* 0x00000004ff077e24 */ /* 0x000fc6000f8e00ff */
[----:B------:R-:W-:Y:S02]  /*72070*/  ULOP3.LUT UR7, UR5, UR7, UR6, 0x96, !UPT ;  /* 0x0000000705077292 */ /* 0x000fe4000f8e9606 */
[----:B------:R1:W-:Y:S04]  /*72080*/  STL [R1+0xbb4], R7 ;  /* 0x000bb40701007387 */ /* 0x0003e80000100800 */
[----:B------:R-:W-:-:S05]  /*72090*/  IMAD.U32 R5, RZ, RZ, UR7 ;  /* 0x00000007ff057e24 */ /* 0x000fca000f8e00ff */
[----:B------:R1:W-:Y:S04]  /*720a0*/  STL [R1+0xbb8], R5 ;  /* 0x000bb80501007387 */ /* 0x0003e80000100800 */
[----:B------:R1:W-:Y:S01]  /*720b0*/  STL [R1+0xb84], R6 ;  /* 0x000b840601007387 */ /* 0x0003e20000100800 */
[----:B------:R-:W-:Y:S05]  /*720c0*/  @P0 BRA `(.L_x_161) ;  /* 0xfffff8f400340947 */ /* 0x000fea000383ffff */
[----:B------:R-:W-:Y:S05]  /*720d0*/  EXIT ;  /* 0x000000000000794d */ /* 0x000fea0003800000 */
.L_x_7:
[----:B------:R-:W2:Y:S01]  /*720e0*/  LDL R17, [R1+0xbb0] ;  /* 0x000bb00001117983 */ /* 0x000ea20000100800 */
[----:B------:R-:W-:-:S03]  /*720f0*/  ULDC.64 UR4, c[0x0][0x650] ;  /* 0x0001940000047ab9 */ /* 0x000fc60000000a00 */
[----:B------:R-:W3:Y:S01]  /*72100*/  LDL R20, [R1+0xbac] ;  /* 0x000bac0001147983 */ /* 0x000ee20000100800 */
[----:B------:R-:W-:Y:S01]  /*72110*/  PRMT R6, RZ, 0x7610, R6 ;  /* 0x00007610ff067816 */ /* 0x000fe20000000006 */
[----:B------:R-:W-:Y:S02]  /*72120*/  IMAD.MOV.U32 R2, RZ, RZ, -0x1 ;  /* 0xffffffffff027424 */ /* 0x000fe400078e00ff */
[----:B------:R-:W-:Y:S02]  /*72130*/  IMAD.MOV.U32 R3, RZ, RZ, -0x1 ;  /* 0xffffffffff037424 */ /* 0x000fe400078e00ff */
[----:B------:R-:W-:Y:S01]  /*72140*/  IMAD.MOV.U32 R11, RZ, RZ, -0x1 ;  /* 0xffffffffff0b7424 */ /* 0x000fe200078e00ff */
[----:B--2---:R-:W-:-:S04]  /*72150*/  ISETP.GE.U32.AND P0, PT, R17, UR4, PT ;  /* 0x0000000411007c0c */ /* 0x004fc8000bf06070 */
[----:B---3--:R-:W-:-:S13]  /*72160*/  ISETP.GE.U32.AND.EX P0, PT, R20, UR5, PT, P0 ;  /* 0x0000000514007c0c */ /* 0x008fda000bf06100 */
[----:B------:R-:W-:Y:S05]  /*72170*/  @P0 BRA `(.L_x_162) ;  /* 0x0000000400340947 */ /* 0x000fea0003800000 */
[----:B------:R-:W1:Y:S01]  /*72180*/  LDC.64 R10, c[0x0][0x628] ;  /* 0x00018a00ff0a7b82 */ /* 0x000e620000000a00 */
[----:B------:R-:W-:Y:S02]  /*72190*/  IMAD.MOV.U32 R8, RZ, RZ, R17 ;  /* 0x000000ffff087224 */ /* 0x000fe400078e0011 */
        /* <DEDUP_REMOVED lines=16> */
.L_x_163:
[----:B------:R-:W1:Y:S01]  /*722a0*/  LDC.64 R22, c[0x0][0x640] ;  /* 0x00019000ff167b82 */ /* 0x000e620000000a00 */
[-CC-:B------:R-:W-:Y:S02]  /*722b0*/  SHF.R.U64 R12, R8, R16.reuse, R9.reuse ;  /* 0x00000010080c7219 */ /* 0x180fe40000001209 */
[----:B------:R-:W-:Y:S02]  /*722c0*/  SHF.R.U32.HI R2, RZ, R16, R9 ;  /* 0x00000010ff027219 */ /* 0x000fe40000011609 */
[----:B------:R-:W-:-:S03]  /*722d0*/  IADD3 R7, P0, RZ, -R12, RZ ;  /* 0x8000000cff077210 */ /* 0x000fc60007f1e0ff */
[----:B------:R-:W2:Y:S02]  /*722e0*/  LDC R8, c[0x0][0x618] ;  /* 0x00018600ff087b82 */ /* 0x000ea40000000800 */
[----:B------:R-:W-:Y:S02]  /*722f0*/  IMAD.X R3, RZ, RZ, ~R2, P0 ;  /* 0x000000ffff037224 */ /* 0x000fe400000e0e02 */
[----:B------:R-:W-:Y:S02]  /*72300*/  IMAD.MOV.U32 R2, RZ, RZ, R17 ;  /* 0x000000ffff027224 */ /* 0x000fe400078e0011 */
[----:B------:R-:W-:Y:S02]  /*72310*/  IMAD R6, R3, R18, RZ ;  /* 0x0000001203067224 */ /* 0x000fe400078e02ff */
[----:B------:R-:W3:Y:S01]  /*72320*/  LDC R16, c[0x0][0x608] ;  /* 0x00018200ff107b82 */ /* 0x000ee20000000800 */
[----:B------:R-:W-:Y:S02]  /*72330*/  IMAD.MOV.U32 R3, RZ, RZ, R20 ;  /* 0x000000ffff037224 */ /* 0x000fe400078e0014 */
[----:B------:R-:W-:-:S02]  /*72340*/  IMAD.MOV.U32 R20, RZ, RZ, 0x1 ;  /* 0x00000001ff147424 */ /* 0x000fc400078e00ff */
[----:B------:R-:W-:-:S03]  /*72350*/  IMAD.WIDE.U32 R2, R7, R18, R2 ;  /* 0x0000001207027225 */ /* 0x000fc600078e0002 */
[----:B0-----:R-:W0:Y:S01]  /*72360*/  LDC R21, c[0x0][0x658] ;  /* 0x00019600ff157b82 */ /* 0x001e220000000800 */
[----:B------:R-:W-:Y:S01]  /*72370*/  IMAD R7, R7, R19, R6 ;  /* 0x0000001307077224 */ /* 0x000fe200078e0206 */
[----:B-1----:R-:W-:Y:S01]  /*72380*/  ISETP.NE.U32.AND P0, PT, R22, RZ, PT ;  /* 0x000000ff1600720c */ /* 0x002fe20003f05070 */
[----:B------:R-:W-:Y:S02]  /*72390*/  IMAD.MOV.U32 R6, RZ, RZ, -0x1 ;  /* 0xffffffffff067424 */ /* 0x000fe400078e00ff */
[----:B------:R-:W-:Y:S01]  /*723a0*/  IMAD.IADD R3, R3, 0x1, R7 ;  /* 0x0000000103037824 */ /* 0x000fe200078e0207 */
[----:B------:R-:W-:Y:S02]  /*723b0*/  ISETP.NE.AND.EX P0, PT, R23, RZ, PT, P0 ;  /* 0x000000ff1700720c */ /* 0x000fe40003f05300 */
[----:B------:R-:W1:Y:S02]  /*723c0*/  LDC R17, c[0x0][0x600] ;  /* 0x00018000ff117b82 */ /* 0x000e640000000800 */
[----:B--2---:R-:W-:-:S02]  /*723d0*/  SHF.R.U64 R10, R2, R8, R3 ;  /* 0x00000008020a7219 */ /* 0x004fc40000001203 */
[----:B------:R-:W-:-:S04]  /*723e0*/  SHF.R.U32.HI R3, RZ, R8, R3 ;  /* 0x00000008ff037219 */ /* 0x000fc80000011603 */
[----:B------:R-:W2:Y:S01]  /*723f0*/  LDC R18, c[0x0][0x648] ;  /* 0x00019200ff127b82 */ /* 0x000ea20000000800 */
[-CC-:B---3--:R-:W-:Y:S02]  /*72400*/  SHF.R.U64 R15, R10, R16.reuse, R3.reuse ;  /* 0x000000100a0f7219 */ /* 0x188fe40000001203 */
[----:B------:R-:W-:-:S05]  /*72410*/  SHF.R.U32.HI R2, RZ, R16, R3 ;  /* 0x00000010ff027219 */ /* 0x000fca0000011603 */
[----:B------:R-:W3:Y:S01]  /*72420*/  LDC R19, c[0x0][0x638] ;  /* 0x00018e00ff137b82 */ /* 0x000ee20000000800 */
[-CC-:B0-----:R-:W-:Y:S02]  /*72430*/  SHF.R.U64 R16, R15, R21.reuse, R2.reuse ;  /* 0x000000150f107219 */ /* 0x181fe40000001202 */
[-C--:B------:R-:W-:Y:S02]  /*72440*/  SHF.L.U32 R6, R6, R21.reuse, RZ ;  /* 0x0000001506067219 */ /* 0x080fe400000006ff */
[----:B------:R-:W-:Y:S01]  /*72450*/  SHF.R.U32.HI R3, RZ, R21, R2 ;  /* 0x00000015ff037219 */ /* 0x000fe20000011602 */
[----:B------:R-:W-:Y:S01]  /*72460*/  IMAD.MOV.U32 R2, RZ, RZ, R16 ;  /* 0x000000ffff027224 */ /* 0x000fe200078e0010 */
[----:B------:R-:W-:Y:S01]  /*72470*/  LOP3.LUT R24, RZ, R6, RZ, 0x33, !PT ;  /* 0x00000006ff187212 */ /* 0x000fe200078e33ff */
[----:B------:R-:W0:Y:S01]  /*72480*/  LDC R25, c[0x0][0x610] ;  /* 0x00018400ff197b82 */ /* 0x000e220000000800 */
        /* <DEDUP_REMOVED lines=11> */
.L_x_164:
[----:B------:R-:W4:Y:S01]  /*72540*/  LDC R6, c[0x0][0x65c] ;  /* 0x00019700ff067b82 */ /* 0x000f220000000800 */
[----:B--2---:R-:W-:Y:S01]  /*72550*/  SHF.R.U64 R3, R2, R18, R3 ;  /* 0x0000001202037219 */ /* 0x004fe20000001203 */
[----:B-1----:R-:W-:Y:S01]  /*72560*/  VIADD R7, R17, 0xffffffff ;  /* 0xffffffff11077836 */ /* 0x002fe20000000000 */
[----:B------:R-:W-:Y:S01]  /*72570*/  SHF.L.U32 R20, R20, R21, RZ ;  /* 0x0000001514147219 */ /* 0x000fe200000006ff */
[----:B------:R-:W-:Y:S01]  /*72580*/  IMAD.MOV.U32 R11, RZ, RZ, R12 ;  /* 0x000000ffff0b7224 */ /* 0x000fe200078e000c */
[----:B------:R-:W-:Y:S01]  /*72590*/  LOP3.LUT R2, R15, R24, RZ, 0xc0, !PT ;  /* 0x000000180f027212 */ /* 0x000fe200078ec0ff */
[----:B------:R-:W-:Y:S01]  /*725a0*/  IMAD.MOV R5, RZ, RZ, -R3 ;  /* 0x000000ffff057224 */ /* 0x000fe200078e0a03 */
[----:B------:R-:W-:-:S03]  /*725b0*/  LOP3.LUT R7, R10, R7, RZ, 0xc0, !PT ;  /* 0x000000070a077212 */ /* 0x000fc600078ec0ff */
[----:B------:R-:W-:Y:S02]  /*725c0*/  IMAD R3, R20, R3, R2 ;  /* 0x0000000314037224 */ /* 0x000fe400078e0202 */
[----:B---3--:R-:W-:-:S04]  /*725d0*/  IMAD R2, R5, R19, R16 ;  /* 0x0000001305027224 */ /* 0x008fc800078e0210 */
[----:B------:R-:W-:Y:S01]  /*725e0*/  IMAD R5, R2, R17, R7 ;  /* 0x0000001102057224 */ /* 0x000fe200078e0207 */
[----:B----4-:R-:W-:Y:S01]  /*725f0*/  ISETP.NE.AND P0, PT, R6, 0x1, PT ;  /* 0x000000010600780c */ /* 0x010fe20003f05270 */
[----:B------:R-:W-:-:S12]  /*72600*/  IMAD.MOV.U32 R6, RZ, RZ, 0x1 ;  /* 0x00000001ff067424 */ /* 0x000fd800078e00ff */
[----:B------:R-:W-:-:S04]  /*72610*/  @P0 IMAD R0, R13, R14, R4 ;  /* 0x0000000e0d000224 */ /* 0x000fc800078e0204 */
[----:B0-----:R-:W-:-:S05]  /*72620*/  IMAD R0, R3, R25, R0 ;  /* 0x0000001903007224 */ /* 0x001fca00078e0200 */
[----:B------:R-:W-:Y:S02]  /*72630*/  SEL R3, R5, R0, !P0 ;  /* 0x0000000005037207 */ /* 0x000fe40004000000 */
[----:B------:R-:W-:-:S07]  /*72640*/  SEL R2, R0, R5, !P0 ;  /* 0x0000000500027207 */ /* 0x000fce0004000000 */
.L_x_162:
[----:B------:R-:W-:-:S08]  /*72650*/  NOP ;  /* 0x0000000000007918 */ /* 0x000fd00000000000 */
[----:B0-----:R-:W0:-:S00]  /*72660*/  USETMAXREG.DEALLOC.CTAPOOL 0x18 ;  /* 0x00000018000079c8 */ /* 0x001e0000080e0500 */
[----:B------:R-:W-:-:S13]  /*72670*/  ISETP.NE.AND P0, PT, RZ, UR8, PT ;  /* 0x00000008ff007c0c */ /* 0x000fda000bf05270 */
[----:B------:R-:W-:Y:S05]  /*72680*/  @P0 EXIT ;  /* 0x000000000000094d */ /* 0x000fea0003800000 */
[----:B0-----:R-:W-:Y:S01]  /*72690*/  LOP3.LUT P0, RZ, R6, 0xff, RZ, 0xc0, !PT ;  /* 0x000000ff06ff7812 */ /* 0x001fe2000780c0ff */
[----:B------:R-:W-:Y:S02]  /*726a0*/  IMAD.MOV.U32 R0, RZ, RZ, 0x1 ;  /* 0x00000001ff007424 */ /* 0x000fe400078e00ff */
[----:B------:R-:W-:-:S10]  /*726b0*/  IMAD.MOV.U32 R6, RZ, RZ, RZ ;  /* 0x000000ffff067224 */ /* 0x000fd400078e00ff */
[----:B------:R-:W-:Y:S05]  /*726c0*/  @!P0 BRA `(.L_x_165) ;  /* 0x0000000c00608947 */ /* 0x000fea0003800000 */
[----:B------:R-:W2:Y:S01]  /*726d0*/  LDL R4, [R1+0xba8] ;  /* 0x000ba80001047983 */ /* 0x000ea20000100800 */
[----:B------:R-:W0:Y:S01]  /*726e0*/  LDC R0, c[0x0][0x28c] ;  /* 0x0000a300ff007b82 */ /* 0x000e220000000800 */
[----:B------:R-:W-:Y:S01]  /*726f0*/  ULDC UR5, c[0x0][0x658] ;  /* 0x0001960000057ab9 */ /* 0x000fe20000000800 */
[----:B------:R-:W-:Y:S01]  /*72700*/  UMOV UR7, 0xffffffff ;  /* 0xffffffff00077882 */ /* 0x000fe20000000000 */
[----:B------:R-:W1:Y:S01]  /*72710*/  S2R R10, SR_CgaCtaId ;  /* 0x00000000000a7919 */ /* 0x000e620000008800 */
[----:B------:R-:W-:Y:S01]  /*72720*/  ULDC UR6, c[0x0][0xc] ;  /* 0x0000030000067ab9 */ /* 0x000fe20000000800 */
[----:B------:R-:W-:Y:S01]  /*72730*/  UMOV UR9, 0x1 ;  /* 0x0000000100097882 */ /* 0x000fe20000000000 */
[----:B------:R-:W-:Y:S01]  /*72740*/  BSSY B0, `(.L_x_165) ;  /* 0x00000d0000007945 */ /* 0x000fe20003800000 */
[----:B------:R-:W-:Y:S01]  /*72750*/  USHF.L.U32 UR18, UR9, UR5, URZ ;  /* 0x0000000509127299 */ /* 0x000fe2000800063f */
[----:B------:R-:W-:Y:S01]  /*72760*/  IMAD.MOV.U32 R9, RZ, RZ, 0x1 ;  /* 0x00000001ff097424 */ /* 0x000fe200078e00ff */
[----:B------:R-:W-:Y:S01]  /*72770*/  ULDC UR4, c[0x0][0x600] ;  /* 0x0001800000047ab9 */ /* 0x000fe20000000800 */
[----:B------:R-:W-:Y:S01]  /*72780*/  IMAD.MOV.U32 R6, RZ, RZ, RZ ;  /* 0x000000ffff067224 */ /* 0x000fe200078e00ff */
[----:B------:R-:W-:Y:S01]  /*72790*/  UIADD3 UR4, UR4, -0x1, URZ ;  /* 0xffffffff04047890 */ /* 0x000fe2000fffe03f */
[----:B------:R-:W-:Y:S01]  /*727a0*/  ULDC.64 UR22, c[0x0][0x198] ;  /* 0x0000660000167ab9 */ /* 0x000fe20000000a00 */
[----:B0-----:R-:W-:-:S05]  /*727b0*/  VIADD R0, R0, 0x7f ;  /* 0x0000007f00007836 */ /* 0x001fca0000000000 */
[----:B------:R-:W-:-:S04]  /*727c0*/  SHF.R.S32.HI R5, RZ, 0x1f, R0 ;  /* 0x0000001fff057819 */ /* 0x000fc80000011400 */
[----:B------:R-:W-:Y:S01]  /*727d0*/  LEA.HI R5, R5, R0, RZ, 0x7 ;  /* 0x0000000005057211 */ /* 0x000fe200078f38ff */
[----:B------:R-:W-:Y:S01]  /*727e0*/  IMAD.MOV.U32 R0, RZ, RZ, 0x1 ;  /* 0x00000001ff007424 */ /* 0x000fe200078e00ff */
[----:B-1----:R-:W-:Y:S02]  /*727f0*/  LOP3.LUT R10, R10, 0x1, RZ, 0xc0, !PT ;  /* 0x000000010a0a7812 */ /* 0x002fe400078ec0ff */
[----:B------:R-:W-:-:S05]  /*72800*/  SHF.R.S32.HI R7, RZ, 0x7, R5 ;  /* 0x00000007ff077819 */ /* 0x000fca0000011405 */
[----:B------:R-:W-:Y:S01]  /*72810*/  VIADD R16, R7, 0x1 ;  /* 0x0000000107107836 */ /* 0x000fe20000000000 */
[----:B--2---:R-:W-:-:S13]  /*72820*/  R2UR UR8, R4 ;  /* 0x00000000040872ca */ /* 0x004fda00000e0000 */
[----:B------:R-:W-:Y:S02]  /*72830*/  ULOP3.LUT UR24, UR8, 0x2, URZ, 0xfc, !UPT ;  /* 0x0000000208187892 */ /* 0x000fe4000f8efc3f */
[----:B------:R-:W-:-:S03]  /*72840*/  USHF.L.U32 UR8, UR7, UR5, URZ ;  /* 0x0000000507087299 */ /* 0x000fc6000800063f */
[----:B------:R-:W-:Y:S01]  /*72850*/  ULDC UR7, c[0x0][0x10] ;  /* 0x0000040000077ab9 */ /* 0x000fe20000000800 */
[----:B------:R-:W-:Y:S01]  /*72860*/  ULDC UR5, c[0x0][0x14] ;  /* 0x0000050000057ab9 */ /* 0x000fe20000000800 */
[----:B------:R-:W-:Y:S02]  /*72870*/  UIMAD.WIDE.U32 UR6, UR6, UR7, URZ ;  /* 0x00000007060672a5 */ /* 0x000fe4000f8e003f */
[----:B------:R-:W-:Y:S02]  /*72880*/  ULOP3.LUT UR17, URZ, UR8, URZ, 0x33, !UPT ;  /* 0x000000083f117292 */ /* 0x000fe4000f8e333f */
[----:B------:R-:W-:Y:S02]  /*72890*/  UIMAD.WIDE.U32 UR20, UR6, UR5, URZ ;  /* 0x00000005061472a5 */ /* 0x000fe4000f8e003f */
[----:B------:R-:W-:-:S04]  /*728a0*/  UIMAD UR13, UR7, UR5, URZ ;  /* 0x00000005070d72a4 */ /* 0x000fc8000f8e023f */
[----:B------:R-:W-:-:S12]  /*728b0*/  UIADD3 UR13, UR21, UR13, URZ ;  /* 0x0000000d150d7290 */ /* 0x000fd8000fffe03f */
.L_x_176:
[----:B------:R-:W-:-:S03]  /*728c0*/  UMOV UR5, 0xffffffff ;  /* 0xffffffff00057882 */ /* 0x000fc60000000000 */
[----:B------:R-:W-:Y:S05]  /*728d0*/  BRA.DIV UR5, `(.L_x_166) ;  /* 0x0000000e05987947 */ /* 0x000fea000b800000 */
[----:B------:R-:W-:-:S13]  /*728e0*/  ELECT P0, URZ, PT ;  /* 0x00000000003f782f */ /* 0x000fda0003800000 */
.L_x_185:
[----:B------:R-:W0:Y:S01]  /*728f0*/  LDC R4, c[0x0][0x28c] ;  /* 0x0000a300ff047b82 */ /* 0x000e220000000800 */
[----:B------:R-:W-:Y:S01]  /*72900*/  BSSY B1, `(.L_x_167) ;  /* 0x000003b000017945 */ /* 0x000fe20003800000 */
[----:B0-----:R-:W-:-:S13]  /*72910*/  ISETP.LT.OR P0, PT, R4, 0x1, !P0 ;  /* 0x000000010400780c */ /* 0x001fda0004701670 */
[----:B------:R-:W-:Y:S05]  /*72920*/  @P0 BRA `(.L_x_168) ;  /* 0x0000000000e00947 */ /* 0x000fea0003800000 */
[----:B------:R-:W-:Y:S02]  /*72930*/  IMAD R3, R3, 0x2, R10 ;  /* 0x0000000203037824 */ /* 0x000fe400078e020a */
[----:B------:R-:W-:Y:S02]  /*72940*/  IMAD.SHL.U32 R2, R2, 0x200, RZ ;  /* 0x0000020002027824 */ /* 0x000fe400078e00ff */
[----:B------:R-:W-:Y:S02]  /*72950*/  IMAD R3, R3, 0x78, RZ ;  /* 0x0000007803037824 */ /* 0x000fe400078e02ff */
[----:B------:R-:W-:Y:S02]  /*72960*/  IMAD.MOV.U32 R14, RZ, RZ, RZ ;  /* 0x000000ffff0e7224 */ /* 0x000fe400078e00ff */
[----:B------:R-:W-:Y:S02]  /*72970*/  IMAD.MOV.U32 R4, RZ, RZ, R16 ;  /* 0x000000ffff047224 */ /* 0x000fe400078e0010 */
[----:B------:R-:W-:-:S02]  /*72980*/  IMAD.MOV.U32 R5, RZ, RZ, R0 ;  /* 0x000000ffff057224 */ /* 0x000fc400078e0000 */
[----:B------:R-:W-:-:S07]  /*72990*/  IMAD.MOV.U32 R13, RZ, RZ, R6 ;  /* 0x000000ffff0d7224 */ /* 0x000fce00078e0006 */
.L_x_171:
[----:B------:R-:W0:Y:S01]  /*729a0*/  S2R R15, SR_CgaCtaId ;  /* 0x00000000000f7919 */ /* 0x000e220000008800 */
[----:B------:R-:W-:-:S04]  /*729b0*/  MOV R8, 0x400 ;  /* 0x0000040000087802 */ /* 0x000fc80000000f00 */
[----:B0-----:R-:W-:Y:S02]  /*729c0*/  LEA R8, R15, R8, 0x18 ;  /* 0x000000080f087211 */ /* 0x001fe400078ec0ff */
[----:B------:R-:W-:-:S03]  /*729d0*/  SHF.L.U32 R15, R5, 0x1f, RZ ;  /* 0x0000001f050f7819 */ /* 0x000fc600000006ff */
[----:B------:R-:W-:-:S04]  /*729e0*/  IMAD R12, R13, 0x8, R8 ;  /* 0x000000080d0c7824 */ /* 0x000fc800078e0208 */
[----:B------:R-:W0:Y:S02]  /*729f0*/  SYNCS.PHASECHK.TRANS64.TRYWAIT P0, [R12+URZ+0x10], R15 ;  /* 0x0000100f0c0075a7 */ /* 0x000e24000800017f */
[----:B0-----:R-:W-:Y:S05]  /*72a00*/  @!P0 BRA `(.L_x_169) ;  /* 0x0000000c006c8947 */ /* 0x001fea0003800000 */
.L_x_186:
[----:B------:R-:W1:Y:S01]  /*72a10*/  S2R R17, SR_TID.X ;  /* 0x0000000000117919 */ /* 0x000e620000002100 */
[----:B------:R-:W-:-:S04]  /*72a20*/  UPRMT UR5, UR24, 0x9910, URZ ;  /* 0x0000991018057896 */ /* 0x000fc8000800003f */
[----:B------:R-:W-:Y:S01]  /*72a30*/  UISETP.NE.AND UP0, UPT, UR5, 0x2, UPT ;  /* 0x000000020500788c */ /* 0x000fe2000bf05270 */
[----:B-1----:R-:W-:-:S13]  /*72a40*/  LOP3.LUT P0, RZ, R17, 0x7f, RZ, 0xc0, !PT ;  /* 0x0000007f11ff7812 */ /* 0x002fda000780c0ff */
[----:B0-----:R-:W0:Y:S02]  /*72a50*/  @!P0 LDC R15, c[0x0][0x500] ;  /* 0x00014000ff0f8b82 */ /* 0x001e240000000800 */
[----:B0-----:R0:W-:Y:S01]  /*72a60*/  @!P0 SYNCS.ARRIVE.TRANS64 RZ, [R12+URZ], R15 ;  /* 0x0000000f0cff89a7 */ /* 0x0011e2000800003f */
[----:B------:R-:W-:-:S13]  /*72a70*/  PLOP3.LUT P0, PT, PT, PT, UP0, 0x80, 0x0 ;  /* 0x000000000000781c */ /* 0x000fda0003f0f008 */
[----:B0-----:R-:W-:Y:S05]  /*72a80*/  @P0 BRA `(.L_x_170) ;  /* 0x0000000000040947 */ /* 0x001fea0003800000 */
[----:B------:R-:W-:Y:S01]  /*72a90*/  BPT.TRAP 0x1 ;  /* 0x000000040000795c */ /* 0x000fe20000300000 */
.L_x_170:
[----:B------:R-:W-:Y:S01]  /*72aa0*/  R2UR UR9, R12 ;  /* 0x000000000c0972ca */ /* 0x000fe200000e0000 */
[C---:B------:R-:W-:Y:S01]  /*72ab0*/  IMAD R15, R13.reuse, 0x2, R10 ;  /* 0x000000020d0f7824 */ /* 0x040fe200078e020a */
[----:B------:R-:W-:Y:S01]  /*72ac0*/  UIADD3 UR6, UP0, UR22, 0xf0, URZ ;  /* 0x000000f016067890 */ /* 0x000fe2000ff1e03f */
[--C-:B------:R-:W-:Y:S01]  /*72ad0*/  IMAD R12, R13, 0x10000, R8.reuse ;  /* 0x000100000d0c7824 */ /* 0x100fe200078e0208 */
[----:B------:R-:W-:Y:S01]  /*72ae0*/  R2UR UR11, R2 ;  /* 0x00000000020b72ca */ /* 0x000fe200000e0000 */
[----:B------:R-:W-:Y:S01]  /*72af0*/  IMAD R15, R15, 0x3c00, R8 ;  /* 0x00003c000f0f7824 */ /* 0x000fe200078e0208 */
[----:B------:R-:W-:Y:S01]  /*72b00*/  R2UR UR10, R14 ;  /* 0x000000000e0a72ca */ /* 0x000fe200000e0000 */
[----:B------:R-:W-:Y:S01]  /*72b10*/  VIADD R4, R4, 0xffffffff ;  /* 0xffffffff04047836 */ /* 0x000fe20000000000 */
[----:B------:R-:W-:Y:S01]  /*72b20*/  R2UR UR5, R12 ;  /* 0x000000000c0572ca */ /* 0x000fe200000e0000 */
[----:B------:R-:W-:Y:S01]  /*72b30*/  UIADD3 UR26, UP1, UR22, 0x1f0, URZ ;  /* 0x000001f0161a7890 */ /* 0x000fe2000ff3e03f */
[----:B------:R-:W-:Y:S01]  /*72b40*/  R2UR UR8, R15 ;  /* 0x000000000f0872ca */ /* 0x000fe200000e0000 */
[----:B------:R-:W-:Y:S01]  /*72b50*/  UIADD3.X UR7, URZ, UR23, URZ, UP0, !UPT ;  /* 0x000000173f077290 */ /* 0x000fe200087fe43f */
[----:B------:R-:W-:Y:S01]  /*72b60*/  R2UR UR12, R11 ;  /* 0x000000000b0c72ca */ /* 0x000fe200000e0000 */
[----:B------:R-:W-:Y:S01]  /*72b70*/  VIADD R13, R13, 0x1 ;  /* 0x000000010d0d7836 */ /* 0x000fe20000000000 */
[----:B------:R-:W-:Y:S01]  /*72b80*/  R2UR UR19, R3 ;  /* 0x00000000031372ca */ /* 0x000fe200000e0000 */
[----:B------:R-:W-:Y:S01]  /*72b90*/  UIADD3.X UR27, URZ, UR23, URZ, UP1, !UPT ;  /* 0x000000173f1b7290 */ /* 0x000fe20008ffe43f */
[----:B------:R-:W-:Y:S01]  /*72ba0*/  ISETP.GT.AND P1, PT, R4, 0x1, PT ;  /* 0x000000010400780c */ /* 0x000fe20003f24270 */
[----:B------:R-:W-:Y:S01]  /*72bb0*/  UMOV UR14, 0x0 ;  /* 0x00000000000e7882 */ /* 0x000fe20000000000 */
[----:B------:R-:W-:Y:S01]  /*72bc0*/  UMOV UR15, 0x10000000 ;  /* 0x10000000000f7882 */ /* 0x000fe20000000000 */
[----:B------:R-:W-:Y:S01]  /*72bd0*/  ISETP.NE.AND P0, PT, R13, 0x2, PT ;  /* 0x000000020d00780c */ /* 0x000fe20003f05270 */
[----:B------:R-:W-:Y:S01]  /*72be0*/  UMOV UR25, 0x30000 ;  /* 0x0003000000197882 */ /* 0x000fe20000000000 */
[----:B------:R-:W-:Y:S01]  /*72bf0*/  UIADD3 UR5, UR5, 0x100, URZ ;  /* 0x0000010005057890 */ /* 0x000fe2000fffe03f */
[----:B------:R-:W-:Y:S01]  /*72c00*/  VIADD R14, R14, 0x80 ;  /* 0x000000800e0e7836 */ /* 0x000fe20000000000 */
[----:B------:R-:W-:Y:S01]  /*72c10*/  UIADD3 UR16, UR8, 0x20100, URZ ;  /* 0x0002010008107890 */ /* 0x000fe2000fffe03f */
[----:B------:R-:W-:-:S02]  /*72c20*/  SEL R8, RZ, 0x1, P0 ;  /* 0x00000001ff087807 */ /* 0x000fc40000000000 */
[----:B------:R-:W-:Y:S02]  /*72c30*/  SEL R13, R13, RZ, P0 ;  /* 0x000000ff0d0d7207 */ /* 0x000fe40000000000 */
[----:B------:R-:W-:Y:S01]  /*72c40*/  UMOV UR8, UR5 ;  /* 0x0000000500087c82 */ /* 0x000fe20008000000 */
[----:B------:R-:W-:Y:S01]  /*72c50*/  LOP3.LUT R5, R5, R8, RZ, 0x3c, !PT ;  /* 0x0000000805057212 */ /* 0x000fe200078e3cff */
[----:B------:R0:W-:Y:S02]  /*72c60*/  UTMALDG.3D [UR8], [UR6], desc[UR14] ;  /* 0x00000e08060075b4 */ /* 0x0001e40008011000 */
[----:B0-----:R-:W-:Y:S01]  /*72c70*/  UMOV UR8, UR16 ;  /* 0x0000001000087c82 */ /* 0x001fe20008000000 */
[----:B------:R-:W-:Y:S02]  /*72c80*/  UMOV UR11, UR19 ;  /* 0x00000013000b7c82 */ /* 0x000fe40008000000 */
[----:B------:R0:W-:Y:S02]  /*72c90*/  UTMALDG.3D.MULTICAST [UR8], [UR26], UR25, desc[UR14] ;  /* 0x00000e081a0073b4 */ /* 0x0001e40008011819 */
[----:B0-----:R-:W-:Y:S05]  /*72ca0*/  @P1 BRA `(.L_x_171) ;  /* 0xfffffffc003c1947 */ /* 0x001fea000383ffff */
.L_x_168:
[----:B------:R-:W-:Y:S05]  /*72cb0*/  BSYNC B1 ;  /* 0x0000000000017941 */ /* 0x000fea0003800000 */
.L_x_167:
[----:B------:R-:W2:Y:S01]  /*72cc0*/  LDL.LU R15, [R1+0xbac] ;  /* 0x000bac00010f7983 */ /* 0x000ea20000300800 */
[----:B------:R-:W-:Y:S01]  /*72cd0*/  LOP3.LUT P2, RZ, R9, 0xff, RZ, 0xc0, !PT ;  /* 0x000000ff09ff7812 */ /* 0x000fe2000784c0ff */
[----:B------:R-:W-:Y:S01]  /*72ce0*/  IMAD.IADD R6, R7, 0x1, R6 ;  /* 0x0000000107067824 */ /* 0x000fe200078e0206 */
[----:B------:R-:W-:Y:S01]  /*72cf0*/  ULDC.64 UR6, c[0x0][0x650] ;  /* 0x0001940000067ab9 */ /* 0x000fe20000000a00 */
[----:B------:R-:W3:Y:S01]  /*72d00*/  LDL.LU R12, [R1+0xbb0] ;  /* 0x000bb000010c7983 */ /* 0x000ee20000300800 */
[----:B------:R-:W-:Y:S01]  /*72d10*/  BSSY B1, `(.L_x_172) ;  /* 0x0000070000017945 */ /* 0x000fe20003800000 */
[----:B------:R-:W-:Y:S01]  /*72d20*/  IMAD.MOV.U32 R11, RZ, RZ, -0x1 ;  /* 0xffffffffff0b7424 */ /* 0x000fe200078e00ff */
[----:B------:R-:W-:Y:S02]  /*72d30*/  SHF.R.U32.HI R2, RZ, 0x1, R6 ;  /* 0x00000001ff027819 */ /* 0x000fe40000011606 */
[----:B------:R-:W-:Y:S02]  /*72d40*/  ISETP.GT.U32.AND P0, PT, R6, 0x1, PT ;  /* 0x000000010600780c */ /* 0x000fe40003f04070 */
[----:B------:R-:W-:-:S02]  /*72d50*/  LOP3.LUT R2, R2, 0x1, RZ, 0xc0, !PT ;  /* 0x0000000102027812 */ /* 0x000fc400078ec0ff */
[C---:B------:R-:W-:Y:S01]  /*72d60*/  ISETP.LT.U32.AND P0, PT, R7.reuse, 0x2, P0 ;  /* 0x000000020700780c */ /* 0x040fe20000701070 */
[----:B------:R-:W0:Y:S01]  /*72d70*/  @P2 S2R R3, SR_CgaCtaId ;  /* 0x0000000000032919 */ /* 0x000e220000008800 */
[----:B------:R-:W-:Y:S02]  /*72d80*/  ISETP.NE.U32.AND P1, PT, R2, 0x1, PT ;  /* 0x000000010200780c */ /* 0x000fe40003f25070 */
[----:B------:R-:W-:Y:S02]  /*72d90*/  @P2 MOV R2, 0x400 ;  /* 0x0000040000022802 */ /* 0x000fe40000000f00 */
[----:B------:R-:W-:Y:S02]  /*72da0*/  ISETP.GT.U32.AND P1, PT, R7, 0x1, !P1 ;  /* 0x000000010700780c */ /* 0x000fe40004f24070 */
[----:B------:R-:W-:Y:S02]  /*72db0*/  LOP3.LUT R6, R6, 0x1, RZ, 0xc0, !PT ;  /* 0x0000000106067812 */ /* 0x000fe400078ec0ff */
[----:B------:R-:W-:-:S02]  /*72dc0*/  PRMT R4, RZ, 0x7610, R4 ;  /* 0x00007610ff047816 */ /* 0x000fc40000000004 */
[----:B------:R-:W-:Y:S02]  /*72dd0*/  PRMT R9, RZ, 0x7610, R9 ;  /* 0x00007610ff097816 */ /* 0x000fe40000000009 */
[----:B0-----:R-:W-:Y:S02]  /*72de0*/  @P2 LEA R2, R3, R2, 0x18 ;  /* 0x0000000203022211 */ /* 0x001fe400078ec0ff */
[----:B------:R-:W-:Y:S02]  /*72df0*/  SEL R3, RZ, 0x1, !P0 ;  /* 0x00000001ff037807 */ /* 0x000fe40004000000 */
[----:B------:R0:W-:Y:S02]  /*72e00*/  @P2 SYNCS.ARRIVE.TRANS64.A1T0 RZ, [R2+URZ+0x38], RZ ;  /* 0x000038ff02ff29a7 */ /* 0x0001e4000810003f */
[----:B0-----:R-:W-:-:S04]  /*72e10*/  SEL R2, RZ, 0x1, !P1 ;  /* 0x00000001ff027807 */ /* 0x001fc80004800000 */
[----:B------:R-:W-:Y:S01]  /*72e20*/  LOP3.LUT R0, R2, R0, R3, 0x96, !PT ;  /* 0x0000000002007212 */ /* 0x000fe200078e9603 */
[----:B------:R-:W-:Y:S02]  /*72e30*/  IMAD.MOV.U32 R2, RZ, RZ, -0x1 ;  /* 0xffffffffff027424 */ /* 0x000fe400078e00ff */
[----:B------:R-:W-:Y:S01]  /*72e40*/  IMAD.MOV.U32 R3, RZ, RZ, -0x1 ;  /* 0xffffffffff037424 */ /* 0x000fe200078e00ff */
[----:B---3--:R-:W-:-:S04]  /*72e50*/  IADD3 R12, P0, R12, UR20, RZ ;  /* 0x000000140c0c7c10 */ /* 0x008fc8000ff1e0ff */
[----:B--2---:R-:W-:Y:S01]  /*72e60*/  IADD3.X R15, R15, UR13, RZ, P0, !PT ;  /* 0x0000000d0f0f7c10 */ /* 0x004fe200087fe4ff */
[----:B------:R0:W-:Y:S01]  /*72e70*/  STL [R1+0xbb0], R12 ;  /* 0x000bb00c01007387 */ /* 0x0001e20000100800 */
[----:B------:R-:W-:-:S03]  /*72e80*/  ISETP.GE.U32.AND P0, PT, R12, UR6, PT ;  /* 0x000000060c007c0c */ /* 0x000fc6000bf06070 */
[----:B------:R0:W-:Y:S01]  /*72e90*/  STL [R1+0xbac], R15 ;  /* 0x000bac0f01007387 */ /* 0x0001e20000100800 */
[----:B------:R-:W-:-:S13]  /*72ea0*/  ISETP.GE.U32.AND.EX P0, PT, R15, UR7, PT, P0 ;  /* 0x000000070f007c0c */ /* 0x000fda000bf06100 */
[----:B0-----:R-:W-:Y:S05]  /*72eb0*/  @P0 BRA `(.L_x_173) ;  /* 0x0000000400540947 */ /* 0x001fea0003800000 */
[----:B------:R-:W0:Y:S01]  /*72ec0*/  S2R R8, SR_CTAID.X ;  /* 0x0000000000087919 */ /* 0x000e220000002500 */
[----:B------:R-:W1:Y:S01]  /*72ed0*/  LDC R17, c[0x0][0x65c] ;  /* 0x00019700ff117b82 */ /* 0x000e620000000800 */
[----:B------:R-:W-:Y:S01]  /*72ee0*/  ULDC UR5, c[0x0][0x150] ;  /* 0x0000540000057ab9 */ /* 0x000fe20000000800 */
[----:B------:R-:W-:Y:S01]  /*72ef0*/  ULDC.64 UR6, c[0x0][0x628] ;  /* 0x00018a0000067ab9 */ /* 0x000fe20000000a00 */
[----:B------:R-:W2:Y:S01]  /*72f00*/  S2R R2, SR_CTAID.Y ;  /* 0x0000000000027919 */ /* 0x000ea20000002600 */
[----:B------:R-:W-:Y:S01]  /*72f10*/  ISETP.NE.U32.AND P0, PT, RZ, UR6, PT ;  /* 0x00000006ff007c0c */ /* 0x000fe2000bf05070 */
[----:B------:R-:W-:-:S03]  /*72f20*/  ULDC UR8, c[0x0][0x630] ;  /* 0x00018c0000087ab9 */ /* 0x000fc60000000800 */
[----:B------:R-:W3:Y:S01]  /*72f30*/  LDC R5, c[0x0][0x144] ;  /* 0x00005100ff057b82 */ /* 0x000ee20000000800 */
[----:B------:R-:W-:-:S07]  /*72f40*/  ISETP.NE.AND.EX P0, PT, RZ, UR7, PT, P0 ;  /* 0x00000007ff007c0c */ /* 0x000fce000bf05300 */
[----:B------:R-:W4:Y:S01]  /*72f50*/  LDC R13, c[0x0][0x148] ;  /* 0x00005200ff0d7b82 */ /* 0x000f220000000800 */
[----:B-1----:R-:W-:Y:S02]  /*72f60*/  ISETP.NE.AND P3, PT, R17, 0x1, PT ;  /* 0x000000011100780c */ /* 0x002fe40003f65270 */
[----:B0-----:R-:W-:Y:S02]  /*72f70*/  I2FP.F32.U32 R3, R8 ;  /* 0x0000000800037245 */ /* 0x001fe40000201000 */
[----:B--2---:R-:W-:-:S03]  /*72f80*/  I2FP.F32.U32 R4, R2 ;  /* 0x0000000200047245 */ /* 0x004fc60000201000 */
[----:B------:R-:W-:Y:S01]  /*72f90*/  FMUL R3, R3, UR5 ;  /* 0x0000000503037c20 */ /* 0x000fe20008400000 */
[----:B------:R-:W-:Y:S02]  /*72fa0*/  ULDC UR5, c[0x0][0x154] ;  /* 0x0000550000057ab9 */ /* 0x000fe40000000800 */
[----:B------:R-:W-:-:S03]  /*72fb0*/  FMUL R11, R4, UR5 ;  /* 0x00000005040b7c20 */ /* 0x000fc60008400000 */
[----:B------:R-:W0:Y:S08]  /*72fc0*/  F2I.U32.TRUNC.NTZ R3, R3 ;  /* 0x0000000300037305 */ /* 0x000e30000020f000 */
[----:B------:R-:W1:Y:S01]  /*72fd0*/  F2I.U32.TRUNC.NTZ R11, R11 ;  /* 0x0000000b000b7305 */ /* 0x000e62000020f000 */
[----:B0-----:R-:W-:Y:S02]  /*72fe0*/  IMAD.MOV R4, RZ, RZ, -R3 ;  /* 0x000000ffff047224 */ /* 0x001fe400078e0a03 */
[----:B------:R-:W-:-:S02]  /*72ff0*/  IMAD.MOV.U32 R3, RZ, RZ, R15 ;  /* 0x000000ffff037224 */ /* 0x000fc400078e000f */
[----:B---3--:R-:W-:Y:S02]  /*73000*/  IMAD R8, R5, R4, R8 ;  /* 0x0000000405087224 */ /* 0x008fe400078e0208 */
[----:B-1----:R-:W-:-:S04]  /*73010*/  IMAD.MOV R4, RZ, RZ, -R11 ;  /* 0x000000ffff047224 */ /* 0x002fc800078e0a0b */
[----:B----4-:R-:W-:Y:S02]  /*73020*/  @P3 IMAD R8, R13, R4, R2 ;  /* 0x000000040d083224 */ /* 0x010fe400078e0202 */
[----:B------:R-:W-:Y:S01]  /*73030*/  IMAD.MOV.U32 R2, RZ, RZ, R12 ;  /* 0x000000ffff027224 */ /* 0x000fe200078e000c */
[----:B------:R-:W-:Y:S06]  /*73040*/  @!P0 BRA `(.L_x_174) ;  /* 0x0000000000288947 */ /* 0x000fec0003800000 */
[----:B------:R-:W-:Y:S02]  /*73050*/  ULDC UR5, c[0x0][0x634] ;  /* 0x00018d0000057ab9 */ /* 0x000fe40000000800 */
[----:B------:R-:W-:-:S05]  /*73060*/  IADD3 R3, P0, R12, UR5, RZ ;  /* 0x000000050c037c10 */ /* 0x000fca000ff1e0ff */
[----:B------:R-:W-:-:S04]  /*73070*/  IMAD.X R11, RZ, RZ, R15, P0 ;  /* 0x000000ffff0b7224 */ /* 0x000fc800000e060f */
[----:B------:R-:W-:-:S04]  /*73080*/  IMAD.WIDE.U32 R4, R11, UR6, RZ ;  /* 0x000000060b047c25 */ /* 0x000fc8000f8e00ff */
[----:B------:R-:W-:-:S04]  /*73090*/  IMAD.WIDE.U32 R4, P0, R3, UR7, R4 ;  /* 0x0000000703047c25 */ /* 0x000fc8000f800004 */
[----:B------:R-:W-:-:S04]  /*730a0*/  IMAD.WIDE.U32 R2, R3, UR6, RZ ;  /* 0x0000000603027c25 */ /* 0x000fc8000f8e00ff */
[----:B------:R-:W-:Y:S01]  /*730b0*/  IMAD.MOV.U32 R2, RZ, RZ, R5 ;  /* 0x000000ffff027224 */ /* 0x000fe200078e0005 */
[----:B------:R-:W-:Y:S01]  /*730c0*/  IADD3 RZ, P1, R3, R4, RZ ;  /* 0x0000000403ff7210 */ /* 0x000fe20007f3e0ff */
[----:B------:R-:W-:-:S04]  /*730d0*/  IMAD.X R3, RZ, RZ, RZ, P0 ;  /* 0x000000ffff037224 */ /* 0x000fc800000e06ff */
[----:B------:R-:W-:-:S08]  /*730e0*/  IMAD.WIDE.U32.X R2, R11, UR7, R2, P1 ;  /* 0x000000070b027c25 */ /* 0x000fd000088e0402 */
.L_x_174:
[--C-:B------:R-:W-:Y:S01]  /*730f0*/  SHF.R.U64 R11, R2, UR8, R3.reuse ;  /* 0x00000008020b7c19 */ /* 0x100fe20008001203 */
[----:B------:R-:W-:Y:S01]  /*73100*/  ULDC.64 UR6, c[0x0][0x620] ;  /* 0x0001880000067ab9 */ /* 0x000fe20000000a00 */
[----:B------:R-:W-:Y:S01]  /*73110*/  SHF.R.U32.HI R2, RZ, UR8, R3 ;  /* 0x00000008ff027c19 */ /* 0x000fe20008011603 */
[----:B------:R-:W-:Y:S01]  /*73120*/  IMAD.MOV.U32 R3, RZ, RZ, R15 ;  /* 0x000000ffff037224 */ /* 0x000fe200078e000f */
[----:B------:R-:W-:Y:S01]  /*73130*/  IADD3 R13, P0, RZ, -R11, RZ ;  /* 0x8000000bff0d7210 */ /* 0x000fe20007f1e0ff */
[----:B------:R-:W-:-:S04]  /*73140*/  ULDC UR5, c[0x0][0x618] ;  /* 0x0001860000057ab9 */ /* 0x000fc80000000800 */
[----:B------:R-:W-:-:S04]  /*73150*/  IMAD.X R2, RZ, RZ, ~R2, P0 ;  /* 0x000000ffff027224 */ /* 0x000fc800000e0e02 */
[----:B------:R-:W-:-:S04]  /*73160*/  IMAD R2, R2, UR6, RZ ;  /* 0x0000000602027c24 */ /* 0x000fc8000f8e02ff */
[----:B------:R-:W-:Y:S02]  /*73170*/  IMAD R5, R13, UR7, R2 ;  /* 0x000000070d057c24 */ /* 0x000fe4000f8e0202 */
[----:B------:R-:W-:-:S04]  /*73180*/  IMAD.MOV.U32 R2, RZ, RZ, R12 ;  /* 0x000000ffff027224 */ /* 0x000fc800078e000c */
[----:B------:R-:W-:Y:S01]  /*73190*/  IMAD.WIDE.U32 R2, R13, UR6, R2 ;  /* 0x000000060d027c25 */ /* 0x000fe2000f8e0002 */
[----:B------:R-:W-:Y:S02]  /*731a0*/  ULDC.64 UR6, c[0x0][0x640] ;  /* 0x0001900000067ab9 */ /* 0x000fe40000000a00 */
[----:B------:R-:W-:Y:S01]  /*731b0*/  ISETP.NE.U32.AND P0, PT, RZ, UR6, PT ;  /* 0x00000006ff007c0c */ /* 0x000fe2000bf05070 */
[----:B------:R-:W-:-:S03]  /*731c0*/  IMAD.IADD R3, R3, 0x1, R5 ;  /* 0x0000000103037824 */ /* 0x000fc600078e0205 */
[----:B------:R-:W-:Y:S02]  /*731d0*/  ISETP.NE.AND.EX P0, PT, RZ, UR7, PT, P0 ;  /* 0x00000007ff007c0c */ /* 0x000fe4000bf05300 */
[--C-:B------:R-:W-:Y:S02]  /*731e0*/  SHF.R.U64 R12, R2, UR5, R3.reuse ;  /* 0x00000005020c7c19 */ /* 0x100fe40008001203 */
[----:B------:R-:W-:Y:S01]  /*731f0*/  SHF.R.U32.HI R3, RZ, UR5, R3 ;  /* 0x00000005ff037c19 */ /* 0x000fe20008011603 */
[----:B------:R-:W-:-:S03]  /*73200*/  ULDC UR5, c[0x0][0x608] ;  /* 0x0001820000057ab9 */ /* 0x000fc60000000800 */
[--C-:B------:R-:W-:Y:S02]  /*73210*/  SHF.R.U64 R13, R12, UR5, R3.reuse ;  /* 0x000000050c0d7c19 */ /* 0x100fe40008001203 */
[----:B------:R-:W-:Y:S01]  /*73220*/  SHF.R.U32.HI R2, RZ, UR5, R3 ;  /* 0x00000005ff027c19 */ /* 0x000fe20008011603 */
[----:B------:R-:W-:-:S03]  /*73230*/  ULDC UR5, c[0x0][0x658] ;  /* 0x0001960000057ab9 */ /* 0x000fc60000000800 */
[--C-:B------:R-:W-:Y:S02]  /*73240*/  SHF.R.U64 R14, R13, UR5, R2.reuse ;  /* 0x000000050d0e7c19 */ /* 0x100fe40008001202 */
[----:B------:R-:W-:-:S03]  /*73250*/  SHF.R.U32.HI R3, RZ, UR5, R2 ;  /* 0x00000005ff037c19 */ /* 0x000fc60008011602 */
        /* <DEDUP_REMOVED lines=12> */
.L_x_175:
[----:B------:R-:W-:Y:S01]  /*73320*/  ULDC UR5, c[0x0][0x648] ;  /* 0x0001920000057ab9 */ /* 0x000fe20000000800 */
[----:B------:R-:W-:Y:S01]  /*73330*/  LOP3.LUT R13, R13, UR17, RZ, 0xc0, !PT ;  /* 0x000000110d0d7c12 */ /* 0x000fe2000f8ec0ff */
[----:B------:R-:W-:Y:S01]  /*73340*/  IMAD.MOV.U32 R4, RZ, RZ, 0x1 ;  /* 0x00000001ff047424 */ /* 0x000fe200078e00ff */
[----:B------:R-:W-:Y:S01]  /*73350*/  SHF.R.U64 R2, R2, UR5, R3 ;  /* 0x0000000502027c19 */ /* 0x000fe20008001203 */
[----:B------:R-:W-:Y:S01]  /*73360*/  ULDC UR5, c[0x0][0x638] ;  /* 0x00018e0000057ab9 */ /* 0x000fe20000000800 */
[----:B------:R-:W-:-:S03]  /*73370*/  LOP3.LUT R5, R12, UR4, RZ, 0xc0, !PT ;  /* 0x000000040c057c12 */ /* 0x000fc6000f8ec0ff */
[----:B------:R-:W-:Y:S02]  /*73380*/  IMAD.MOV R3, RZ, RZ, -R2 ;  /* 0x000000ffff037224 */ /* 0x000fe400078e0a02 */
[----:B------:R-:W-:Y:S02]  /*73390*/  IMAD R13, R2, UR18, R13 ;  /* 0x00000012020d7c24 */ /* 0x000fe4000f8e020d */
[----:B------:R-:W-:Y:S01]  /*733a0*/  IMAD R14, R3, UR5, R14 ;  /* 0x00000005030e7c24 */ /* 0x000fe2000f8e020e */
[----:B------:R-:W-:Y:S02]  /*733b0*/  ULDC UR5, c[0x0][0x610] ;  /* 0x0001840000057ab9 */ /* 0x000fe40000000800 */
[----:B------:R-:W-:Y:S01]  /*733c0*/  IMAD R8, R13, UR5, R8 ;  /* 0x000000050d087c24 */ /* 0x000fe2000f8e0208 */
[----:B------:R-:W-:Y:S02]  /*733d0*/  ULDC UR5, c[0x0][0x600] ;  /* 0x0001800000057ab9 */ /* 0x000fe40000000800 */
[----:B------:R-:W-:-:S05]  /*733e0*/  IMAD R5, R14, UR5, R5 ;  /* 0x000000050e057c24 */ /* 0x000fca000f8e0205 */
[----:B------:R-:W-:Y:S02]  /*733f0*/  SEL R3, R5, R8, !P3 ;  /* 0x0000000805037207 */ /* 0x000fe40005800000 */
[----:B------:R-:W-:-:S07]  /*73400*/  SEL R2, R8, R5, !P3 ;  /* 0x0000000508027207 */ /* 0x000fce0005800000 */
.L_x_173:
[----:B------:R-:W-:Y:S05]  /*73410*/  BSYNC B1 ;  /* 0x0000000000017941 */ /* 0x000fea0003800000 */
.L_x_172:
[----:B------:R-:W-:-:S13]  /*73420*/  LOP3.LUT P0, RZ, R4, 0xff, RZ, 0xc0, !PT ;  /* 0x000000ff04ff7812 */ /* 0x000fda000780c0ff */
[----:B------:R-:W-:Y:S05]  /*73430*/  @P0 BRA `(.L_x_176) ;  /* 0xfffffff400200947 */ /* 0x000fea000383ffff */
[----:B------:R-:W-:Y:S05]  /*73440*/  BSYNC B0 ;  /* 0x0000000000007941 */ /* 0x000fea0003800000 */
.L_x_165:
[----:B------:R-:W-:-:S03]  /*73450*/  UMOV UR5, 0xffffffff ;  /* 0xffffffff00057882 */ /* 0x000fc60000000000 */
[----:B------:R-:W-:Y:S05]  /*73460*/  BRA.DIV UR5, `(.L_x_177) ;  /* 0x0000000205e87947 */ /* 0x000fea000b800000 */
[----:B------:R-:W-:-:S13]  /*73470*/  ELECT P0, URZ, PT ;  /* 0x00000000003f782f */ /* 0x000fda0003800000 */
.L_x_189:
[----:B------:R-:W-:Y:S04]  /*73480*/  BSSY B0, `(.L_x_178) ;  /* 0x000001c000007945 */ /* 0x000fe80003800000 */
[----:B------:R-:W-:Y:S05]  /*73490*/  @!P0 BRA `(.L_x_179) ;  /* 0x0000000000688947 */ /* 0x000fea0003800000 */
[----:B------:R-:W2:Y:S02]  /*734a0*/  LDL R2, [R1+0xba8] ;  /* 0x000ba80001027983 */ /* 0x000ea40000100800 */
[----:B--2---:R-:W-:-:S13]  /*734b0*/  R2UR UR5, R2 ;  /* 0x00000000020572ca */ /* 0x004fda00000e0000 */
[----:B------:R-:W-:-:S04]  /*734c0*/  ULOP3.LUT UR5, UR5, 0x2, URZ, 0xfc, !UPT ;  /* 0x0000000205057892 */ /* 0x000fc8000f8efc3f */
[----:B------:R-:W-:-:S06]  /*734d0*/  UISETP.NE.AND UP0, UPT, UR5, 0x3, UPT ;  /* 0x000000030500788c */ /* 0x000fcc000bf05270 */
[----:B------:R-:W-:-:S13]  /*734e0*/  PLOP3.LUT P0, PT, PT, PT, UP0, 0x80, 0x0 ;  /* 0x000000000000781c */ /* 0x000fda0003f0f008 */
[----:B------:R-:W-:Y:S05]  /*734f0*/  @!P0 BRA `(.L_x_180) ;  /* 0x0000000000048947 */ /* 0x000fea0003800000 */
[----:B------:R-:W-:Y:S01]  /*73500*/  BPT.TRAP 0x1 ;  /* 0x000000040000795c */ /* 0x000fe20000300000 */
.L_x_180:
[----:B------:R-:W0:Y:S01]  /*73510*/  S2R R3, SR_CgaCtaId ;  /* 0x0000000000037919 */ /* 0x000e220000008800 */
[----:B------:R-:W-:-:S04]  /*73520*/  MOV R2, 0x400 ;  /* 0x0000040000027802 */ /* 0x000fc80000000f00 */
[----:B0-----:R-:W-:Y:S02]  /*73530*/  LEA R3, R3, R2, 0x18 ;  /* 0x0000000203037211 */ /* 0x001fe400078ec0ff */
[----:B------:R-:W-:-:S03]  /*73540*/  SHF.L.U32 R2, R0, 0x1f, RZ ;  /* 0x0000001f00027819 */ /* 0x000fc600000006ff */
[----:B------:R-:W-:-:S04]  /*73550*/  VIADD R3, R3, 0x10 ;  /* 0x0000001003037836 */ /* 0x000fc80000000000 */
[----:B------:R-:W-:-:S04]  /*73560*/  IMAD R5, R6, 0x8, R3 ;  /* 0x0000000806057824 */ /* 0x000fc800078e0203 */
[----:B------:R-:W0:Y:S02]  /*73570*/  SYNCS.PHASECHK.TRANS64.TRYWAIT P0, [R5+URZ], R2 ;  /* 0x00000002050075a7 */ /* 0x000e24000800017f */
[----:B0-----:R-:W-:Y:S05]  /*73580*/  @!P0 BRA `(.L_x_181) ;  /* 0x0000000000c08947 */ /* 0x001fea0003800000 */
.L_x_190:
[----:B------:R-:W-:-:S05]  /*73590*/  VIADD R6, R6, 0x1 ;  /* 0x0000000106067836 */ /* 0x000fca0000000000 */
[----:B------:R-:W-:-:S04]  /*735a0*/  ISETP.NE.AND P0, PT, R6, 0x2, PT ;  /* 0x000000020600780c */ /* 0x000fc80003f05270 */
[----:B0-----:R-:W-:Y:S02]  /*735b0*/  SEL R5, RZ, 0x1, P0 ;  /* 0x00000001ff057807 */ /* 0x001fe40000000000 */
[----:B------:R-:W-:Y:S02]  /*735c0*/  SEL R6, R6, RZ, P0 ;  /* 0x000000ff06067207 */ /* 0x000fe40000000000 */
[----:B------:R-:W-:-:S03]  /*735d0*/  LOP3.LUT R0, R0, R5, RZ, 0x3c, !PT ;  /* 0x0000000500007212 */ /* 0x000fc600078e3cff */
[----:B------:R-:W-:Y:S01]  /*735e0*/  IMAD R3, R6, 0x8, R3 ;  /* 0x0000000806037824 */ /* 0x000fe200078e0203 */
[----:B------:R-:W-:-:S07]  /*735f0*/  SHF.L.U32 R0, R0, 0x1f, RZ ;  /* 0x0000001f00007819 */ /* 0x000fce00000006ff */
.L_x_182:
[----:B0-----:R0:W1:Y:S02]  /*73600*/  SYNCS.PHASECHK.TRANS64.TRYWAIT P0, [R3+URZ], R0 ;  /* 0x00000000030075a7 */ /* 0x001064000800017f */
[----:B-1----:R-:W-:Y:S05]  /*73610*/  @!P0 NANOSLEEP.SYNCS 0x989680 ;  /* 0x009896800000895d */ /* 0x002fea0003900000 */
[----:B------:R-:W1:Y:S02]  /*73620*/  @!P0 SYNCS.PHASECHK.TRANS64 P0, [R3+URZ], R0 ;  /* 0x00000000030085a7 */ /* 0x000e64000800007f */
[----:B-1----:R-:W-:Y:S05]  /*73630*/  @!P0 BRA `(.L_x_182) ;  /* 0xfffffffc00f08947 */ /* 0x002fea000383ffff */
.L_x_179:
[----:B------:R-:W-:Y:S05]  /*73640*/  BSYNC B0 ;  /* 0x0000000000007941 */ /* 0x000fea0003800000 */
.L_x_178:
[----:B------:R-:W-:Y:S05]  /*73650*/  EXIT ;  /* 0x000000000000794d */ /* 0x000fea0003800000 */
.L_x_21:
[----:B-1----:R-:W-:-:S04]  /*73660*/  IMAD.U32 R8, RZ, RZ, UR4 ;  /* 0x00000004ff087e24 */ /* 0x002fc8000f8e00ff */
[----:B------:R1:W3:Y:S03]  /*73670*/  SYNCS.PHASECHK.TRANS64.TRYWAIT P0, [R8+URZ], R5 ;  /* 0x00000005080075a7 */ /* 0x0002e6000800017f */
[----:B---3--:R-:W-:Y:S05]  /*73680*/  @!P0 NANOSLEEP.SYNCS 0x989680 ;  /* 0x009896800000895d */ /* 0x008fea0003900000 */
[----:B------:R-:W3:Y:S02]  /*73690*/  @!P0 SYNCS.PHASECHK.TRANS64 P0, [R8+URZ], R5 ;  /* 0x00000005080085a7 */ /* 0x000ee4000800007f */
[----:B---3--:R-:W-:Y:S05]  /*736a0*/  @!P0 BRA `(.L_x_21) ;  /* 0xfffffffc00ec8947 */ /* 0x008fea000383ffff */
[----:B------:R-:W-:Y:S05]  /*736b0*/  BRA `(.L_x_20) ;  /* 0xfffff91400c07947 */ /* 0x000fea000383ffff */
.L_x_27:
[----:B-----5:R1:W-:Y:S02]  /*736c0*/  STL [R1+0xbc4], R0 ;  /* 0x000bc40001007387 */ /* 0x0203e40000100800 */
[----:B-1----:R-:W-:-:S04]  /*736d0*/  IMAD.U32 R0, RZ, RZ, UR5 ;  /* 0x00000005ff007e24 */ /* 0x002fc8000f8e00ff */
[----:B------:R1:W2:Y:S03]  /*736e0*/  SYNCS.PHASECHK.TRANS64.TRYWAIT P0, [R0+URZ], R10 ;  /* 0x0000000a000075a7 */ /* 0x0002a6000800017f */
[----:B--2---:R-:W-:Y:S05]  /*736f0*/  @!P0 NANOSLEEP.SYNCS 0x989680 ;  /* 0x009896800000895d */ /* 0x004fea0003900000 */
[----:B------:R1:W2:Y:S02]  /*73700*/  @!P0 SYNCS.PHASECHK.TRANS64 P0, [R0+URZ], R10 ;  /* 0x0000000a000085a7 */ /* 0x0002a4000800007f */
[----:B-1----:R1:W5:Y:S02]  /*73710*/  LDL.LU R0, [R1+0xbc4] ;  /* 0x000bc40001007983 */ /* 0x0023640000300800 */
[----:B-12---:R-:W-:Y:S05]  /*73720*/  @!P0 BRA `(.L_x_27) ;  /* 0xfffffffc00e48947 */ /* 0x006fea000383ffff */
[----:B------:R-:W-:Y:S05]  /*73730*/  BRA `(.L_x_26) ;  /* 0xfffffa5400707947 */ /* 0x000fea000383ffff */
.L_x_166:
[----:B------:R-:W-:Y:S01]  /*73740*/  BSSY B1, `(.L_x_183) ;  /* 0x0000006000017945 */ /* 0x000fe20003800000 */
[----:B------:R-:W-:-:S07]  /*73750*/  IMAD.MOV.U32 R4, RZ, RZ, -0x1 ;  /* 0xffffffffff047424 */ /* 0x000fce00078e00ff */
[----:B------:R-:W-:Y:S05]  /*73760*/  WARPSYNC.COLLECTIVE R4, `(.L_x_184) ;  /* 0x00000000040c7348 */ /* 0x000fea0003c00000 */
[----:B------:R-:W-:Y:S02]  /*73770*/  ELECT P0, UR62, PT ;  /* 0x00000000003e782f */ /* 0x000fe40003800000 */
[----:B------:R-:W-:Y:S01]  /*73780*/  MOV R4, UR62 ;  /* 0x0000003e00047c02 */ /* 0x000fe20008000f00 */
[----:B------:R-:W-:Y:S10]  /*73790*/  ENDCOLLECTIVE ;  /* 0x000000000000791b */ /* 0x000ff40003800000 */
.L_x_184:
[----:B------:R-:W-:Y:S05]  /*737a0*/  BSYNC B1 ;  /* 0x0000000000017941 */ /* 0x000fea0003800000 */
.L_x_183:
[----:B------:R-:W-:Y:S05]  /*737b0*/  BRA `(.L_x_185) ;  /* 0xfffffff0004c7947 */ /* 0x000fea000383ffff */
.L_x_169:
[----:B0-----:R0:W1:Y:S02]  /*737c0*/  SYNCS.PHASECHK.TRANS64.TRYWAIT P0, [R12+URZ+0x10], R15 ;  /* 0x0000100f0c0075a7 */ /* 0x001064000800017f */
[----:B-1----:R-:W-:Y:S05]  /*737d0*/  @!P0 NANOSLEEP.SYNCS 0x989680 ;  /* 0x009896800000895d */ /* 0x002fea0003900000 */
[----:B------:R-:W1:Y:S02]  /*737e0*/  @!P0 SYNCS.PHASECHK.TRANS64 P0, [R12+URZ+0x10], R15 ;  /* 0x0000100f0c0085a7 */ /* 0x000e64000800007f */
[----:B-1----:R-:W-:Y:S05]  /*737f0*/  @!P0 BRA `(.L_x_169) ;  /* 0xfffffffc00f08947 */ /* 0x002fea000383ffff */
[----:B------:R-:W-:Y:S05]  /*73800*/  BRA `(.L_x_186) ;  /* 0xfffffff000807947 */ /* 0x000fea000383ffff */
.L_x_177:
[----:B------:R-:W-:Y:S01]  /*73810*/  BSSY B0, `(.L_x_187) ;  /* 0x0000006000007945 */ /* 0x000fe20003800000 */
[----:B------:R-:W-:-:S07]  /*73820*/  IMAD.MOV.U32 R4, RZ, RZ, -0x1 ;  /* 0xffffffffff047424 */ /* 0x000fce00078e00ff */
[----:B------:R-:W-:Y:S05]  /*73830*/  WARPSYNC.COLLECTIVE R4, `(.L_x_188) ;  /* 0x00000000040c7348 */ /* 0x000fea0003c00000 */
[----:B------:R-:W-:Y:S02]  /*73840*/  ELECT P0, UR62, PT ;  /* 0x00000000003e782f */ /* 0x000fe40003800000 */
[----:B------:R-:W-:Y:S01]  /*73850*/  MOV R4, UR62 ;  /* 0x0000003e00047c02 */ /* 0x000fe20008000f00 */
[----:B------:R-:W-:Y:S10]  /*73860*/  ENDCOLLECTIVE ;  /* 0x000000000000791b */ /* 0x000ff40003800000 */
.L_x_188:
[----:B------:R-:W-:Y:S05]  /*73870*/  BSYNC B0 ;  /* 0x0000000000007941 */ /* 0x000fea0003800000 */
.L_x_187:
[----:B------:R-:W-:Y:S05]  /*73880*/  BRA `(.L_x_189) ;  /* 0xfffffff800fc7947 */ /* 0x000fea000383ffff */
.L_x_181:
[----:B0-----:R0:W1:Y:S02]  /*73890*/  SYNCS.PHASECHK.TRANS64.TRYWAIT P0, [R5+URZ], R2 ;  /* 0x00000002050075a7 */ /* 0x001064000800017f */
[----:B-1----:R-:W-:Y:S05]  /*738a0*/  @!P0 NANOSLEEP.SYNCS 0x989680 ;  /* 0x009896800000895d */ /* 0x002fea0003900000 */
[----:B------:R-:W1:Y:S02]  /*738b0*/  @!P0 SYNCS.PHASECHK.TRANS64 P0, [R5+URZ], R2 ;  /* 0x00000002050085a7 */ /* 0x000e64000800007f */
[----:B-1----:R-:W-:Y:S05]  /*738c0*/  @!P0 BRA `(.L_x_181) ;  /* 0xfffffffc00f08947 */ /* 0x002fea000383ffff */
[----:B------:R-:W-:Y:S05]  /*738d0*/  BRA `(.L_x_190) ;  /* 0xfffffffc002c7947 */ /* 0x000fea000383ffff */
.L_x_191:
[----:B------:R-:W-:-:S00]  /*738e0*/  BRA `(.L_x_191) ;  /* 0xfffffffc00fc7947 */ /* 0x000fc0000383ffff */
[----:B------:R-:W-:-:S00]  /*738f0*/  NOP ;  /* 0x0000000000007918 */ /* 0x000fc00000000000 */
        /* <DEDUP_REMOVED lines=8> */
.L_x_192:


//--------------------- .nv.shared._ZN7cutlass13device_kernelINS_4gemm6kernel13GemmUniversalIN4cute5tupleIJiiiiEEENS1_10collective13CollectiveMmaINS1_37MainloopSm90TmaGmmaWarpSpecializedFP8ILi2ENS5_IJNS4_1CILi2EEENSA_ILi1EEESC_EEENS1_35KernelTmaWarpSpecializedCooperativeEEENS5_IJNSA_ILi512EEENSA_ILi240EEENSA_ILi128EEEEEENS_12float_e4m3_tENS5_IJlSC_lEEESK_SL_NS4_8TiledMMAINS4_8MMA_AtomIJNS4_4SM904GMMA30MMA_64x16x32_F32E4M3E4M3_SS_TNILNSP_7ScaleInE1ELSR_1EEEEEENS4_6LayoutISD_NS5_IJSC_NSA_ILi0EEESV_EEEEENS5_IJNS4_10UnderscoreESY_SY_EEEEENS4_13SM90_TMA_LOADENS4_14ComposedLayoutINS4_7SwizzleILi3ELi4ELi3EEENS4_18smem_ptr_flag_bitsILi8EEENSU_INS5_IJNSA_ILi8EEESI_EEENS5_IJSI_SC_EEEEEEEvNS4_8identityENS4_23SM90_TMA_LOAD_MULTICASTES1B_vS1C_EENS_8epilogue10collective6detail29Sm90TmaWarpSpecializedAdapterINS1G_15DefaultEpilogueISK_SL_SL_NS1F_6thread17LinearCombinationISK_Li1EffLNS1K_9ScaleType4KindE0ELNS_15FloatRoundStyleE2ESK_EENS1_15EpilogueDefaultEEEEEvvEEEEvNT_6ParamsE --------------------------
	.section	.nv.shared._ZN7cutlass13device_kernelINS_4gemm6kernel13GemmUniversalIN4cute5tupleIJiiiiEEENS1_10collective13CollectiveMmaINS1_37MainloopSm90TmaGmmaWarpSpecializedFP8ILi2ENS5_IJNS4_1CILi2EEENSA_ILi1EEESC_EEENS1_35KernelTmaWarpSpecializedCooperativeEEENS5_IJNSA_ILi512EEENSA_ILi240EEENSA_ILi128EEEEEENS_12float_e4m3_tENS5_IJlSC_lEEESK_SL_NS4_8TiledMMAINS4_8MMA_AtomIJNS4_4SM904GMMA30MMA_64x16x32_F32E4M3E4M3_SS_TNILNSP_7ScaleInE1ELSR_1EEEEEENS4_6LayoutISD_NS5_IJSC_NSA_ILi0EEESV_EEEEENS5_IJNS4_10UnderscoreESY_SY_EEEEENS4_13SM90_TMA_LOADENS4_14ComposedLayoutINS4_7SwizzleILi3ELi4ELi3EEENS4_18smem_ptr_flag_bitsILi8EEENSU_INS5_IJNSA_ILi8EEESI_EEENS5_IJSI_SC_EEEEEEEvNS4_8identityENS4_23SM90_TMA_LOAD_MULTICASTES1B_vS1C_EENS_8epilogue10collective6detail29Sm90TmaWarpSpecializedAdapterINS1G_15DefaultEpilogueISK_SL_SL_NS1F_6thread17LinearCombinationISK_Li1EffLNS1K_9ScaleType4KindE0ELNS_15FloatRoundStyleE2ESK_EENS1_15EpilogueDefaultEEEEEvvEEEEvNT_6ParamsE,"aw",@nobits
	.sectionflags	@""
	.align	16
	.zero		1024


//--------------------- .nv.shared.reserved.0     --------------------------
	.section	.nv.shared.reserved.0,"aw",@nobits
	.weak		__nv_reservedSMEM_offset_0_alias
	.size		__nv_reservedSMEM_offset_0_alias, 0, 0
	.other		__nv_reservedSMEM_offset_0_alias,@"STO_CUDA_RESERVED_SHARED STV_DEFAULT"
__nv_reservedSMEM_offset_0_alias:
	.zero		0


//--------------------- .nv.global                --------------------------
	.section	.nv.global,"aw",@nobits
.nv.global:
	.type		_ZN40_INTERNAL_30dbd536_4_k_cu_fcc5bfa7_185984cute1_E,@object
	.size		_ZN40_INTERNAL_30dbd536_4_k_cu_fcc5bfa7_185984cute1_E,(_ZN40_INTERNAL_30dbd536_4_k_cu_fcc5bfa7_185984cuda3std3__45__cpo6cbeginE - _ZN40_INTERNAL_30dbd536_4_k_cu_fcc5bfa7_185984cute1_E)
_ZN40_INTERNAL_30dbd536_4_k_cu_fcc5bfa7_185984cute1_E:
	.zero		1
	.type		_ZN40_INTERNAL_30dbd536_4_k_cu_fcc5bfa7_185984cuda3std3__45__cpo6cbeginE,@object
	.size		_ZN40_INTERNAL_30dbd536_4_k_cu_fcc5bfa7_185984cuda3std3__45__cpo6cbeginE,(_ZN40_INTERNAL_30dbd536_4_k_cu_fcc5bfa7_185984cuda3std3__48in_placeE - _ZN40_INTERNAL_30dbd536_4_k_cu_fcc5bfa7_185984cuda3std3__45__cpo6cbeginE)
_ZN40_INTERNAL_30dbd536_4_k_cu_fcc5bfa7_185984cuda3std3__45__cpo6cbeginE:
	.zero		1
	.type		_ZN40_INTERNAL_30dbd536_4_k_cu_fcc5bfa7_185984cuda3std3__48in_placeE,@object
	.size		_ZN40_INTERNAL_30dbd536_4_k_cu_fcc5bfa7_185984cuda3std3__48in_placeE,(_ZN40_INTERNAL_30dbd536_4_k_cu_fcc5bfa7_185984cuda3std6ranges3__45__cpo9iter_moveE - _ZN40_INTERNAL_30dbd536_4_k_cu_fcc5bfa7_185984cuda3std3__48in_placeE)
_ZN40_INTERNAL_30dbd536_4_k_cu_fcc5bfa7_185984cuda3std3__48in_placeE:
	.zero		1
	.type		_ZN40_INTERNAL_30dbd536_4_k_cu_fcc5bfa7_185984cuda3std6ranges3__45__cpo9iter_moveE,@object
	.size		_ZN40_INTERNAL_30dbd536_4_k_cu_fcc5bfa7_185984cuda3std6ranges3__45__cpo9iter_moveE,(_ZN40_INTERNAL_30dbd536_4_k_cu_fcc5bfa7_185984cuda3std3__45__cpo5beginE - _ZN40_INTERNAL_30dbd536_4_k_cu_fcc5bfa7_185984cuda3std6ranges3__45__cpo9iter_moveE)
_ZN40_INTERNAL_30dbd536_4_k_cu_fcc5bfa7_185984cuda3std6ranges3__45__cpo9iter_moveE:
	.zero		1
	.type		_ZN40_INTERNAL_30dbd536_4_k_cu_fcc5bfa7_185984cuda3std3__45__cpo5beginE,@object
	.size		_ZN40_INTERNAL_30dbd536_4_k_cu_fcc5bfa7_185984cuda3std3__45__cpo5beginE,(_ZN40_INTERNAL_30dbd536_4_k_cu_fcc5bfa7_185984cuda3std3__442_GLOBAL__N__30dbd536_4_k_cu_fcc5bfa7_185986ignoreE - _ZN40_INTERNAL_30dbd536_4_k_cu_fcc5bfa7_185984cuda3std3__45__cpo5beginE)
_ZN40_INTERNAL_30dbd536_4_k_cu_fcc5bfa7_185984cuda3std3__45__cpo5beginE:
	.zero		1
	.type		_ZN40_INTERNAL_30dbd536_4_k_cu_fcc5bfa7_185984cuda3std3__442_GLOBAL__N__30dbd536_4_k_cu_fcc5bfa7_185986ignoreE,@object
	.size		_ZN40_INTERNAL_30dbd536_4_k_cu_fcc5bfa7_185984cuda3std3__442_GLOBAL__N__30dbd536_4_k_cu_fcc5bfa7_185986ignoreE,(_ZN40_INTERNAL_30dbd536_4_k_cu_fcc5bfa7_185984cute7productE - _ZN40_INTERNAL_30dbd536_4_k_cu_fcc5bfa7_185984cuda3std3__442_GLOBAL__N__30dbd536_4_k_cu_fcc5bfa7_185986ignoreE)
_ZN40_INTERNAL_30dbd536_4_k_cu_fcc5bfa7_185984cuda3std3__442_GLOBAL__N__30dbd536_4_k_cu_fcc5bfa7_185986ignoreE:
	.zero		1
	.type		_ZN40_INTERNAL_30dbd536_4_k_cu_fcc5bfa7_185984cute7productE,@object
	.size		_ZN40_INTERNAL_30dbd536_4_k_cu_fcc5bfa7_185984cute7productE,(_ZN40_INTERNAL_30dbd536_4_k_cu_fcc5bfa7_185984cuda3std3__45__cpo3endE - _ZN40_INTERNAL_30dbd536_4_k_cu_fcc5bfa7_185984cute7productE)
_ZN40_INTERNAL_30dbd536_4_k_cu_fcc5bfa7_185984cute7productE:
	.zero		1
	.type		_ZN40_INTERNAL_30dbd536_4_k_cu_fcc5bfa7_185984cuda3std3__45__cpo3endE,@object
	.size		_ZN40_INTERNAL_30dbd536_4_k_cu_fcc5bfa7_185984cuda3std3__45__cpo3endE,(_ZN40_INTERNAL_30dbd536_4_k_cu_fcc5bfa7_185984cuda3std3__419piecewise_constructE - _ZN40_INTERNAL_30dbd536_4_k_cu_fcc5bfa7_185984cuda3std3__45__cpo3endE)
_ZN40_INTERNAL_30dbd536_4_k_cu_fcc5bfa7_185984cuda3std3__45__cpo3endE:
	.zero		1
	.type		_ZN40_INTERNAL_30dbd536_4_k_cu_fcc5bfa7_185984cuda3std3__419piecewise_constructE,@object
	.size		_ZN40_INTERNAL_30dbd536_4_k_cu_fcc5bfa7_185984cuda3std3__419piecewise_constructE,(_ZN40_INTERNAL_30dbd536_4_k_cu_fcc5bfa7_185984cuda3std3__45__cpo4cendE - _ZN40_INTERNAL_30dbd536_4_k_cu_fcc5bfa7_185984cuda3std3__419piecewise_constructE)
_ZN40_INTERNAL_30dbd536_4_k_cu_fcc5bfa7_185984cuda3std3__419piecewise_constructE:
	.zero		1
	.type		_ZN40_INTERNAL_30dbd536_4_k_cu_fcc5bfa7_185984cuda3std3__45__cpo4cendE,@object
	.size		_ZN40_INTERNAL_30dbd536_4_k_cu_fcc5bfa7_185984cuda3std3__45__cpo4cendE,(_ZN40_INTERNAL_30dbd536_4_k_cu_fcc5bfa7_185984cuda3std6ranges3__45__cpo4swapE - _ZN40_INTERNAL_30dbd536_4_k_cu_fcc5bfa7_185984cuda3std3__45__cpo4cendE)
_ZN40_INTERNAL_30dbd536_4_k_cu_fcc5bfa7_185984cuda3std3__45__cpo4cendE:
	.zero		1
	.type		_ZN40_INTERNAL_30dbd536_4_k_cu_fcc5bfa7_185984cuda3std6ranges3__45__cpo4swapE,@object
	.size		_ZN40_INTERNAL_30dbd536_4_k_cu_fcc5bfa7_185984cuda3std6ranges3__45__cpo4swapE,(.L_7 - _ZN40_INTERNAL_30dbd536_4_k_cu_fcc5bfa7_185984cuda3std6ranges3__45__cpo4swapE)
_ZN40_INTERNAL_30dbd536_4_k_cu_fcc5bfa7_185984cuda3std6ranges3__45__cpo4swapE:
	.zero		1
.L_7:


//--------------------- .nv.constant0._ZN7cutlass13device_kernelINS_4gemm6kernel13GemmUniversalIN4cute5tupleIJiiiiEEENS1_10collective13CollectiveMmaINS1_37MainloopSm90TmaGmmaWarpSpecializedFP8ILi2ENS5_IJNS4_1CILi2EEENSA_ILi1EEESC_EEENS1_35KernelTmaWarpSpecializedCooperativeEEENS5_IJNSA_ILi512EEENSA_ILi240EEENSA_ILi128EEEEEENS_12float_e4m3_tENS5_IJlSC_lEEESK_SL_NS4_8TiledMMAINS4_8MMA_AtomIJNS4_4SM904GMMA30MMA_64x16x32_F32E4M3E4M3_SS_TNILNSP_7ScaleInE1ELSR_1EEEEEENS4_6LayoutISD_NS5_IJSC_NSA_ILi0EEESV_EEEEENS5_IJNS4_10UnderscoreESY_SY_EEEEENS4_13SM90_TMA_LOADENS4_14ComposedLayoutINS4_7SwizzleILi3ELi4ELi3EEENS4_18smem_ptr_flag_bitsILi8EEENSU_INS5_IJNSA_ILi8EEESI_EEENS5_IJSI_SC_EEEEEEEvNS4_8identityENS4_23SM90_TMA_LOAD_MULTICASTES1B_vS1C_EENS_8epilogue10collective6detail29Sm90TmaWarpSpecializedAdapterINS1G_15DefaultEpilogueISK_SL_SL_NS1F_6thread17LinearCombinationISK_Li1EffLNS1K_9ScaleType4KindE0ELNS_15FloatRoundStyleE2ESK_EENS1_15EpilogueDefaultEEEEEvvEEEEvNT_6ParamsE --------------------------
	.section	.nv.constant0._ZN7cutlass13device_kernelINS_4gemm6kernel13GemmUniversalIN4cute5tupleIJiiiiEEENS1_10collective13CollectiveMmaINS1_37MainloopSm90TmaGmmaWarpSpecializedFP8ILi2ENS5_IJNS4_1CILi2EEENSA_ILi1EEESC_EEENS1_35KernelTmaWarpSpecializedCooperativeEEENS5_IJNSA_ILi512EEENSA_ILi240EEENSA_ILi128EEEEEENS_12float_e4m3_tENS5_IJlSC_lEEESK_SL_NS4_8TiledMMAINS4_8MMA_AtomIJNS4_4SM904GMMA30MMA_64x16x32_F32E4M3E4M3_SS_TNILNSP_7ScaleInE1ELSR_1EEEEEENS4_6LayoutISD_NS5_IJSC_NSA_ILi0EEESV_EEEEENS5_IJNS4_10UnderscoreESY_SY_EEEEENS4_13SM90_TMA_LOADENS4_14ComposedLayoutINS4_7SwizzleILi3ELi4ELi3EEENS4_18smem_ptr_flag_bitsILi8EEENSU_INS5_IJNSA_ILi8EEESI_EEENS5_IJSI_SC_EEEEEEEvNS4_8identityENS4_23SM90_TMA_LOAD_MULTICASTES1B_vS1C_EENS_8epilogue10collective6detail29Sm90TmaWarpSpecializedAdapterINS1G_15DefaultEpilogueISK_SL_SL_NS1F_6thread17LinearCombinationISK_Li1EffLNS1K_9ScaleType4KindE0ELNS_15FloatRoundStyleE2ESK_EENS1_15EpilogueDefaultEEEEEvvEEEEvNT_6ParamsE,"a",@progbits
	.sectionflags	@""
	.align	4
.nv.constant0._ZN7cutlass13device_kernelINS_4gemm6kernel13GemmUniversalIN4cute5tupleIJiiiiEEENS1_10collective13CollectiveMmaINS1_37MainloopSm90TmaGmmaWarpSpecializedFP8ILi2ENS5_IJNS4_1CILi2EEENSA_ILi1EEESC_EEENS1_35KernelTmaWarpSpecializedCooperativeEEENS5_IJNSA_ILi512EEENSA_ILi240EEENSA_ILi128EEEEEENS_12float_e4m3_tENS5_IJlSC_lEEESK_SL_NS4_8TiledMMAINS4_8MMA_AtomIJNS4_4SM904GMMA30MMA_64x16x32_F32E4M3E4M3_SS_TNILNSP_7ScaleInE1ELSR_1EEEEEENS4_6LayoutISD_NS5_IJSC_NSA_ILi0EEESV_EEEEENS5_IJNS4_10UnderscoreESY_SY_EEEEENS4_13SM90_TMA_LOADENS4_14ComposedLayoutINS4_7SwizzleILi3ELi4ELi3EEENS4_18smem_ptr_flag_bitsILi8EEENSU_INS5_IJNSA_ILi8EEESI_EEENS5_IJSI_SC_EEEEEEEvNS4_8identityENS4_23SM90_TMA_LOAD_MULTICASTES1B_vS1C_EENS_8epilogue10collective6detail29Sm90TmaWarpSpecializedAdapterINS1G_15DefaultEpilogueISK_SL_SL_NS1F_6thread17LinearCombinationISK_Li1EffLNS1K_9ScaleType4KindE0ELNS_15FloatRoundStyleE2ESK_EENS1_15EpilogueDefaultEEEEEvvEEEEvNT_6ParamsE:
	.zero		1664


//--------------------- SYMBOLS --------------------------

	.type		.nv.reservedSmem.offset0,@object
	.size		.nv.reservedSmem.offset0,0x4
